//
// Generated by NVIDIA NVVM Compiler
//
// Compiler Build ID: CL-36424714
// Cuda compilation tools, release 13.0, V13.0.88
// Based on NVVM 20.0.0
//

.version 9.0
.target sm_100
.address_size 64

	// .globl	add_f32
.func  (.param .b64 func_retval0) __internal_accurate_pow
(
	.param .b64 __internal_accurate_pow_param_0,
	.param .b64 __internal_accurate_pow_param_1
)
;

.visible .entry add_f32(
	.param .u64 .ptr .align 1 add_f32_param_0,
	.param .u64 .ptr .align 1 add_f32_param_1,
	.param .u64 .ptr .align 1 add_f32_param_2,
	.param .u32 add_f32_param_3
)
{
	.reg .pred 	%p<2>;
	.reg .b32 	%r<6>;
	.reg .b32 	%f<4>;
	.reg .b64 	%rd<11>;

	ld.param.u64 	%rd1, [add_f32_param_0];
	ld.param.u64 	%rd2, [add_f32_param_1];
	ld.param.u64 	%rd3, [add_f32_param_2];
	ld.param.u32 	%r2, [add_f32_param_3];
	mov.u32 	%r3, %ctaid.x;
	mov.u32 	%r4, %ntid.x;
	mov.u32 	%r5, %tid.x;
	mad.lo.s32 	%r1, %r3, %r4, %r5;
	setp.ge.u32 	%p1, %r1, %r2;
	@%p1 bra 	$L__BB0_2;
	cvta.to.global.u64 	%rd4, %rd1;
	cvta.to.global.u64 	%rd5, %rd2;
	cvta.to.global.u64 	%rd6, %rd3;
	mul.wide.u32 	%rd7, %r1, 4;
	add.s64 	%rd8, %rd4, %rd7;
	ld.global.f32 	%f1, [%rd8];
	add.s64 	%rd9, %rd5, %rd7;
	ld.global.f32 	%f2, [%rd9];
	add.f32 	%f3, %f1, %f2;
	add.s64 	%rd10, %rd6, %rd7;
	st.global.f32 	[%rd10], %f3;
$L__BB0_2:
	ret;

}
	// .globl	sub_f32
.visible .entry sub_f32(
	.param .u64 .ptr .align 1 sub_f32_param_0,
	.param .u64 .ptr .align 1 sub_f32_param_1,
	.param .u64 .ptr .align 1 sub_f32_param_2,
	.param .u32 sub_f32_param_3
)
{
	.reg .pred 	%p<2>;
	.reg .b32 	%r<6>;
	.reg .b32 	%f<4>;
	.reg .b64 	%rd<11>;

	ld.param.u64 	%rd1, [sub_f32_param_0];
	ld.param.u64 	%rd2, [sub_f32_param_1];
	ld.param.u64 	%rd3, [sub_f32_param_2];
	ld.param.u32 	%r2, [sub_f32_param_3];
	mov.u32 	%r3, %ctaid.x;
	mov.u32 	%r4, %ntid.x;
	mov.u32 	%r5, %tid.x;
	mad.lo.s32 	%r1, %r3, %r4, %r5;
	setp.ge.u32 	%p1, %r1, %r2;
	@%p1 bra 	$L__BB1_2;
	cvta.to.global.u64 	%rd4, %rd1;
	cvta.to.global.u64 	%rd5, %rd2;
	cvta.to.global.u64 	%rd6, %rd3;
	mul.wide.u32 	%rd7, %r1, 4;
	add.s64 	%rd8, %rd4, %rd7;
	ld.global.f32 	%f1, [%rd8];
	add.s64 	%rd9, %rd5, %rd7;
	ld.global.f32 	%f2, [%rd9];
	sub.f32 	%f3, %f1, %f2;
	add.s64 	%rd10, %rd6, %rd7;
	st.global.f32 	[%rd10], %f3;
$L__BB1_2:
	ret;

}
	// .globl	mul_f32
.visible .entry mul_f32(
	.param .u64 .ptr .align 1 mul_f32_param_0,
	.param .u64 .ptr .align 1 mul_f32_param_1,
	.param .u64 .ptr .align 1 mul_f32_param_2,
	.param .u32 mul_f32_param_3
)
{
	.reg .pred 	%p<2>;
	.reg .b32 	%r<6>;
	.reg .b32 	%f<4>;
	.reg .b64 	%rd<11>;

	ld.param.u64 	%rd1, [mul_f32_param_0];
	ld.param.u64 	%rd2, [mul_f32_param_1];
	ld.param.u64 	%rd3, [mul_f32_param_2];
	ld.param.u32 	%r2, [mul_f32_param_3];
	mov.u32 	%r3, %ctaid.x;
	mov.u32 	%r4, %ntid.x;
	mov.u32 	%r5, %tid.x;
	mad.lo.s32 	%r1, %r3, %r4, %r5;
	setp.ge.u32 	%p1, %r1, %r2;
	@%p1 bra 	$L__BB2_2;
	cvta.to.global.u64 	%rd4, %rd1;
	cvta.to.global.u64 	%rd5, %rd2;
	cvta.to.global.u64 	%rd6, %rd3;
	mul.wide.u32 	%rd7, %r1, 4;
	add.s64 	%rd8, %rd4, %rd7;
	ld.global.f32 	%f1, [%rd8];
	add.s64 	%rd9, %rd5, %rd7;
	ld.global.f32 	%f2, [%rd9];
	mul.f32 	%f3, %f1, %f2;
	add.s64 	%rd10, %rd6, %rd7;
	st.global.f32 	[%rd10], %f3;
$L__BB2_2:
	ret;

}
	// .globl	div_f32
.visible .entry div_f32(
	.param .u64 .ptr .align 1 div_f32_param_0,
	.param .u64 .ptr .align 1 div_f32_param_1,
	.param .u64 .ptr .align 1 div_f32_param_2,
	.param .u32 div_f32_param_3
)
{
	.reg .pred 	%p<2>;
	.reg .b32 	%r<6>;
	.reg .b32 	%f<4>;
	.reg .b64 	%rd<11>;

	ld.param.u64 	%rd1, [div_f32_param_0];
	ld.param.u64 	%rd2, [div_f32_param_1];
	ld.param.u64 	%rd3, [div_f32_param_2];
	ld.param.u32 	%r2, [div_f32_param_3];
	mov.u32 	%r3, %ctaid.x;
	mov.u32 	%r4, %ntid.x;
	mov.u32 	%r5, %tid.x;
	mad.lo.s32 	%r1, %r3, %r4, %r5;
	setp.ge.u32 	%p1, %r1, %r2;
	@%p1 bra 	$L__BB3_2;
	cvta.to.global.u64 	%rd4, %rd1;
	cvta.to.global.u64 	%rd5, %rd2;
	cvta.to.global.u64 	%rd6, %rd3;
	mul.wide.u32 	%rd7, %r1, 4;
	add.s64 	%rd8, %rd4, %rd7;
	ld.global.f32 	%f1, [%rd8];
	add.s64 	%rd9, %rd5, %rd7;
	ld.global.f32 	%f2, [%rd9];
	div.rn.f32 	%f3, %f1, %f2;
	add.s64 	%rd10, %rd6, %rd7;
	st.global.f32 	[%rd10], %f3;
$L__BB3_2:
	ret;

}
	// .globl	pow_f32
.visible .entry pow_f32(
	.param .u64 .ptr .align 1 pow_f32_param_0,
	.param .u64 .ptr .align 1 pow_f32_param_1,
	.param .u64 .ptr .align 1 pow_f32_param_2,
	.param .u32 pow_f32_param_3
)
{
	.reg .pred 	%p<23>;
	.reg .b32 	%r<20>;
	.reg .b32 	%f<78>;
	.reg .b64 	%rd<12>;

	ld.param.u64 	%rd1, [pow_f32_param_0];
	ld.param.u64 	%rd2, [pow_f32_param_1];
	ld.param.u64 	%rd3, [pow_f32_param_2];
	ld.param.u32 	%r2, [pow_f32_param_3];
	mov.u32 	%r3, %ctaid.x;
	mov.u32 	%r4, %ntid.x;
	mov.u32 	%r5, %tid.x;
	mad.lo.s32 	%r1, %r3, %r4, %r5;
	setp.ge.u32 	%p1, %r1, %r2;
	mov.f32 	%f77, 0f3F800000;
	@%p1 bra 	$L__BB4_10;
	cvta.to.global.u64 	%rd4, %rd1;
	cvta.to.global.u64 	%rd5, %rd2;
	mul.wide.u32 	%rd6, %r1, 4;
	add.s64 	%rd7, %rd4, %rd6;
	ld.global.f32 	%f1, [%rd7];
	add.s64 	%rd8, %rd5, %rd6;
	ld.global.f32 	%f12, [%rd8];
	mul.f32 	%f13, %f12, 0f3F000000;
	cvt.rzi.f32.f32 	%f14, %f13;
	add.f32 	%f15, %f14, %f14;
	sub.f32 	%f16, %f12, %f15;
	abs.f32 	%f3, %f16;
	abs.f32 	%f4, %f1;
	setp.lt.f32 	%p2, %f4, 0f00800000;
	mul.f32 	%f17, %f4, 0f4B800000;
	selp.f32 	%f18, %f17, %f4, %p2;
	selp.f32 	%f19, 0fC1C00000, 0f00000000, %p2;
	mov.b32 	%r6, %f18;
	add.s32 	%r7, %r6, -1060439283;
	and.b32  	%r8, %r7, -8388608;
	sub.s32 	%r9, %r6, %r8;
	mov.b32 	%f20, %r9;
	cvt.rn.f32.s32 	%f21, %r8;
	fma.rn.f32 	%f22, %f21, 0f34000000, %f19;
	add.f32 	%f23, %f20, 0fBF800000;
	add.f32 	%f24, %f20, 0f3F800000;
	rcp.approx.ftz.f32 	%f25, %f24;
	add.f32 	%f26, %f23, %f23;
	mul.f32 	%f27, %f26, %f25;
	mul.f32 	%f28, %f27, %f27;
	sub.f32 	%f29, %f23, %f27;
	add.f32 	%f30, %f29, %f29;
	neg.f32 	%f31, %f27;
	fma.rn.f32 	%f32, %f31, %f23, %f30;
	mul.rn.f32 	%f33, %f25, %f32;
	fma.rn.f32 	%f34, %f28, 0f3A2C32E4, 0f3B52E7DB;
	fma.rn.f32 	%f35, %f34, %f28, 0f3C93BB73;
	fma.rn.f32 	%f36, %f35, %f28, 0f3DF6384F;
	mul.rn.f32 	%f37, %f36, %f28;
	fma.rn.f32 	%f38, %f27, 0f3FB8AA3B, %f22;
	sub.f32 	%f39, %f22, %f38;
	fma.rn.f32 	%f40, %f27, 0f3FB8AA3B, %f39;
	fma.rn.f32 	%f41, %f33, 0f3FB8AA3B, %f40;
	fma.rn.f32 	%f42, %f27, 0f32A55E34, %f41;
	mul.f32 	%f43, %f37, 0f40400000;
	fma.rn.f32 	%f44, %f43, %f33, %f42;
	fma.rn.f32 	%f45, %f37, %f27, %f44;
	add.rn.f32 	%f46, %f38, %f45;
	neg.f32 	%f47, %f38;
	add.rn.f32 	%f48, %f46, %f47;
	neg.f32 	%f49, %f48;
	add.rn.f32 	%f50, %f45, %f49;
	mul.rn.f32 	%f51, %f46, %f12;
	neg.f32 	%f52, %f51;
	fma.rn.f32 	%f53, %f46, %f12, %f52;
	fma.rn.f32 	%f54, %f50, %f12, %f53;
	cvt.rni.f32.f32 	%f55, %f51;
	sub.f32 	%f56, %f51, %f55;
	add.f32 	%f57, %f56, %f54;
	fma.rn.f32 	%f58, %f57, 0f391FCB8E, 0f3AAF85ED;
	fma.rn.f32 	%f59, %f58, %f57, 0f3C1D9856;
	fma.rn.f32 	%f60, %f59, %f57, 0f3D6357BB;
	fma.rn.f32 	%f61, %f60, %f57, 0f3E75FDEC;
	fma.rn.f32 	%f62, %f61, %f57, 0f3F317218;
	fma.rn.f32 	%f63, %f62, %f57, 0f3F800000;
	cvt.rzi.s32.f32 	%r10, %f55;
	setp.gt.f32 	%p3, %f55, 0f00000000;
	selp.b32 	%r11, 0, -2097152000, %p3;
	add.s32 	%r12, %r11, 2130706432;
	mov.b32 	%f64, %r12;
	mul.f32 	%f65, %f63, %f64;
	shl.b32 	%r13, %r10, 23;
	sub.s32 	%r14, %r13, %r11;
	mov.b32 	%f66, %r14;
	mul.f32 	%f67, %f65, %f66;
	abs.f32 	%f68, %f51;
	setp.gt.f32 	%p4, %f68, 0f43180000;
	setp.lt.f32 	%p5, %f51, 0f00000000;
	selp.f32 	%f69, 0f00000000, 0f7F800000, %p5;
	selp.f32 	%f5, %f69, %f67, %p4;
	setp.eq.f32 	%p6, %f1, 0f3F800000;
	setp.eq.f32 	%p7, %f12, 0f00000000;
	or.pred  	%p8, %p6, %p7;
	@%p8 bra 	$L__BB4_9;
	setp.num.f32 	%p9, %f4, %f4;
	abs.f32 	%f70, %f12;
	setp.num.f32 	%p10, %f70, %f70;
	and.pred  	%p11, %p9, %p10;
	@%p11 bra 	$L__BB4_4;
	add.rn.f32 	%f77, %f1, %f12;
	bra.uni 	$L__BB4_9;
$L__BB4_4:
	setp.neu.f32 	%p12, %f1, 0f00000000;
	setp.neu.f32 	%p13, %f4, 0f7F800000;
	and.pred  	%p14, %p12, %p13;
	@%p14 bra 	$L__BB4_6;
	setp.neu.f32 	%p21, %f3, 0f3F800000;
	add.f32 	%f75, %f1, %f1;
	mov.b32 	%r15, %f75;
	setp.lt.f32 	%p22, %f12, 0f00000000;
	xor.b32  	%r16, %r15, 2139095040;
	selp.b32 	%r17, %r16, %r15, %p22;
	and.b32  	%r18, %r17, 2147483647;
	selp.b32 	%r19, %r18, %r17, %p21;
	mov.b32 	%f77, %r19;
	bra.uni 	$L__BB4_9;
$L__BB4_6:
	setp.eq.f32 	%p15, %f1, 0fBF800000;
	setp.eq.f32 	%p16, %f70, 0f7F800000;
	and.pred  	%p17, %p15, %p16;
	@%p17 bra 	$L__BB4_9;
	setp.geu.f32 	%p18, %f1, 0f00000000;
	mov.f32 	%f77, %f5;
	@%p18 bra 	$L__BB4_9;
	setp.neu.f32 	%p19, %f3, 0f3F800000;
	neg.f32 	%f72, %f5;
	selp.f32 	%f73, %f5, %f72, %p19;
	cvt.rmi.f32.f32 	%f74, %f12;
	setp.neu.f32 	%p20, %f12, %f74;
	selp.f32 	%f77, 0f7FFFFFFF, %f73, %p20;
$L__BB4_9:
	cvta.to.global.u64 	%rd9, %rd3;
	add.s64 	%rd11, %rd9, %rd6;
	st.global.f32 	[%rd11], %f77;
$L__BB4_10:
	ret;

}
	// .globl	max_f32
.visible .entry max_f32(
	.param .u64 .ptr .align 1 max_f32_param_0,
	.param .u64 .ptr .align 1 max_f32_param_1,
	.param .u64 .ptr .align 1 max_f32_param_2,
	.param .u32 max_f32_param_3
)
{
	.reg .pred 	%p<2>;
	.reg .b32 	%r<6>;
	.reg .b32 	%f<4>;
	.reg .b64 	%rd<11>;

	ld.param.u64 	%rd1, [max_f32_param_0];
	ld.param.u64 	%rd2, [max_f32_param_1];
	ld.param.u64 	%rd3, [max_f32_param_2];
	ld.param.u32 	%r2, [max_f32_param_3];
	mov.u32 	%r3, %ctaid.x;
	mov.u32 	%r4, %ntid.x;
	mov.u32 	%r5, %tid.x;
	mad.lo.s32 	%r1, %r3, %r4, %r5;
	setp.ge.u32 	%p1, %r1, %r2;
	@%p1 bra 	$L__BB5_2;
	cvta.to.global.u64 	%rd4, %rd1;
	cvta.to.global.u64 	%rd5, %rd2;
	cvta.to.global.u64 	%rd6, %rd3;
	mul.wide.u32 	%rd7, %r1, 4;
	add.s64 	%rd8, %rd4, %rd7;
	ld.global.f32 	%f1, [%rd8];
	add.s64 	%rd9, %rd5, %rd7;
	ld.global.f32 	%f2, [%rd9];
	max.f32 	%f3, %f1, %f2;
	add.s64 	%rd10, %rd6, %rd7;
	st.global.f32 	[%rd10], %f3;
$L__BB5_2:
	ret;

}
	// .globl	min_f32
.visible .entry min_f32(
	.param .u64 .ptr .align 1 min_f32_param_0,
	.param .u64 .ptr .align 1 min_f32_param_1,
	.param .u64 .ptr .align 1 min_f32_param_2,
	.param .u32 min_f32_param_3
)
{
	.reg .pred 	%p<2>;
	.reg .b32 	%r<6>;
	.reg .b32 	%f<4>;
	.reg .b64 	%rd<11>;

	ld.param.u64 	%rd1, [min_f32_param_0];
	ld.param.u64 	%rd2, [min_f32_param_1];
	ld.param.u64 	%rd3, [min_f32_param_2];
	ld.param.u32 	%r2, [min_f32_param_3];
	mov.u32 	%r3, %ctaid.x;
	mov.u32 	%r4, %ntid.x;
	mov.u32 	%r5, %tid.x;
	mad.lo.s32 	%r1, %r3, %r4, %r5;
	setp.ge.u32 	%p1, %r1, %r2;
	@%p1 bra 	$L__BB6_2;
	cvta.to.global.u64 	%rd4, %rd1;
	cvta.to.global.u64 	%rd5, %rd2;
	cvta.to.global.u64 	%rd6, %rd3;
	mul.wide.u32 	%rd7, %r1, 4;
	add.s64 	%rd8, %rd4, %rd7;
	ld.global.f32 	%f1, [%rd8];
	add.s64 	%rd9, %rd5, %rd7;
	ld.global.f32 	%f2, [%rd9];
	min.f32 	%f3, %f1, %f2;
	add.s64 	%rd10, %rd6, %rd7;
	st.global.f32 	[%rd10], %f3;
$L__BB6_2:
	ret;

}
	// .globl	add_f64
.visible .entry add_f64(
	.param .u64 .ptr .align 1 add_f64_param_0,
	.param .u64 .ptr .align 1 add_f64_param_1,
	.param .u64 .ptr .align 1 add_f64_param_2,
	.param .u32 add_f64_param_3
)
{
	.reg .pred 	%p<2>;
	.reg .b32 	%r<6>;
	.reg .b64 	%rd<11>;
	.reg .b64 	%fd<4>;

	ld.param.u64 	%rd1, [add_f64_param_0];
	ld.param.u64 	%rd2, [add_f64_param_1];
	ld.param.u64 	%rd3, [add_f64_param_2];
	ld.param.u32 	%r2, [add_f64_param_3];
	mov.u32 	%r3, %ctaid.x;
	mov.u32 	%r4, %ntid.x;
	mov.u32 	%r5, %tid.x;
	mad.lo.s32 	%r1, %r3, %r4, %r5;
	setp.ge.u32 	%p1, %r1, %r2;
	@%p1 bra 	$L__BB7_2;
	cvta.to.global.u64 	%rd4, %rd1;
	cvta.to.global.u64 	%rd5, %rd2;
	cvta.to.global.u64 	%rd6, %rd3;
	mul.wide.u32 	%rd7, %r1, 8;
	add.s64 	%rd8, %rd4, %rd7;
	ld.global.f64 	%fd1, [%rd8];
	add.s64 	%rd9, %rd5, %rd7;
	ld.global.f64 	%fd2, [%rd9];
	add.f64 	%fd3, %fd1, %fd2;
	add.s64 	%rd10, %rd6, %rd7;
	st.global.f64 	[%rd10], %fd3;
$L__BB7_2:
	ret;

}
	// .globl	sub_f64
.visible .entry sub_f64(
	.param .u64 .ptr .align 1 sub_f64_param_0,
	.param .u64 .ptr .align 1 sub_f64_param_1,
	.param .u64 .ptr .align 1 sub_f64_param_2,
	.param .u32 sub_f64_param_3
)
{
	.reg .pred 	%p<2>;
	.reg .b32 	%r<6>;
	.reg .b64 	%rd<11>;
	.reg .b64 	%fd<4>;

	ld.param.u64 	%rd1, [sub_f64_param_0];
	ld.param.u64 	%rd2, [sub_f64_param_1];
	ld.param.u64 	%rd3, [sub_f64_param_2];
	ld.param.u32 	%r2, [sub_f64_param_3];
	mov.u32 	%r3, %ctaid.x;
	mov.u32 	%r4, %ntid.x;
	mov.u32 	%r5, %tid.x;
	mad.lo.s32 	%r1, %r3, %r4, %r5;
	setp.ge.u32 	%p1, %r1, %r2;
	@%p1 bra 	$L__BB8_2;
	cvta.to.global.u64 	%rd4, %rd1;
	cvta.to.global.u64 	%rd5, %rd2;
	cvta.to.global.u64 	%rd6, %rd3;
	mul.wide.u32 	%rd7, %r1, 8;
	add.s64 	%rd8, %rd4, %rd7;
	ld.global.f64 	%fd1, [%rd8];
	add.s64 	%rd9, %rd5, %rd7;
	ld.global.f64 	%fd2, [%rd9];
	sub.f64 	%fd3, %fd1, %fd2;
	add.s64 	%rd10, %rd6, %rd7;
	st.global.f64 	[%rd10], %fd3;
$L__BB8_2:
	ret;

}
	// .globl	mul_f64
.visible .entry mul_f64(
	.param .u64 .ptr .align 1 mul_f64_param_0,
	.param .u64 .ptr .align 1 mul_f64_param_1,
	.param .u64 .ptr .align 1 mul_f64_param_2,
	.param .u32 mul_f64_param_3
)
{
	.reg .pred 	%p<2>;
	.reg .b32 	%r<6>;
	.reg .b64 	%rd<11>;
	.reg .b64 	%fd<4>;

	ld.param.u64 	%rd1, [mul_f64_param_0];
	ld.param.u64 	%rd2, [mul_f64_param_1];
	ld.param.u64 	%rd3, [mul_f64_param_2];
	ld.param.u32 	%r2, [mul_f64_param_3];
	mov.u32 	%r3, %ctaid.x;
	mov.u32 	%r4, %ntid.x;
	mov.u32 	%r5, %tid.x;
	mad.lo.s32 	%r1, %r3, %r4, %r5;
	setp.ge.u32 	%p1, %r1, %r2;
	@%p1 bra 	$L__BB9_2;
	cvta.to.global.u64 	%rd4, %rd1;
	cvta.to.global.u64 	%rd5, %rd2;
	cvta.to.global.u64 	%rd6, %rd3;
	mul.wide.u32 	%rd7, %r1, 8;
	add.s64 	%rd8, %rd4, %rd7;
	ld.global.f64 	%fd1, [%rd8];
	add.s64 	%rd9, %rd5, %rd7;
	ld.global.f64 	%fd2, [%rd9];
	mul.f64 	%fd3, %fd1, %fd2;
	add.s64 	%rd10, %rd6, %rd7;
	st.global.f64 	[%rd10], %fd3;
$L__BB9_2:
	ret;

}
	// .globl	div_f64
.visible .entry div_f64(
	.param .u64 .ptr .align 1 div_f64_param_0,
	.param .u64 .ptr .align 1 div_f64_param_1,
	.param .u64 .ptr .align 1 div_f64_param_2,
	.param .u32 div_f64_param_3
)
{
	.reg .pred 	%p<2>;
	.reg .b32 	%r<6>;
	.reg .b64 	%rd<11>;
	.reg .b64 	%fd<4>;

	ld.param.u64 	%rd1, [div_f64_param_0];
	ld.param.u64 	%rd2, [div_f64_param_1];
	ld.param.u64 	%rd3, [div_f64_param_2];
	ld.param.u32 	%r2, [div_f64_param_3];
	mov.u32 	%r3, %ctaid.x;
	mov.u32 	%r4, %ntid.x;
	mov.u32 	%r5, %tid.x;
	mad.lo.s32 	%r1, %r3, %r4, %r5;
	setp.ge.u32 	%p1, %r1, %r2;
	@%p1 bra 	$L__BB10_2;
	cvta.to.global.u64 	%rd4, %rd1;
	cvta.to.global.u64 	%rd5, %rd2;
	cvta.to.global.u64 	%rd6, %rd3;
	mul.wide.u32 	%rd7, %r1, 8;
	add.s64 	%rd8, %rd4, %rd7;
	ld.global.f64 	%fd1, [%rd8];
	add.s64 	%rd9, %rd5, %rd7;
	ld.global.f64 	%fd2, [%rd9];
	div.rn.f64 	%fd3, %fd1, %fd2;
	add.s64 	%rd10, %rd6, %rd7;
	st.global.f64 	[%rd10], %fd3;
$L__BB10_2:
	ret;

}
	// .globl	pow_f64
.visible .entry pow_f64(
	.param .u64 .ptr .align 1 pow_f64_param_0,
	.param .u64 .ptr .align 1 pow_f64_param_1,
	.param .u64 .ptr .align 1 pow_f64_param_2,
	.param .u32 pow_f64_param_3
)
{
	.reg .pred 	%p<26>;
	.reg .b32 	%r<29>;
	.reg .b64 	%rd<14>;
	.reg .b64 	%fd<26>;

	ld.param.u64 	%rd2, [pow_f64_param_0];
	ld.param.u64 	%rd3, [pow_f64_param_1];
	ld.param.u64 	%rd4, [pow_f64_param_2];
	ld.param.u32 	%r4, [pow_f64_param_3];
	mov.u32 	%r5, %ctaid.x;
	mov.u32 	%r6, %ntid.x;
	mov.u32 	%r7, %tid.x;
	mad.lo.s32 	%r1, %r5, %r6, %r7;
	setp.ge.u32 	%p4, %r1, %r4;
	@%p4 bra 	$L__BB11_12;
	cvta.to.global.u64 	%rd5, %rd2;
	cvta.to.global.u64 	%rd6, %rd3;
	mul.wide.u32 	%rd7, %r1, 8;
	add.s64 	%rd8, %rd5, %rd7;
	ld.global.f64 	%fd1, [%rd8];
	add.s64 	%rd9, %rd6, %rd7;
	ld.global.f64 	%fd2, [%rd9];
	{
	.reg .b32 %temp; 
	mov.b64 	{%temp, %r2}, %fd1;
	}
	{
	.reg .b32 %temp; 
	mov.b64 	{%temp, %r3}, %fd2;
	}
	shr.u32 	%r8, %r3, 20;
	and.b32  	%r9, %r8, 2047;
	add.s32 	%r10, %r9, -1012;
	mov.b64 	%rd10, %fd2;
	shl.b64 	%rd1, %rd10, %r10;
	setp.eq.s64 	%p3, %rd1, -9223372036854775808;
	abs.f64 	%fd3, %fd1;
	setp.neu.f64 	%p5, %fd1, 0d0000000000000000;
	@%p5 bra 	$L__BB11_3;
	setp.eq.s64 	%p8, %rd1, -9223372036854775808;
	abs.f64 	%fd19, %fd2;
	setp.neu.f64 	%p9, %fd19, 0d3FE0000000000000;
	and.pred  	%p3, %p9, %p8;
	selp.b32 	%r11, %r2, 0, %p3;
	setp.lt.s32 	%p10, %r3, 0;
	or.b32  	%r12, %r11, 2146435072;
	selp.b32 	%r13, %r12, %r11, %p10;
	mov.b32 	%r14, 0;
	mov.b64 	%fd25, {%r14, %r13};
	bra.uni 	$L__BB11_4;
$L__BB11_3:
	{ // callseq 0, 0
	.param .b64 param0;
	st.param.f64 	[param0], %fd3;
	.param .b64 param1;
	st.param.f64 	[param1], %fd2;
	.param .b64 retval0;
	call.uni (retval0), 
	__internal_accurate_pow, 
	(
	param0, 
	param1
	);
	ld.param.f64 	%fd11, [retval0];
	} // callseq 0
	setp.lt.s32 	%p6, %r2, 0;
	cvt.rzi.f64.f64 	%fd13, %fd2;
	setp.neu.f64 	%p7, %fd2, %fd13;
	neg.f64 	%fd15, %fd11;
	selp.f64 	%fd16, %fd15, %fd11, %p3;
	selp.f64 	%fd17, %fd16, %fd11, %p6;
	selp.f64 	%fd18, 0dFFF8000000000000, %fd17, %p7;
	selp.f64 	%fd25, %fd18, %fd17, %p6;
$L__BB11_4:
	add.f64 	%fd20, %fd1, %fd2;
	{
	.reg .b32 %temp; 
	mov.b64 	{%temp, %r15}, %fd20;
	}
	and.b32  	%r16, %r15, 2146435072;
	setp.ne.s32 	%p11, %r16, 2146435072;
	@%p11 bra 	$L__BB11_11;
	setp.num.f64 	%p12, %fd1, %fd1;
	setp.num.f64 	%p13, %fd2, %fd2;
	and.pred  	%p14, %p12, %p13;
	@%p14 bra 	$L__BB11_7;
	add.rn.f64 	%fd25, %fd1, %fd2;
	bra.uni 	$L__BB11_11;
$L__BB11_7:
	abs.f64 	%fd21, %fd2;
	setp.neu.f64 	%p15, %fd21, 0d7FF0000000000000;
	@%p15 bra 	$L__BB11_9;
	setp.gt.f64 	%p20, %fd3, 0d3FF0000000000000;
	selp.b32 	%r24, 2146435072, 0, %p20;
	setp.lt.s32 	%p21, %r3, 0;
	xor.b32  	%r25, %r24, 2146435072;
	selp.b32 	%r26, %r25, %r24, %p21;
	setp.eq.f64 	%p22, %fd1, 0dBFF0000000000000;
	selp.b32 	%r27, 1072693248, %r26, %p22;
	mov.b32 	%r28, 0;
	mov.b64 	%fd25, {%r28, %r27};
	bra.uni 	$L__BB11_11;
$L__BB11_9:
	setp.neu.f64 	%p16, %fd3, 0d7FF0000000000000;
	@%p16 bra 	$L__BB11_11;
	setp.lt.s32 	%p17, %r2, 0;
	setp.lt.s32 	%p18, %r3, 0;
	selp.b32 	%r17, 0, 2146435072, %p18;
	and.b32  	%r18, %r3, 2147483647;
	setp.ne.s32 	%p19, %r18, 1071644672;
	or.b32  	%r19, %r17, -2147483648;
	selp.b32 	%r20, %r19, %r17, %p19;
	selp.b32 	%r21, %r20, %r17, %p3;
	selp.b32 	%r22, %r21, %r17, %p17;
	mov.b32 	%r23, 0;
	mov.b64 	%fd25, {%r23, %r22};
$L__BB11_11:
	setp.eq.f64 	%p23, %fd1, 0d3FF0000000000000;
	setp.eq.f64 	%p24, %fd2, 0d0000000000000000;
	selp.f64 	%fd22, 0d3FF0000000000000, %fd25, %p24;
	selp.f64 	%fd23, 0d3FF0000000000000, %fd22, %p23;
	cvta.to.global.u64 	%rd11, %rd4;
	add.s64 	%rd13, %rd11, %rd7;
	st.global.f64 	[%rd13], %fd23;
$L__BB11_12:
	ret;

}
	// .globl	max_f64
.visible .entry max_f64(
	.param .u64 .ptr .align 1 max_f64_param_0,
	.param .u64 .ptr .align 1 max_f64_param_1,
	.param .u64 .ptr .align 1 max_f64_param_2,
	.param .u32 max_f64_param_3
)
{
	.reg .pred 	%p<2>;
	.reg .b32 	%r<6>;
	.reg .b64 	%rd<11>;
	.reg .b64 	%fd<4>;

	ld.param.u64 	%rd1, [max_f64_param_0];
	ld.param.u64 	%rd2, [max_f64_param_1];
	ld.param.u64 	%rd3, [max_f64_param_2];
	ld.param.u32 	%r2, [max_f64_param_3];
	mov.u32 	%r3, %ctaid.x;
	mov.u32 	%r4, %ntid.x;
	mov.u32 	%r5, %tid.x;
	mad.lo.s32 	%r1, %r3, %r4, %r5;
	setp.ge.u32 	%p1, %r1, %r2;
	@%p1 bra 	$L__BB12_2;
	cvta.to.global.u64 	%rd4, %rd1;
	cvta.to.global.u64 	%rd5, %rd2;
	cvta.to.global.u64 	%rd6, %rd3;
	mul.wide.u32 	%rd7, %r1, 8;
	add.s64 	%rd8, %rd4, %rd7;
	ld.global.f64 	%fd1, [%rd8];
	add.s64 	%rd9, %rd5, %rd7;
	ld.global.f64 	%fd2, [%rd9];
	max.f64 	%fd3, %fd1, %fd2;
	add.s64 	%rd10, %rd6, %rd7;
	st.global.f64 	[%rd10], %fd3;
$L__BB12_2:
	ret;

}
	// .globl	min_f64
.visible .entry min_f64(
	.param .u64 .ptr .align 1 min_f64_param_0,
	.param .u64 .ptr .align 1 min_f64_param_1,
	.param .u64 .ptr .align 1 min_f64_param_2,
	.param .u32 min_f64_param_3
)
{
	.reg .pred 	%p<2>;
	.reg .b32 	%r<6>;
	.reg .b64 	%rd<11>;
	.reg .b64 	%fd<4>;

	ld.param.u64 	%rd1, [min_f64_param_0];
	ld.param.u64 	%rd2, [min_f64_param_1];
	ld.param.u64 	%rd3, [min_f64_param_2];
	ld.param.u32 	%r2, [min_f64_param_3];
	mov.u32 	%r3, %ctaid.x;
	mov.u32 	%r4, %ntid.x;
	mov.u32 	%r5, %tid.x;
	mad.lo.s32 	%r1, %r3, %r4, %r5;
	setp.ge.u32 	%p1, %r1, %r2;
	@%p1 bra 	$L__BB13_2;
	cvta.to.global.u64 	%rd4, %rd1;
	cvta.to.global.u64 	%rd5, %rd2;
	cvta.to.global.u64 	%rd6, %rd3;
	mul.wide.u32 	%rd7, %r1, 8;
	add.s64 	%rd8, %rd4, %rd7;
	ld.global.f64 	%fd1, [%rd8];
	add.s64 	%rd9, %rd5, %rd7;
	ld.global.f64 	%fd2, [%rd9];
	min.f64 	%fd3, %fd1, %fd2;
	add.s64 	%rd10, %rd6, %rd7;
	st.global.f64 	[%rd10], %fd3;
$L__BB13_2:
	ret;

}
	// .globl	add_i32
.visible .entry add_i32(
	.param .u64 .ptr .align 1 add_i32_param_0,
	.param .u64 .ptr .align 1 add_i32_param_1,
	.param .u64 .ptr .align 1 add_i32_param_2,
	.param .u32 add_i32_param_3
)
{
	.reg .pred 	%p<2>;
	.reg .b32 	%r<9>;
	.reg .b64 	%rd<11>;

	ld.param.u64 	%rd1, [add_i32_param_0];
	ld.param.u64 	%rd2, [add_i32_param_1];
	ld.param.u64 	%rd3, [add_i32_param_2];
	ld.param.u32 	%r2, [add_i32_param_3];
	mov.u32 	%r3, %ctaid.x;
	mov.u32 	%r4, %ntid.x;
	mov.u32 	%r5, %tid.x;
	mad.lo.s32 	%r1, %r3, %r4, %r5;
	setp.ge.u32 	%p1, %r1, %r2;
	@%p1 bra 	$L__BB14_2;
	cvta.to.global.u64 	%rd4, %rd1;
	cvta.to.global.u64 	%rd5, %rd2;
	cvta.to.global.u64 	%rd6, %rd3;
	mul.wide.u32 	%rd7, %r1, 4;
	add.s64 	%rd8, %rd4, %rd7;
	ld.global.u32 	%r6, [%rd8];
	add.s64 	%rd9, %rd5, %rd7;
	ld.global.u32 	%r7, [%rd9];
	add.s32 	%r8, %r7, %r6;
	add.s64 	%rd10, %rd6, %rd7;
	st.global.u32 	[%rd10], %r8;
$L__BB14_2:
	ret;

}
	// .globl	sub_i32
.visible .entry sub_i32(
	.param .u64 .ptr .align 1 sub_i32_param_0,
	.param .u64 .ptr .align 1 sub_i32_param_1,
	.param .u64 .ptr .align 1 sub_i32_param_2,
	.param .u32 sub_i32_param_3
)
{
	.reg .pred 	%p<2>;
	.reg .b32 	%r<9>;
	.reg .b64 	%rd<11>;

	ld.param.u64 	%rd1, [sub_i32_param_0];
	ld.param.u64 	%rd2, [sub_i32_param_1];
	ld.param.u64 	%rd3, [sub_i32_param_2];
	ld.param.u32 	%r2, [sub_i32_param_3];
	mov.u32 	%r3, %ctaid.x;
	mov.u32 	%r4, %ntid.x;
	mov.u32 	%r5, %tid.x;
	mad.lo.s32 	%r1, %r3, %r4, %r5;
	setp.ge.u32 	%p1, %r1, %r2;
	@%p1 bra 	$L__BB15_2;
	cvta.to.global.u64 	%rd4, %rd1;
	cvta.to.global.u64 	%rd5, %rd2;
	cvta.to.global.u64 	%rd6, %rd3;
	mul.wide.u32 	%rd7, %r1, 4;
	add.s64 	%rd8, %rd4, %rd7;
	ld.global.u32 	%r6, [%rd8];
	add.s64 	%rd9, %rd5, %rd7;
	ld.global.u32 	%r7, [%rd9];
	sub.s32 	%r8, %r6, %r7;
	add.s64 	%rd10, %rd6, %rd7;
	st.global.u32 	[%rd10], %r8;
$L__BB15_2:
	ret;

}
	// .globl	mul_i32
.visible .entry mul_i32(
	.param .u64 .ptr .align 1 mul_i32_param_0,
	.param .u64 .ptr .align 1 mul_i32_param_1,
	.param .u64 .ptr .align 1 mul_i32_param_2,
	.param .u32 mul_i32_param_3
)
{
	.reg .pred 	%p<2>;
	.reg .b32 	%r<9>;
	.reg .b64 	%rd<11>;

	ld.param.u64 	%rd1, [mul_i32_param_0];
	ld.param.u64 	%rd2, [mul_i32_param_1];
	ld.param.u64 	%rd3, [mul_i32_param_2];
	ld.param.u32 	%r2, [mul_i32_param_3];
	mov.u32 	%r3, %ctaid.x;
	mov.u32 	%r4, %ntid.x;
	mov.u32 	%r5, %tid.x;
	mad.lo.s32 	%r1, %r3, %r4, %r5;
	setp.ge.u32 	%p1, %r1, %r2;
	@%p1 bra 	$L__BB16_2;
	cvta.to.global.u64 	%rd4, %rd1;
	cvta.to.global.u64 	%rd5, %rd2;
	cvta.to.global.u64 	%rd6, %rd3;
	mul.wide.u32 	%rd7, %r1, 4;
	add.s64 	%rd8, %rd4, %rd7;
	ld.global.u32 	%r6, [%rd8];
	add.s64 	%rd9, %rd5, %rd7;
	ld.global.u32 	%r7, [%rd9];
	mul.lo.s32 	%r8, %r7, %r6;
	add.s64 	%rd10, %rd6, %rd7;
	st.global.u32 	[%rd10], %r8;
$L__BB16_2:
	ret;

}
	// .globl	div_i32
.visible .entry div_i32(
	.param .u64 .ptr .align 1 div_i32_param_0,
	.param .u64 .ptr .align 1 div_i32_param_1,
	.param .u64 .ptr .align 1 div_i32_param_2,
	.param .u32 div_i32_param_3
)
{
	.reg .pred 	%p<2>;
	.reg .b32 	%r<9>;
	.reg .b64 	%rd<11>;

	ld.param.u64 	%rd1, [div_i32_param_0];
	ld.param.u64 	%rd2, [div_i32_param_1];
	ld.param.u64 	%rd3, [div_i32_param_2];
	ld.param.u32 	%r2, [div_i32_param_3];
	mov.u32 	%r3, %ctaid.x;
	mov.u32 	%r4, %ntid.x;
	mov.u32 	%r5, %tid.x;
	mad.lo.s32 	%r1, %r3, %r4, %r5;
	setp.ge.u32 	%p1, %r1, %r2;
	@%p1 bra 	$L__BB17_2;
	cvta.to.global.u64 	%rd4, %rd1;
	cvta.to.global.u64 	%rd5, %rd2;
	cvta.to.global.u64 	%rd6, %rd3;
	mul.wide.u32 	%rd7, %r1, 4;
	add.s64 	%rd8, %rd4, %rd7;
	ld.global.u32 	%r6, [%rd8];
	add.s64 	%rd9, %rd5, %rd7;
	ld.global.u32 	%r7, [%rd9];
	div.s32 	%r8, %r6, %r7;
	add.s64 	%rd10, %rd6, %rd7;
	st.global.u32 	[%rd10], %r8;
$L__BB17_2:
	ret;

}
	// .globl	max_i32
.visible .entry max_i32(
	.param .u64 .ptr .align 1 max_i32_param_0,
	.param .u64 .ptr .align 1 max_i32_param_1,
	.param .u64 .ptr .align 1 max_i32_param_2,
	.param .u32 max_i32_param_3
)
{
	.reg .pred 	%p<2>;
	.reg .b32 	%r<9>;
	.reg .b64 	%rd<11>;

	ld.param.u64 	%rd1, [max_i32_param_0];
	ld.param.u64 	%rd2, [max_i32_param_1];
	ld.param.u64 	%rd3, [max_i32_param_2];
	ld.param.u32 	%r2, [max_i32_param_3];
	mov.u32 	%r3, %ctaid.x;
	mov.u32 	%r4, %ntid.x;
	mov.u32 	%r5, %tid.x;
	mad.lo.s32 	%r1, %r3, %r4, %r5;
	setp.ge.u32 	%p1, %r1, %r2;
	@%p1 bra 	$L__BB18_2;
	cvta.to.global.u64 	%rd4, %rd3;
	cvta.to.global.u64 	%rd5, %rd1;
	cvta.to.global.u64 	%rd6, %rd2;
	mul.wide.u32 	%rd7, %r1, 4;
	add.s64 	%rd8, %rd5, %rd7;
	ld.global.u32 	%r6, [%rd8];
	add.s64 	%rd9, %rd6, %rd7;
	ld.global.u32 	%r7, [%rd9];
	max.s32 	%r8, %r6, %r7;
	add.s64 	%rd10, %rd4, %rd7;
	st.global.u32 	[%rd10], %r8;
$L__BB18_2:
	ret;

}
	// .globl	min_i32
.visible .entry min_i32(
	.param .u64 .ptr .align 1 min_i32_param_0,
	.param .u64 .ptr .align 1 min_i32_param_1,
	.param .u64 .ptr .align 1 min_i32_param_2,
	.param .u32 min_i32_param_3
)
{
	.reg .pred 	%p<2>;
	.reg .b32 	%r<9>;
	.reg .b64 	%rd<11>;

	ld.param.u64 	%rd1, [min_i32_param_0];
	ld.param.u64 	%rd2, [min_i32_param_1];
	ld.param.u64 	%rd3, [min_i32_param_2];
	ld.param.u32 	%r2, [min_i32_param_3];
	mov.u32 	%r3, %ctaid.x;
	mov.u32 	%r4, %ntid.x;
	mov.u32 	%r5, %tid.x;
	mad.lo.s32 	%r1, %r3, %r4, %r5;
	setp.ge.u32 	%p1, %r1, %r2;
	@%p1 bra 	$L__BB19_2;
	cvta.to.global.u64 	%rd4, %rd3;
	cvta.to.global.u64 	%rd5, %rd1;
	cvta.to.global.u64 	%rd6, %rd2;
	mul.wide.u32 	%rd7, %r1, 4;
	add.s64 	%rd8, %rd5, %rd7;
	ld.global.u32 	%r6, [%rd8];
	add.s64 	%rd9, %rd6, %rd7;
	ld.global.u32 	%r7, [%rd9];
	min.s32 	%r8, %r6, %r7;
	add.s64 	%rd10, %rd4, %rd7;
	st.global.u32 	[%rd10], %r8;
$L__BB19_2:
	ret;

}
	// .globl	add_i64
.visible .entry add_i64(
	.param .u64 .ptr .align 1 add_i64_param_0,
	.param .u64 .ptr .align 1 add_i64_param_1,
	.param .u64 .ptr .align 1 add_i64_param_2,
	.param .u32 add_i64_param_3
)
{
	.reg .pred 	%p<2>;
	.reg .b32 	%r<6>;
	.reg .b64 	%rd<14>;

	ld.param.u64 	%rd1, [add_i64_param_0];
	ld.param.u64 	%rd2, [add_i64_param_1];
	ld.param.u64 	%rd3, [add_i64_param_2];
	ld.param.u32 	%r2, [add_i64_param_3];
	mov.u32 	%r3, %ctaid.x;
	mov.u32 	%r4, %ntid.x;
	mov.u32 	%r5, %tid.x;
	mad.lo.s32 	%r1, %r3, %r4, %r5;
	setp.ge.u32 	%p1, %r1, %r2;
	@%p1 bra 	$L__BB20_2;
	cvta.to.global.u64 	%rd4, %rd1;
	cvta.to.global.u64 	%rd5, %rd2;
	cvta.to.global.u64 	%rd6, %rd3;
	mul.wide.u32 	%rd7, %r1, 8;
	add.s64 	%rd8, %rd4, %rd7;
	ld.global.u64 	%rd9, [%rd8];
	add.s64 	%rd10, %rd5, %rd7;
	ld.global.u64 	%rd11, [%rd10];
	add.s64 	%rd12, %rd11, %rd9;
	add.s64 	%rd13, %rd6, %rd7;
	st.global.u64 	[%rd13], %rd12;
$L__BB20_2:
	ret;

}
	// .globl	sub_i64
.visible .entry sub_i64(
	.param .u64 .ptr .align 1 sub_i64_param_0,
	.param .u64 .ptr .align 1 sub_i64_param_1,
	.param .u64 .ptr .align 1 sub_i64_param_2,
	.param .u32 sub_i64_param_3
)
{
	.reg .pred 	%p<2>;
	.reg .b32 	%r<6>;
	.reg .b64 	%rd<14>;

	ld.param.u64 	%rd1, [sub_i64_param_0];
	ld.param.u64 	%rd2, [sub_i64_param_1];
	ld.param.u64 	%rd3, [sub_i64_param_2];
	ld.param.u32 	%r2, [sub_i64_param_3];
	mov.u32 	%r3, %ctaid.x;
	mov.u32 	%r4, %ntid.x;
	mov.u32 	%r5, %tid.x;
	mad.lo.s32 	%r1, %r3, %r4, %r5;
	setp.ge.u32 	%p1, %r1, %r2;
	@%p1 bra 	$L__BB21_2;
	cvta.to.global.u64 	%rd4, %rd1;
	cvta.to.global.u64 	%rd5, %rd2;
	cvta.to.global.u64 	%rd6, %rd3;
	mul.wide.u32 	%rd7, %r1, 8;
	add.s64 	%rd8, %rd4, %rd7;
	ld.global.u64 	%rd9, [%rd8];
	add.s64 	%rd10, %rd5, %rd7;
	ld.global.u64 	%rd11, [%rd10];
	sub.s64 	%rd12, %rd9, %rd11;
	add.s64 	%rd13, %rd6, %rd7;
	st.global.u64 	[%rd13], %rd12;
$L__BB21_2:
	ret;

}
	// .globl	mul_i64
.visible .entry mul_i64(
	.param .u64 .ptr .align 1 mul_i64_param_0,
	.param .u64 .ptr .align 1 mul_i64_param_1,
	.param .u64 .ptr .align 1 mul_i64_param_2,
	.param .u32 mul_i64_param_3
)
{
	.reg .pred 	%p<2>;
	.reg .b32 	%r<6>;
	.reg .b64 	%rd<14>;

	ld.param.u64 	%rd1, [mul_i64_param_0];
	ld.param.u64 	%rd2, [mul_i64_param_1];
	ld.param.u64 	%rd3, [mul_i64_param_2];
	ld.param.u32 	%r2, [mul_i64_param_3];
	mov.u32 	%r3, %ctaid.x;
	mov.u32 	%r4, %ntid.x;
	mov.u32 	%r5, %tid.x;
	mad.lo.s32 	%r1, %r3, %r4, %r5;
	setp.ge.u32 	%p1, %r1, %r2;
	@%p1 bra 	$L__BB22_2;
	cvta.to.global.u64 	%rd4, %rd1;
	cvta.to.global.u64 	%rd5, %rd2;
	cvta.to.global.u64 	%rd6, %rd3;
	mul.wide.u32 	%rd7, %r1, 8;
	add.s64 	%rd8, %rd4, %rd7;
	ld.global.u64 	%rd9, [%rd8];
	add.s64 	%rd10, %rd5, %rd7;
	ld.global.u64 	%rd11, [%rd10];
	mul.lo.s64 	%rd12, %rd11, %rd9;
	add.s64 	%rd13, %rd6, %rd7;
	st.global.u64 	[%rd13], %rd12;
$L__BB22_2:
	ret;

}
	// .globl	div_i64
.visible .entry div_i64(
	.param .u64 .ptr .align 1 div_i64_param_0,
	.param .u64 .ptr .align 1 div_i64_param_1,
	.param .u64 .ptr .align 1 div_i64_param_2,
	.param .u32 div_i64_param_3
)
{
	.reg .pred 	%p<3>;
	.reg .b32 	%r<9>;
	.reg .b64 	%rd<20>;

	ld.param.u64 	%rd6, [div_i64_param_0];
	ld.param.u64 	%rd7, [div_i64_param_1];
	ld.param.u64 	%rd8, [div_i64_param_2];
	ld.param.u32 	%r2, [div_i64_param_3];
	mov.u32 	%r3, %ctaid.x;
	mov.u32 	%r4, %ntid.x;
	mov.u32 	%r5, %tid.x;
	mad.lo.s32 	%r1, %r3, %r4, %r5;
	setp.ge.u32 	%p1, %r1, %r2;
	@%p1 bra 	$L__BB23_5;
	cvta.to.global.u64 	%rd9, %rd6;
	cvta.to.global.u64 	%rd10, %rd7;
	mul.wide.u32 	%rd11, %r1, 8;
	add.s64 	%rd12, %rd9, %rd11;
	ld.global.u64 	%rd1, [%rd12];
	add.s64 	%rd13, %rd10, %rd11;
	ld.global.u64 	%rd2, [%rd13];
	or.b64  	%rd14, %rd1, %rd2;
	and.b64  	%rd15, %rd14, -4294967296;
	setp.ne.s64 	%p2, %rd15, 0;
	@%p2 bra 	$L__BB23_3;
	cvt.u32.u64 	%r6, %rd2;
	cvt.u32.u64 	%r7, %rd1;
	div.u32 	%r8, %r7, %r6;
	cvt.u64.u32 	%rd19, %r8;
	bra.uni 	$L__BB23_4;
$L__BB23_3:
	div.s64 	%rd19, %rd1, %rd2;
$L__BB23_4:
	cvta.to.global.u64 	%rd16, %rd8;
	add.s64 	%rd18, %rd16, %rd11;
	st.global.u64 	[%rd18], %rd19;
$L__BB23_5:
	ret;

}
	// .globl	max_i64
.visible .entry max_i64(
	.param .u64 .ptr .align 1 max_i64_param_0,
	.param .u64 .ptr .align 1 max_i64_param_1,
	.param .u64 .ptr .align 1 max_i64_param_2,
	.param .u32 max_i64_param_3
)
{
	.reg .pred 	%p<2>;
	.reg .b32 	%r<6>;
	.reg .b64 	%rd<14>;

	ld.param.u64 	%rd1, [max_i64_param_0];
	ld.param.u64 	%rd2, [max_i64_param_1];
	ld.param.u64 	%rd3, [max_i64_param_2];
	ld.param.u32 	%r2, [max_i64_param_3];
	mov.u32 	%r3, %ctaid.x;
	mov.u32 	%r4, %ntid.x;
	mov.u32 	%r5, %tid.x;
	mad.lo.s32 	%r1, %r3, %r4, %r5;
	setp.ge.u32 	%p1, %r1, %r2;
	@%p1 bra 	$L__BB24_2;
	cvta.to.global.u64 	%rd4, %rd3;
	cvta.to.global.u64 	%rd5, %rd1;
	cvta.to.global.u64 	%rd6, %rd2;
	mul.wide.u32 	%rd7, %r1, 8;
	add.s64 	%rd8, %rd5, %rd7;
	ld.global.u64 	%rd9, [%rd8];
	add.s64 	%rd10, %rd6, %rd7;
	ld.global.u64 	%rd11, [%rd10];
	max.s64 	%rd12, %rd9, %rd11;
	add.s64 	%rd13, %rd4, %rd7;
	st.global.u64 	[%rd13], %rd12;
$L__BB24_2:
	ret;

}
	// .globl	min_i64
.visible .entry min_i64(
	.param .u64 .ptr .align 1 min_i64_param_0,
	.param .u64 .ptr .align 1 min_i64_param_1,
	.param .u64 .ptr .align 1 min_i64_param_2,
	.param .u32 min_i64_param_3
)
{
	.reg .pred 	%p<2>;
	.reg .b32 	%r<6>;
	.reg .b64 	%rd<14>;

	ld.param.u64 	%rd1, [min_i64_param_0];
	ld.param.u64 	%rd2, [min_i64_param_1];
	ld.param.u64 	%rd3, [min_i64_param_2];
	ld.param.u32 	%r2, [min_i64_param_3];
	mov.u32 	%r3, %ctaid.x;
	mov.u32 	%r4, %ntid.x;
	mov.u32 	%r5, %tid.x;
	mad.lo.s32 	%r1, %r3, %r4, %r5;
	setp.ge.u32 	%p1, %r1, %r2;
	@%p1 bra 	$L__BB25_2;
	cvta.to.global.u64 	%rd4, %rd3;
	cvta.to.global.u64 	%rd5, %rd1;
	cvta.to.global.u64 	%rd6, %rd2;
	mul.wide.u32 	%rd7, %r1, 8;
	add.s64 	%rd8, %rd5, %rd7;
	ld.global.u64 	%rd9, [%rd8];
	add.s64 	%rd10, %rd6, %rd7;
	ld.global.u64 	%rd11, [%rd10];
	min.s64 	%rd12, %rd9, %rd11;
	add.s64 	%rd13, %rd4, %rd7;
	st.global.u64 	[%rd13], %rd12;
$L__BB25_2:
	ret;

}
	// .globl	add_broadcast_f32
.visible .entry add_broadcast_f32(
	.param .u64 .ptr .align 1 add_broadcast_f32_param_0,
	.param .u64 .ptr .align 1 add_broadcast_f32_param_1,
	.param .u64 .ptr .align 1 add_broadcast_f32_param_2,
	.param .u64 .ptr .align 1 add_broadcast_f32_param_3,
	.param .u64 .ptr .align 1 add_broadcast_f32_param_4,
	.param .u64 .ptr .align 1 add_broadcast_f32_param_5,
	.param .u64 .ptr .align 1 add_broadcast_f32_param_6,
	.param .u32 add_broadcast_f32_param_7,
	.param .u32 add_broadcast_f32_param_8
)
{
	.reg .pred 	%p<11>;
	.reg .b32 	%r<203>;
	.reg .b32 	%f<4>;
	.reg .b64 	%rd<86>;

	ld.param.u64 	%rd8, [add_broadcast_f32_param_0];
	ld.param.u64 	%rd9, [add_broadcast_f32_param_1];
	ld.param.u64 	%rd10, [add_broadcast_f32_param_2];
	ld.param.u64 	%rd11, [add_broadcast_f32_param_3];
	ld.param.u64 	%rd12, [add_broadcast_f32_param_4];
	ld.param.u64 	%rd13, [add_broadcast_f32_param_6];
	ld.param.u32 	%r48, [add_broadcast_f32_param_7];
	ld.param.u32 	%r49, [add_broadcast_f32_param_8];
	cvta.to.global.u64 	%rd1, %rd12;
	cvta.to.global.u64 	%rd2, %rd11;
	cvta.to.global.u64 	%rd3, %rd13;
	mov.u32 	%r50, %ctaid.x;
	mov.u32 	%r51, %ntid.x;
	mov.u32 	%r52, %tid.x;
	mad.lo.s32 	%r1, %r50, %r51, %r52;
	setp.ge.u32 	%p1, %r1, %r49;
	@%p1 bra 	$L__BB26_16;
	add.s32 	%r191, %r48, -1;
	setp.lt.s32 	%p2, %r191, 0;
	mov.b64 	%rd84, 0;
	mov.u64 	%rd85, %rd84;
	@%p2 bra 	$L__BB26_15;
	and.b32  	%r3, %r48, 7;
	setp.lt.u32 	%p3, %r191, 7;
	mov.b32 	%r202, 0;
	mov.u32 	%r201, %r202;
	mov.u32 	%r194, %r1;
	@%p3 bra 	$L__BB26_6;
	add.s32 	%r179, %r48, -4;
	and.b32  	%r56, %r48, -8;
	neg.s32 	%r178, %r56;
	mov.b32 	%r202, 0;
	mov.u32 	%r194, %r1;
$L__BB26_4:
	.pragma "nounroll";
	add.s32 	%r57, %r179, 3;
	mul.wide.u32 	%rd15, %r57, 4;
	add.s64 	%rd16, %rd3, %rd15;
	ld.global.u32 	%r58, [%rd16];
	div.u32 	%r59, %r194, %r58;
	mul.lo.s32 	%r60, %r59, %r58;
	sub.s32 	%r61, %r194, %r60;
	add.s64 	%rd17, %rd2, %rd15;
	ld.global.u32 	%r62, [%rd17];
	mad.lo.s32 	%r63, %r62, %r61, %r201;
	add.s64 	%rd18, %rd1, %rd15;
	ld.global.u32 	%r64, [%rd18];
	mad.lo.s32 	%r65, %r64, %r61, %r202;
	add.s32 	%r66, %r179, 2;
	mul.wide.u32 	%rd19, %r66, 4;
	add.s64 	%rd20, %rd3, %rd19;
	ld.global.u32 	%r67, [%rd20];
	div.u32 	%r68, %r59, %r67;
	mul.lo.s32 	%r69, %r68, %r67;
	sub.s32 	%r70, %r59, %r69;
	add.s64 	%rd21, %rd2, %rd19;
	ld.global.u32 	%r71, [%rd21];
	mad.lo.s32 	%r72, %r71, %r70, %r63;
	add.s64 	%rd22, %rd1, %rd19;
	ld.global.u32 	%r73, [%rd22];
	mad.lo.s32 	%r74, %r73, %r70, %r65;
	add.s32 	%r75, %r179, 1;
	mul.wide.u32 	%rd23, %r75, 4;
	add.s64 	%rd24, %rd3, %rd23;
	ld.global.u32 	%r76, [%rd24];
	div.u32 	%r77, %r68, %r76;
	mul.lo.s32 	%r78, %r77, %r76;
	sub.s32 	%r79, %r68, %r78;
	add.s64 	%rd25, %rd2, %rd23;
	ld.global.u32 	%r80, [%rd25];
	mad.lo.s32 	%r81, %r80, %r79, %r72;
	add.s64 	%rd26, %rd1, %rd23;
	ld.global.u32 	%r82, [%rd26];
	mad.lo.s32 	%r83, %r82, %r79, %r74;
	add.s32 	%r84, %r179, -4;
	mul.wide.u32 	%rd27, %r179, 4;
	add.s64 	%rd28, %rd3, %rd27;
	ld.global.u32 	%r85, [%rd28];
	div.u32 	%r86, %r77, %r85;
	mul.lo.s32 	%r87, %r86, %r85;
	sub.s32 	%r88, %r77, %r87;
	add.s64 	%rd29, %rd2, %rd27;
	ld.global.u32 	%r89, [%rd29];
	mad.lo.s32 	%r90, %r89, %r88, %r81;
	add.s64 	%rd30, %rd1, %rd27;
	ld.global.u32 	%r91, [%rd30];
	mad.lo.s32 	%r92, %r91, %r88, %r83;
	add.s32 	%r93, %r179, -1;
	mul.wide.u32 	%rd31, %r93, 4;
	add.s64 	%rd32, %rd3, %rd31;
	ld.global.u32 	%r94, [%rd32];
	div.u32 	%r95, %r86, %r94;
	mul.lo.s32 	%r96, %r95, %r94;
	sub.s32 	%r97, %r86, %r96;
	add.s64 	%rd33, %rd2, %rd31;
	ld.global.u32 	%r98, [%rd33];
	mad.lo.s32 	%r99, %r98, %r97, %r90;
	add.s64 	%rd34, %rd1, %rd31;
	ld.global.u32 	%r100, [%rd34];
	mad.lo.s32 	%r101, %r100, %r97, %r92;
	add.s32 	%r102, %r179, -2;
	mul.wide.u32 	%rd35, %r102, 4;
	add.s64 	%rd36, %rd3, %rd35;
	ld.global.u32 	%r103, [%rd36];
	div.u32 	%r104, %r95, %r103;
	mul.lo.s32 	%r105, %r104, %r103;
	sub.s32 	%r106, %r95, %r105;
	add.s64 	%rd37, %rd2, %rd35;
	ld.global.u32 	%r107, [%rd37];
	mad.lo.s32 	%r108, %r107, %r106, %r99;
	add.s64 	%rd38, %rd1, %rd35;
	ld.global.u32 	%r109, [%rd38];
	mad.lo.s32 	%r110, %r109, %r106, %r101;
	add.s32 	%r111, %r179, -3;
	mul.wide.u32 	%rd39, %r111, 4;
	add.s64 	%rd40, %rd3, %rd39;
	ld.global.u32 	%r112, [%rd40];
	div.u32 	%r113, %r104, %r112;
	mul.lo.s32 	%r114, %r113, %r112;
	sub.s32 	%r115, %r104, %r114;
	add.s64 	%rd41, %rd2, %rd39;
	ld.global.u32 	%r116, [%rd41];
	mad.lo.s32 	%r117, %r116, %r115, %r108;
	add.s64 	%rd42, %rd1, %rd39;
	ld.global.u32 	%r118, [%rd42];
	mad.lo.s32 	%r119, %r118, %r115, %r110;
	mul.wide.u32 	%rd43, %r84, 4;
	add.s64 	%rd44, %rd3, %rd43;
	ld.global.u32 	%r120, [%rd44];
	div.u32 	%r194, %r113, %r120;
	mul.lo.s32 	%r121, %r194, %r120;
	sub.s32 	%r122, %r113, %r121;
	add.s64 	%rd45, %rd2, %rd43;
	ld.global.u32 	%r123, [%rd45];
	mad.lo.s32 	%r201, %r123, %r122, %r117;
	add.s64 	%rd46, %rd1, %rd43;
	ld.global.u32 	%r124, [%rd46];
	mad.lo.s32 	%r202, %r124, %r122, %r119;
	add.s32 	%r179, %r179, -8;
	add.s32 	%r178, %r178, 8;
	setp.ne.s32 	%p4, %r178, 0;
	@%p4 bra 	$L__BB26_4;
	add.s32 	%r191, %r179, 3;
$L__BB26_6:
	setp.eq.s32 	%p5, %r3, 0;
	@%p5 bra 	$L__BB26_14;
	and.b32  	%r23, %r48, 3;
	setp.lt.u32 	%p6, %r3, 4;
	@%p6 bra 	$L__BB26_9;
	mul.wide.u32 	%rd47, %r191, 4;
	add.s64 	%rd48, %rd3, %rd47;
	ld.global.u32 	%r126, [%rd48];
	div.u32 	%r127, %r194, %r126;
	mul.lo.s32 	%r128, %r127, %r126;
	sub.s32 	%r129, %r194, %r128;
	add.s64 	%rd49, %rd2, %rd47;
	ld.global.u32 	%r130, [%rd49];
	mad.lo.s32 	%r131, %r130, %r129, %r201;
	add.s64 	%rd50, %rd1, %rd47;
	ld.global.u32 	%r132, [%rd50];
	mad.lo.s32 	%r133, %r132, %r129, %r202;
	add.s32 	%r134, %r191, -1;
	mul.wide.u32 	%rd51, %r134, 4;
	add.s64 	%rd52, %rd3, %rd51;
	ld.global.u32 	%r135, [%rd52];
	div.u32 	%r136, %r127, %r135;
	mul.lo.s32 	%r137, %r136, %r135;
	sub.s32 	%r138, %r127, %r137;
	add.s64 	%rd53, %rd2, %rd51;
	ld.global.u32 	%r139, [%rd53];
	mad.lo.s32 	%r140, %r139, %r138, %r131;
	add.s64 	%rd54, %rd1, %rd51;
	ld.global.u32 	%r141, [%rd54];
	mad.lo.s32 	%r142, %r141, %r138, %r133;
	add.s32 	%r143, %r191, -2;
	mul.wide.u32 	%rd55, %r143, 4;
	add.s64 	%rd56, %rd3, %rd55;
	ld.global.u32 	%r144, [%rd56];
	div.u32 	%r145, %r136, %r144;
	mul.lo.s32 	%r146, %r145, %r144;
	sub.s32 	%r147, %r136, %r146;
	add.s64 	%rd57, %rd2, %rd55;
	ld.global.u32 	%r148, [%rd57];
	mad.lo.s32 	%r149, %r148, %r147, %r140;
	add.s64 	%rd58, %rd1, %rd55;
	ld.global.u32 	%r150, [%rd58];
	mad.lo.s32 	%r151, %r150, %r147, %r142;
	add.s32 	%r152, %r191, -3;
	mul.wide.u32 	%rd59, %r152, 4;
	add.s64 	%rd60, %rd3, %rd59;
	ld.global.u32 	%r153, [%rd60];
	div.u32 	%r194, %r145, %r153;
	mul.lo.s32 	%r154, %r194, %r153;
	sub.s32 	%r155, %r145, %r154;
	add.s64 	%rd61, %rd2, %rd59;
	ld.global.u32 	%r156, [%rd61];
	mad.lo.s32 	%r201, %r156, %r155, %r149;
	add.s64 	%rd62, %rd1, %rd59;
	ld.global.u32 	%r157, [%rd62];
	mad.lo.s32 	%r202, %r157, %r155, %r151;
	add.s32 	%r191, %r191, -4;
$L__BB26_9:
	setp.eq.s32 	%p7, %r23, 0;
	@%p7 bra 	$L__BB26_14;
	setp.eq.s32 	%p8, %r23, 1;
	@%p8 bra 	$L__BB26_12;
	mul.wide.u32 	%rd63, %r191, 4;
	add.s64 	%rd64, %rd3, %rd63;
	ld.global.u32 	%r159, [%rd64];
	div.u32 	%r160, %r194, %r159;
	mul.lo.s32 	%r161, %r160, %r159;
	sub.s32 	%r162, %r194, %r161;
	add.s64 	%rd65, %rd2, %rd63;
	ld.global.u32 	%r163, [%rd65];
	mad.lo.s32 	%r164, %r163, %r162, %r201;
	add.s64 	%rd66, %rd1, %rd63;
	ld.global.u32 	%r165, [%rd66];
	mad.lo.s32 	%r166, %r165, %r162, %r202;
	add.s32 	%r167, %r191, -1;
	mul.wide.u32 	%rd67, %r167, 4;
	add.s64 	%rd68, %rd3, %rd67;
	ld.global.u32 	%r168, [%rd68];
	div.u32 	%r194, %r160, %r168;
	mul.lo.s32 	%r169, %r194, %r168;
	sub.s32 	%r170, %r160, %r169;
	add.s64 	%rd69, %rd2, %rd67;
	ld.global.u32 	%r171, [%rd69];
	mad.lo.s32 	%r201, %r171, %r170, %r164;
	add.s64 	%rd70, %rd1, %rd67;
	ld.global.u32 	%r172, [%rd70];
	mad.lo.s32 	%r202, %r172, %r170, %r166;
	add.s32 	%r191, %r191, -2;
$L__BB26_12:
	and.b32  	%r173, %r48, 1;
	setp.eq.b32 	%p9, %r173, 1;
	not.pred 	%p10, %p9;
	@%p10 bra 	$L__BB26_14;
	mul.wide.u32 	%rd71, %r191, 4;
	add.s64 	%rd72, %rd3, %rd71;
	ld.global.u32 	%r174, [%rd72];
	rem.u32 	%r175, %r194, %r174;
	add.s64 	%rd73, %rd2, %rd71;
	ld.global.u32 	%r176, [%rd73];
	mad.lo.s32 	%r201, %r176, %r175, %r201;
	add.s64 	%rd74, %rd1, %rd71;
	ld.global.u32 	%r177, [%rd74];
	mad.lo.s32 	%r202, %r177, %r175, %r202;
$L__BB26_14:
	cvt.u64.u32 	%rd84, %r201;
	cvt.u64.u32 	%rd85, %r202;
$L__BB26_15:
	cvta.to.global.u64 	%rd75, %rd8;
	shl.b64 	%rd76, %rd84, 2;
	add.s64 	%rd77, %rd75, %rd76;
	ld.global.f32 	%f1, [%rd77];
	cvta.to.global.u64 	%rd78, %rd9;
	shl.b64 	%rd79, %rd85, 2;
	add.s64 	%rd80, %rd78, %rd79;
	ld.global.f32 	%f2, [%rd80];
	add.f32 	%f3, %f1, %f2;
	cvta.to.global.u64 	%rd81, %rd10;
	mul.wide.u32 	%rd82, %r1, 4;
	add.s64 	%rd83, %rd81, %rd82;
	st.global.f32 	[%rd83], %f3;
$L__BB26_16:
	ret;

}
	// .globl	sub_broadcast_f32
.visible .entry sub_broadcast_f32(
	.param .u64 .ptr .align 1 sub_broadcast_f32_param_0,
	.param .u64 .ptr .align 1 sub_broadcast_f32_param_1,
	.param .u64 .ptr .align 1 sub_broadcast_f32_param_2,
	.param .u64 .ptr .align 1 sub_broadcast_f32_param_3,
	.param .u64 .ptr .align 1 sub_broadcast_f32_param_4,
	.param .u64 .ptr .align 1 sub_broadcast_f32_param_5,
	.param .u64 .ptr .align 1 sub_broadcast_f32_param_6,
	.param .u32 sub_broadcast_f32_param_7,
	.param .u32 sub_broadcast_f32_param_8
)
{
	.reg .pred 	%p<11>;
	.reg .b32 	%r<203>;
	.reg .b32 	%f<4>;
	.reg .b64 	%rd<86>;

	ld.param.u64 	%rd8, [sub_broadcast_f32_param_0];
	ld.param.u64 	%rd9, [sub_broadcast_f32_param_1];
	ld.param.u64 	%rd10, [sub_broadcast_f32_param_2];
	ld.param.u64 	%rd11, [sub_broadcast_f32_param_3];
	ld.param.u64 	%rd12, [sub_broadcast_f32_param_4];
	ld.param.u64 	%rd13, [sub_broadcast_f32_param_6];
	ld.param.u32 	%r48, [sub_broadcast_f32_param_7];
	ld.param.u32 	%r49, [sub_broadcast_f32_param_8];
	cvta.to.global.u64 	%rd1, %rd12;
	cvta.to.global.u64 	%rd2, %rd11;
	cvta.to.global.u64 	%rd3, %rd13;
	mov.u32 	%r50, %ctaid.x;
	mov.u32 	%r51, %ntid.x;
	mov.u32 	%r52, %tid.x;
	mad.lo.s32 	%r1, %r50, %r51, %r52;
	setp.ge.u32 	%p1, %r1, %r49;
	@%p1 bra 	$L__BB27_16;
	add.s32 	%r191, %r48, -1;
	setp.lt.s32 	%p2, %r191, 0;
	mov.b64 	%rd84, 0;
	mov.u64 	%rd85, %rd84;
	@%p2 bra 	$L__BB27_15;
	and.b32  	%r3, %r48, 7;
	setp.lt.u32 	%p3, %r191, 7;
	mov.b32 	%r202, 0;
	mov.u32 	%r201, %r202;
	mov.u32 	%r194, %r1;
	@%p3 bra 	$L__BB27_6;
	add.s32 	%r179, %r48, -4;
	and.b32  	%r56, %r48, -8;
	neg.s32 	%r178, %r56;
	mov.b32 	%r202, 0;
	mov.u32 	%r194, %r1;
$L__BB27_4:
	.pragma "nounroll";
	add.s32 	%r57, %r179, 3;
	mul.wide.u32 	%rd15, %r57, 4;
	add.s64 	%rd16, %rd3, %rd15;
	ld.global.u32 	%r58, [%rd16];
	div.u32 	%r59, %r194, %r58;
	mul.lo.s32 	%r60, %r59, %r58;
	sub.s32 	%r61, %r194, %r60;
	add.s64 	%rd17, %rd2, %rd15;
	ld.global.u32 	%r62, [%rd17];
	mad.lo.s32 	%r63, %r62, %r61, %r201;
	add.s64 	%rd18, %rd1, %rd15;
	ld.global.u32 	%r64, [%rd18];
	mad.lo.s32 	%r65, %r64, %r61, %r202;
	add.s32 	%r66, %r179, 2;
	mul.wide.u32 	%rd19, %r66, 4;
	add.s64 	%rd20, %rd3, %rd19;
	ld.global.u32 	%r67, [%rd20];
	div.u32 	%r68, %r59, %r67;
	mul.lo.s32 	%r69, %r68, %r67;
	sub.s32 	%r70, %r59, %r69;
	add.s64 	%rd21, %rd2, %rd19;
	ld.global.u32 	%r71, [%rd21];
	mad.lo.s32 	%r72, %r71, %r70, %r63;
	add.s64 	%rd22, %rd1, %rd19;
	ld.global.u32 	%r73, [%rd22];
	mad.lo.s32 	%r74, %r73, %r70, %r65;
	add.s32 	%r75, %r179, 1;
	mul.wide.u32 	%rd23, %r75, 4;
	add.s64 	%rd24, %rd3, %rd23;
	ld.global.u32 	%r76, [%rd24];
	div.u32 	%r77, %r68, %r76;
	mul.lo.s32 	%r78, %r77, %r76;
	sub.s32 	%r79, %r68, %r78;
	add.s64 	%rd25, %rd2, %rd23;
	ld.global.u32 	%r80, [%rd25];
	mad.lo.s32 	%r81, %r80, %r79, %r72;
	add.s64 	%rd26, %rd1, %rd23;
	ld.global.u32 	%r82, [%rd26];
	mad.lo.s32 	%r83, %r82, %r79, %r74;
	add.s32 	%r84, %r179, -4;
	mul.wide.u32 	%rd27, %r179, 4;
	add.s64 	%rd28, %rd3, %rd27;
	ld.global.u32 	%r85, [%rd28];
	div.u32 	%r86, %r77, %r85;
	mul.lo.s32 	%r87, %r86, %r85;
	sub.s32 	%r88, %r77, %r87;
	add.s64 	%rd29, %rd2, %rd27;
	ld.global.u32 	%r89, [%rd29];
	mad.lo.s32 	%r90, %r89, %r88, %r81;
	add.s64 	%rd30, %rd1, %rd27;
	ld.global.u32 	%r91, [%rd30];
	mad.lo.s32 	%r92, %r91, %r88, %r83;
	add.s32 	%r93, %r179, -1;
	mul.wide.u32 	%rd31, %r93, 4;
	add.s64 	%rd32, %rd3, %rd31;
	ld.global.u32 	%r94, [%rd32];
	div.u32 	%r95, %r86, %r94;
	mul.lo.s32 	%r96, %r95, %r94;
	sub.s32 	%r97, %r86, %r96;
	add.s64 	%rd33, %rd2, %rd31;
	ld.global.u32 	%r98, [%rd33];
	mad.lo.s32 	%r99, %r98, %r97, %r90;
	add.s64 	%rd34, %rd1, %rd31;
	ld.global.u32 	%r100, [%rd34];
	mad.lo.s32 	%r101, %r100, %r97, %r92;
	add.s32 	%r102, %r179, -2;
	mul.wide.u32 	%rd35, %r102, 4;
	add.s64 	%rd36, %rd3, %rd35;
	ld.global.u32 	%r103, [%rd36];
	div.u32 	%r104, %r95, %r103;
	mul.lo.s32 	%r105, %r104, %r103;
	sub.s32 	%r106, %r95, %r105;
	add.s64 	%rd37, %rd2, %rd35;
	ld.global.u32 	%r107, [%rd37];
	mad.lo.s32 	%r108, %r107, %r106, %r99;
	add.s64 	%rd38, %rd1, %rd35;
	ld.global.u32 	%r109, [%rd38];
	mad.lo.s32 	%r110, %r109, %r106, %r101;
	add.s32 	%r111, %r179, -3;
	mul.wide.u32 	%rd39, %r111, 4;
	add.s64 	%rd40, %rd3, %rd39;
	ld.global.u32 	%r112, [%rd40];
	div.u32 	%r113, %r104, %r112;
	mul.lo.s32 	%r114, %r113, %r112;
	sub.s32 	%r115, %r104, %r114;
	add.s64 	%rd41, %rd2, %rd39;
	ld.global.u32 	%r116, [%rd41];
	mad.lo.s32 	%r117, %r116, %r115, %r108;
	add.s64 	%rd42, %rd1, %rd39;
	ld.global.u32 	%r118, [%rd42];
	mad.lo.s32 	%r119, %r118, %r115, %r110;
	mul.wide.u32 	%rd43, %r84, 4;
	add.s64 	%rd44, %rd3, %rd43;
	ld.global.u32 	%r120, [%rd44];
	div.u32 	%r194, %r113, %r120;
	mul.lo.s32 	%r121, %r194, %r120;
	sub.s32 	%r122, %r113, %r121;
	add.s64 	%rd45, %rd2, %rd43;
	ld.global.u32 	%r123, [%rd45];
	mad.lo.s32 	%r201, %r123, %r122, %r117;
	add.s64 	%rd46, %rd1, %rd43;
	ld.global.u32 	%r124, [%rd46];
	mad.lo.s32 	%r202, %r124, %r122, %r119;
	add.s32 	%r179, %r179, -8;
	add.s32 	%r178, %r178, 8;
	setp.ne.s32 	%p4, %r178, 0;
	@%p4 bra 	$L__BB27_4;
	add.s32 	%r191, %r179, 3;
$L__BB27_6:
	setp.eq.s32 	%p5, %r3, 0;
	@%p5 bra 	$L__BB27_14;
	and.b32  	%r23, %r48, 3;
	setp.lt.u32 	%p6, %r3, 4;
	@%p6 bra 	$L__BB27_9;
	mul.wide.u32 	%rd47, %r191, 4;
	add.s64 	%rd48, %rd3, %rd47;
	ld.global.u32 	%r126, [%rd48];
	div.u32 	%r127, %r194, %r126;
	mul.lo.s32 	%r128, %r127, %r126;
	sub.s32 	%r129, %r194, %r128;
	add.s64 	%rd49, %rd2, %rd47;
	ld.global.u32 	%r130, [%rd49];
	mad.lo.s32 	%r131, %r130, %r129, %r201;
	add.s64 	%rd50, %rd1, %rd47;
	ld.global.u32 	%r132, [%rd50];
	mad.lo.s32 	%r133, %r132, %r129, %r202;
	add.s32 	%r134, %r191, -1;
	mul.wide.u32 	%rd51, %r134, 4;
	add.s64 	%rd52, %rd3, %rd51;
	ld.global.u32 	%r135, [%rd52];
	div.u32 	%r136, %r127, %r135;
	mul.lo.s32 	%r137, %r136, %r135;
	sub.s32 	%r138, %r127, %r137;
	add.s64 	%rd53, %rd2, %rd51;
	ld.global.u32 	%r139, [%rd53];
	mad.lo.s32 	%r140, %r139, %r138, %r131;
	add.s64 	%rd54, %rd1, %rd51;
	ld.global.u32 	%r141, [%rd54];
	mad.lo.s32 	%r142, %r141, %r138, %r133;
	add.s32 	%r143, %r191, -2;
	mul.wide.u32 	%rd55, %r143, 4;
	add.s64 	%rd56, %rd3, %rd55;
	ld.global.u32 	%r144, [%rd56];
	div.u32 	%r145, %r136, %r144;
	mul.lo.s32 	%r146, %r145, %r144;
	sub.s32 	%r147, %r136, %r146;
	add.s64 	%rd57, %rd2, %rd55;
	ld.global.u32 	%r148, [%rd57];
	mad.lo.s32 	%r149, %r148, %r147, %r140;
	add.s64 	%rd58, %rd1, %rd55;
	ld.global.u32 	%r150, [%rd58];
	mad.lo.s32 	%r151, %r150, %r147, %r142;
	add.s32 	%r152, %r191, -3;
	mul.wide.u32 	%rd59, %r152, 4;
	add.s64 	%rd60, %rd3, %rd59;
	ld.global.u32 	%r153, [%rd60];
	div.u32 	%r194, %r145, %r153;
	mul.lo.s32 	%r154, %r194, %r153;
	sub.s32 	%r155, %r145, %r154;
	add.s64 	%rd61, %rd2, %rd59;
	ld.global.u32 	%r156, [%rd61];
	mad.lo.s32 	%r201, %r156, %r155, %r149;
	add.s64 	%rd62, %rd1, %rd59;
	ld.global.u32 	%r157, [%rd62];
	mad.lo.s32 	%r202, %r157, %r155, %r151;
	add.s32 	%r191, %r191, -4;
$L__BB27_9:
	setp.eq.s32 	%p7, %r23, 0;
	@%p7 bra 	$L__BB27_14;
	setp.eq.s32 	%p8, %r23, 1;
	@%p8 bra 	$L__BB27_12;
	mul.wide.u32 	%rd63, %r191, 4;
	add.s64 	%rd64, %rd3, %rd63;
	ld.global.u32 	%r159, [%rd64];
	div.u32 	%r160, %r194, %r159;
	mul.lo.s32 	%r161, %r160, %r159;
	sub.s32 	%r162, %r194, %r161;
	add.s64 	%rd65, %rd2, %rd63;
	ld.global.u32 	%r163, [%rd65];
	mad.lo.s32 	%r164, %r163, %r162, %r201;
	add.s64 	%rd66, %rd1, %rd63;
	ld.global.u32 	%r165, [%rd66];
	mad.lo.s32 	%r166, %r165, %r162, %r202;
	add.s32 	%r167, %r191, -1;
	mul.wide.u32 	%rd67, %r167, 4;
	add.s64 	%rd68, %rd3, %rd67;
	ld.global.u32 	%r168, [%rd68];
	div.u32 	%r194, %r160, %r168;
	mul.lo.s32 	%r169, %r194, %r168;
	sub.s32 	%r170, %r160, %r169;
	add.s64 	%rd69, %rd2, %rd67;
	ld.global.u32 	%r171, [%rd69];
	mad.lo.s32 	%r201, %r171, %r170, %r164;
	add.s64 	%rd70, %rd1, %rd67;
	ld.global.u32 	%r172, [%rd70];
	mad.lo.s32 	%r202, %r172, %r170, %r166;
	add.s32 	%r191, %r191, -2;
$L__BB27_12:
	and.b32  	%r173, %r48, 1;
	setp.eq.b32 	%p9, %r173, 1;
	not.pred 	%p10, %p9;
	@%p10 bra 	$L__BB27_14;
	mul.wide.u32 	%rd71, %r191, 4;
	add.s64 	%rd72, %rd3, %rd71;
	ld.global.u32 	%r174, [%rd72];
	rem.u32 	%r175, %r194, %r174;
	add.s64 	%rd73, %rd2, %rd71;
	ld.global.u32 	%r176, [%rd73];
	mad.lo.s32 	%r201, %r176, %r175, %r201;
	add.s64 	%rd74, %rd1, %rd71;
	ld.global.u32 	%r177, [%rd74];
	mad.lo.s32 	%r202, %r177, %r175, %r202;
$L__BB27_14:
	cvt.u64.u32 	%rd84, %r201;
	cvt.u64.u32 	%rd85, %r202;
$L__BB27_15:
	cvta.to.global.u64 	%rd75, %rd8;
	shl.b64 	%rd76, %rd84, 2;
	add.s64 	%rd77, %rd75, %rd76;
	ld.global.f32 	%f1, [%rd77];
	cvta.to.global.u64 	%rd78, %rd9;
	shl.b64 	%rd79, %rd85, 2;
	add.s64 	%rd80, %rd78, %rd79;
	ld.global.f32 	%f2, [%rd80];
	sub.f32 	%f3, %f1, %f2;
	cvta.to.global.u64 	%rd81, %rd10;
	mul.wide.u32 	%rd82, %r1, 4;
	add.s64 	%rd83, %rd81, %rd82;
	st.global.f32 	[%rd83], %f3;
$L__BB27_16:
	ret;

}
	// .globl	mul_broadcast_f32
.visible .entry mul_broadcast_f32(
	.param .u64 .ptr .align 1 mul_broadcast_f32_param_0,
	.param .u64 .ptr .align 1 mul_broadcast_f32_param_1,
	.param .u64 .ptr .align 1 mul_broadcast_f32_param_2,
	.param .u64 .ptr .align 1 mul_broadcast_f32_param_3,
	.param .u64 .ptr .align 1 mul_broadcast_f32_param_4,
	.param .u64 .ptr .align 1 mul_broadcast_f32_param_5,
	.param .u64 .ptr .align 1 mul_broadcast_f32_param_6,
	.param .u32 mul_broadcast_f32_param_7,
	.param .u32 mul_broadcast_f32_param_8
)
{
	.reg .pred 	%p<11>;
	.reg .b32 	%r<203>;
	.reg .b32 	%f<4>;
	.reg .b64 	%rd<86>;

	ld.param.u64 	%rd8, [mul_broadcast_f32_param_0];
	ld.param.u64 	%rd9, [mul_broadcast_f32_param_1];
	ld.param.u64 	%rd10, [mul_broadcast_f32_param_2];
	ld.param.u64 	%rd11, [mul_broadcast_f32_param_3];
	ld.param.u64 	%rd12, [mul_broadcast_f32_param_4];
	ld.param.u64 	%rd13, [mul_broadcast_f32_param_6];
	ld.param.u32 	%r48, [mul_broadcast_f32_param_7];
	ld.param.u32 	%r49, [mul_broadcast_f32_param_8];
	cvta.to.global.u64 	%rd1, %rd12;
	cvta.to.global.u64 	%rd2, %rd11;
	cvta.to.global.u64 	%rd3, %rd13;
	mov.u32 	%r50, %ctaid.x;
	mov.u32 	%r51, %ntid.x;
	mov.u32 	%r52, %tid.x;
	mad.lo.s32 	%r1, %r50, %r51, %r52;
	setp.ge.u32 	%p1, %r1, %r49;
	@%p1 bra 	$L__BB28_16;
	add.s32 	%r191, %r48, -1;
	setp.lt.s32 	%p2, %r191, 0;
	mov.b64 	%rd84, 0;
	mov.u64 	%rd85, %rd84;
	@%p2 bra 	$L__BB28_15;
	and.b32  	%r3, %r48, 7;
	setp.lt.u32 	%p3, %r191, 7;
	mov.b32 	%r202, 0;
	mov.u32 	%r201, %r202;
	mov.u32 	%r194, %r1;
	@%p3 bra 	$L__BB28_6;
	add.s32 	%r179, %r48, -4;
	and.b32  	%r56, %r48, -8;
	neg.s32 	%r178, %r56;
	mov.b32 	%r202, 0;
	mov.u32 	%r194, %r1;
$L__BB28_4:
	.pragma "nounroll";
	add.s32 	%r57, %r179, 3;
	mul.wide.u32 	%rd15, %r57, 4;
	add.s64 	%rd16, %rd3, %rd15;
	ld.global.u32 	%r58, [%rd16];
	div.u32 	%r59, %r194, %r58;
	mul.lo.s32 	%r60, %r59, %r58;
	sub.s32 	%r61, %r194, %r60;
	add.s64 	%rd17, %rd2, %rd15;
	ld.global.u32 	%r62, [%rd17];
	mad.lo.s32 	%r63, %r62, %r61, %r201;
	add.s64 	%rd18, %rd1, %rd15;
	ld.global.u32 	%r64, [%rd18];
	mad.lo.s32 	%r65, %r64, %r61, %r202;
	add.s32 	%r66, %r179, 2;
	mul.wide.u32 	%rd19, %r66, 4;
	add.s64 	%rd20, %rd3, %rd19;
	ld.global.u32 	%r67, [%rd20];
	div.u32 	%r68, %r59, %r67;
	mul.lo.s32 	%r69, %r68, %r67;
	sub.s32 	%r70, %r59, %r69;
	add.s64 	%rd21, %rd2, %rd19;
	ld.global.u32 	%r71, [%rd21];
	mad.lo.s32 	%r72, %r71, %r70, %r63;
	add.s64 	%rd22, %rd1, %rd19;
	ld.global.u32 	%r73, [%rd22];
	mad.lo.s32 	%r74, %r73, %r70, %r65;
	add.s32 	%r75, %r179, 1;
	mul.wide.u32 	%rd23, %r75, 4;
	add.s64 	%rd24, %rd3, %rd23;
	ld.global.u32 	%r76, [%rd24];
	div.u32 	%r77, %r68, %r76;
	mul.lo.s32 	%r78, %r77, %r76;
	sub.s32 	%r79, %r68, %r78;
	add.s64 	%rd25, %rd2, %rd23;
	ld.global.u32 	%r80, [%rd25];
	mad.lo.s32 	%r81, %r80, %r79, %r72;
	add.s64 	%rd26, %rd1, %rd23;
	ld.global.u32 	%r82, [%rd26];
	mad.lo.s32 	%r83, %r82, %r79, %r74;
	add.s32 	%r84, %r179, -4;
	mul.wide.u32 	%rd27, %r179, 4;
	add.s64 	%rd28, %rd3, %rd27;
	ld.global.u32 	%r85, [%rd28];
	div.u32 	%r86, %r77, %r85;
	mul.lo.s32 	%r87, %r86, %r85;
	sub.s32 	%r88, %r77, %r87;
	add.s64 	%rd29, %rd2, %rd27;
	ld.global.u32 	%r89, [%rd29];
	mad.lo.s32 	%r90, %r89, %r88, %r81;
	add.s64 	%rd30, %rd1, %rd27;
	ld.global.u32 	%r91, [%rd30];
	mad.lo.s32 	%r92, %r91, %r88, %r83;
	add.s32 	%r93, %r179, -1;
	mul.wide.u32 	%rd31, %r93, 4;
	add.s64 	%rd32, %rd3, %rd31;
	ld.global.u32 	%r94, [%rd32];
	div.u32 	%r95, %r86, %r94;
	mul.lo.s32 	%r96, %r95, %r94;
	sub.s32 	%r97, %r86, %r96;
	add.s64 	%rd33, %rd2, %rd31;
	ld.global.u32 	%r98, [%rd33];
	mad.lo.s32 	%r99, %r98, %r97, %r90;
	add.s64 	%rd34, %rd1, %rd31;
	ld.global.u32 	%r100, [%rd34];
	mad.lo.s32 	%r101, %r100, %r97, %r92;
	add.s32 	%r102, %r179, -2;
	mul.wide.u32 	%rd35, %r102, 4;
	add.s64 	%rd36, %rd3, %rd35;
	ld.global.u32 	%r103, [%rd36];
	div.u32 	%r104, %r95, %r103;
	mul.lo.s32 	%r105, %r104, %r103;
	sub.s32 	%r106, %r95, %r105;
	add.s64 	%rd37, %rd2, %rd35;
	ld.global.u32 	%r107, [%rd37];
	mad.lo.s32 	%r108, %r107, %r106, %r99;
	add.s64 	%rd38, %rd1, %rd35;
	ld.global.u32 	%r109, [%rd38];
	mad.lo.s32 	%r110, %r109, %r106, %r101;
	add.s32 	%r111, %r179, -3;
	mul.wide.u32 	%rd39, %r111, 4;
	add.s64 	%rd40, %rd3, %rd39;
	ld.global.u32 	%r112, [%rd40];
	div.u32 	%r113, %r104, %r112;
	mul.lo.s32 	%r114, %r113, %r112;
	sub.s32 	%r115, %r104, %r114;
	add.s64 	%rd41, %rd2, %rd39;
	ld.global.u32 	%r116, [%rd41];
	mad.lo.s32 	%r117, %r116, %r115, %r108;
	add.s64 	%rd42, %rd1, %rd39;
	ld.global.u32 	%r118, [%rd42];
	mad.lo.s32 	%r119, %r118, %r115, %r110;
	mul.wide.u32 	%rd43, %r84, 4;
	add.s64 	%rd44, %rd3, %rd43;
	ld.global.u32 	%r120, [%rd44];
	div.u32 	%r194, %r113, %r120;
	mul.lo.s32 	%r121, %r194, %r120;
	sub.s32 	%r122, %r113, %r121;
	add.s64 	%rd45, %rd2, %rd43;
	ld.global.u32 	%r123, [%rd45];
	mad.lo.s32 	%r201, %r123, %r122, %r117;
	add.s64 	%rd46, %rd1, %rd43;
	ld.global.u32 	%r124, [%rd46];
	mad.lo.s32 	%r202, %r124, %r122, %r119;
	add.s32 	%r179, %r179, -8;
	add.s32 	%r178, %r178, 8;
	setp.ne.s32 	%p4, %r178, 0;
	@%p4 bra 	$L__BB28_4;
	add.s32 	%r191, %r179, 3;
$L__BB28_6:
	setp.eq.s32 	%p5, %r3, 0;
	@%p5 bra 	$L__BB28_14;
	and.b32  	%r23, %r48, 3;
	setp.lt.u32 	%p6, %r3, 4;
	@%p6 bra 	$L__BB28_9;
	mul.wide.u32 	%rd47, %r191, 4;
	add.s64 	%rd48, %rd3, %rd47;
	ld.global.u32 	%r126, [%rd48];
	div.u32 	%r127, %r194, %r126;
	mul.lo.s32 	%r128, %r127, %r126;
	sub.s32 	%r129, %r194, %r128;
	add.s64 	%rd49, %rd2, %rd47;
	ld.global.u32 	%r130, [%rd49];
	mad.lo.s32 	%r131, %r130, %r129, %r201;
	add.s64 	%rd50, %rd1, %rd47;
	ld.global.u32 	%r132, [%rd50];
	mad.lo.s32 	%r133, %r132, %r129, %r202;
	add.s32 	%r134, %r191, -1;
	mul.wide.u32 	%rd51, %r134, 4;
	add.s64 	%rd52, %rd3, %rd51;
	ld.global.u32 	%r135, [%rd52];
	div.u32 	%r136, %r127, %r135;
	mul.lo.s32 	%r137, %r136, %r135;
	sub.s32 	%r138, %r127, %r137;
	add.s64 	%rd53, %rd2, %rd51;
	ld.global.u32 	%r139, [%rd53];
	mad.lo.s32 	%r140, %r139, %r138, %r131;
	add.s64 	%rd54, %rd1, %rd51;
	ld.global.u32 	%r141, [%rd54];
	mad.lo.s32 	%r142, %r141, %r138, %r133;
	add.s32 	%r143, %r191, -2;
	mul.wide.u32 	%rd55, %r143, 4;
	add.s64 	%rd56, %rd3, %rd55;
	ld.global.u32 	%r144, [%rd56];
	div.u32 	%r145, %r136, %r144;
	mul.lo.s32 	%r146, %r145, %r144;
	sub.s32 	%r147, %r136, %r146;
	add.s64 	%rd57, %rd2, %rd55;
	ld.global.u32 	%r148, [%rd57];
	mad.lo.s32 	%r149, %r148, %r147, %r140;
	add.s64 	%rd58, %rd1, %rd55;
	ld.global.u32 	%r150, [%rd58];
	mad.lo.s32 	%r151, %r150, %r147, %r142;
	add.s32 	%r152, %r191, -3;
	mul.wide.u32 	%rd59, %r152, 4;
	add.s64 	%rd60, %rd3, %rd59;
	ld.global.u32 	%r153, [%rd60];
	div.u32 	%r194, %r145, %r153;
	mul.lo.s32 	%r154, %r194, %r153;
	sub.s32 	%r155, %r145, %r154;
	add.s64 	%rd61, %rd2, %rd59;
	ld.global.u32 	%r156, [%rd61];
	mad.lo.s32 	%r201, %r156, %r155, %r149;
	add.s64 	%rd62, %rd1, %rd59;
	ld.global.u32 	%r157, [%rd62];
	mad.lo.s32 	%r202, %r157, %r155, %r151;
	add.s32 	%r191, %r191, -4;
$L__BB28_9:
	setp.eq.s32 	%p7, %r23, 0;
	@%p7 bra 	$L__BB28_14;
	setp.eq.s32 	%p8, %r23, 1;
	@%p8 bra 	$L__BB28_12;
	mul.wide.u32 	%rd63, %r191, 4;
	add.s64 	%rd64, %rd3, %rd63;
	ld.global.u32 	%r159, [%rd64];
	div.u32 	%r160, %r194, %r159;
	mul.lo.s32 	%r161, %r160, %r159;
	sub.s32 	%r162, %r194, %r161;
	add.s64 	%rd65, %rd2, %rd63;
	ld.global.u32 	%r163, [%rd65];
	mad.lo.s32 	%r164, %r163, %r162, %r201;
	add.s64 	%rd66, %rd1, %rd63;
	ld.global.u32 	%r165, [%rd66];
	mad.lo.s32 	%r166, %r165, %r162, %r202;
	add.s32 	%r167, %r191, -1;
	mul.wide.u32 	%rd67, %r167, 4;
	add.s64 	%rd68, %rd3, %rd67;
	ld.global.u32 	%r168, [%rd68];
	div.u32 	%r194, %r160, %r168;
	mul.lo.s32 	%r169, %r194, %r168;
	sub.s32 	%r170, %r160, %r169;
	add.s64 	%rd69, %rd2, %rd67;
	ld.global.u32 	%r171, [%rd69];
	mad.lo.s32 	%r201, %r171, %r170, %r164;
	add.s64 	%rd70, %rd1, %rd67;
	ld.global.u32 	%r172, [%rd70];
	mad.lo.s32 	%r202, %r172, %r170, %r166;
	add.s32 	%r191, %r191, -2;
$L__BB28_12:
	and.b32  	%r173, %r48, 1;
	setp.eq.b32 	%p9, %r173, 1;
	not.pred 	%p10, %p9;
	@%p10 bra 	$L__BB28_14;
	mul.wide.u32 	%rd71, %r191, 4;
	add.s64 	%rd72, %rd3, %rd71;
	ld.global.u32 	%r174, [%rd72];
	rem.u32 	%r175, %r194, %r174;
	add.s64 	%rd73, %rd2, %rd71;
	ld.global.u32 	%r176, [%rd73];
	mad.lo.s32 	%r201, %r176, %r175, %r201;
	add.s64 	%rd74, %rd1, %rd71;
	ld.global.u32 	%r177, [%rd74];
	mad.lo.s32 	%r202, %r177, %r175, %r202;
$L__BB28_14:
	cvt.u64.u32 	%rd84, %r201;
	cvt.u64.u32 	%rd85, %r202;
$L__BB28_15:
	cvta.to.global.u64 	%rd75, %rd8;
	shl.b64 	%rd76, %rd84, 2;
	add.s64 	%rd77, %rd75, %rd76;
	ld.global.f32 	%f1, [%rd77];
	cvta.to.global.u64 	%rd78, %rd9;
	shl.b64 	%rd79, %rd85, 2;
	add.s64 	%rd80, %rd78, %rd79;
	ld.global.f32 	%f2, [%rd80];
	mul.f32 	%f3, %f1, %f2;
	cvta.to.global.u64 	%rd81, %rd10;
	mul.wide.u32 	%rd82, %r1, 4;
	add.s64 	%rd83, %rd81, %rd82;
	st.global.f32 	[%rd83], %f3;
$L__BB28_16:
	ret;

}
	// .globl	div_broadcast_f32
.visible .entry div_broadcast_f32(
	.param .u64 .ptr .align 1 div_broadcast_f32_param_0,
	.param .u64 .ptr .align 1 div_broadcast_f32_param_1,
	.param .u64 .ptr .align 1 div_broadcast_f32_param_2,
	.param .u64 .ptr .align 1 div_broadcast_f32_param_3,
	.param .u64 .ptr .align 1 div_broadcast_f32_param_4,
	.param .u64 .ptr .align 1 div_broadcast_f32_param_5,
	.param .u64 .ptr .align 1 div_broadcast_f32_param_6,
	.param .u32 div_broadcast_f32_param_7,
	.param .u32 div_broadcast_f32_param_8
)
{
	.reg .pred 	%p<11>;
	.reg .b32 	%r<203>;
	.reg .b32 	%f<4>;
	.reg .b64 	%rd<86>;

	ld.param.u64 	%rd8, [div_broadcast_f32_param_0];
	ld.param.u64 	%rd9, [div_broadcast_f32_param_1];
	ld.param.u64 	%rd10, [div_broadcast_f32_param_2];
	ld.param.u64 	%rd11, [div_broadcast_f32_param_3];
	ld.param.u64 	%rd12, [div_broadcast_f32_param_4];
	ld.param.u64 	%rd13, [div_broadcast_f32_param_6];
	ld.param.u32 	%r48, [div_broadcast_f32_param_7];
	ld.param.u32 	%r49, [div_broadcast_f32_param_8];
	cvta.to.global.u64 	%rd1, %rd12;
	cvta.to.global.u64 	%rd2, %rd11;
	cvta.to.global.u64 	%rd3, %rd13;
	mov.u32 	%r50, %ctaid.x;
	mov.u32 	%r51, %ntid.x;
	mov.u32 	%r52, %tid.x;
	mad.lo.s32 	%r1, %r50, %r51, %r52;
	setp.ge.u32 	%p1, %r1, %r49;
	@%p1 bra 	$L__BB29_16;
	add.s32 	%r191, %r48, -1;
	setp.lt.s32 	%p2, %r191, 0;
	mov.b64 	%rd84, 0;
	mov.u64 	%rd85, %rd84;
	@%p2 bra 	$L__BB29_15;
	and.b32  	%r3, %r48, 7;
	setp.lt.u32 	%p3, %r191, 7;
	mov.b32 	%r202, 0;
	mov.u32 	%r201, %r202;
	mov.u32 	%r194, %r1;
	@%p3 bra 	$L__BB29_6;
	add.s32 	%r179, %r48, -4;
	and.b32  	%r56, %r48, -8;
	neg.s32 	%r178, %r56;
	mov.b32 	%r202, 0;
	mov.u32 	%r194, %r1;
$L__BB29_4:
	.pragma "nounroll";
	add.s32 	%r57, %r179, 3;
	mul.wide.u32 	%rd15, %r57, 4;
	add.s64 	%rd16, %rd3, %rd15;
	ld.global.u32 	%r58, [%rd16];
	div.u32 	%r59, %r194, %r58;
	mul.lo.s32 	%r60, %r59, %r58;
	sub.s32 	%r61, %r194, %r60;
	add.s64 	%rd17, %rd2, %rd15;
	ld.global.u32 	%r62, [%rd17];
	mad.lo.s32 	%r63, %r62, %r61, %r201;
	add.s64 	%rd18, %rd1, %rd15;
	ld.global.u32 	%r64, [%rd18];
	mad.lo.s32 	%r65, %r64, %r61, %r202;
	add.s32 	%r66, %r179, 2;
	mul.wide.u32 	%rd19, %r66, 4;
	add.s64 	%rd20, %rd3, %rd19;
	ld.global.u32 	%r67, [%rd20];
	div.u32 	%r68, %r59, %r67;
	mul.lo.s32 	%r69, %r68, %r67;
	sub.s32 	%r70, %r59, %r69;
	add.s64 	%rd21, %rd2, %rd19;
	ld.global.u32 	%r71, [%rd21];
	mad.lo.s32 	%r72, %r71, %r70, %r63;
	add.s64 	%rd22, %rd1, %rd19;
	ld.global.u32 	%r73, [%rd22];
	mad.lo.s32 	%r74, %r73, %r70, %r65;
	add.s32 	%r75, %r179, 1;
	mul.wide.u32 	%rd23, %r75, 4;
	add.s64 	%rd24, %rd3, %rd23;
	ld.global.u32 	%r76, [%rd24];
	div.u32 	%r77, %r68, %r76;
	mul.lo.s32 	%r78, %r77, %r76;
	sub.s32 	%r79, %r68, %r78;
	add.s64 	%rd25, %rd2, %rd23;
	ld.global.u32 	%r80, [%rd25];
	mad.lo.s32 	%r81, %r80, %r79, %r72;
	add.s64 	%rd26, %rd1, %rd23;
	ld.global.u32 	%r82, [%rd26];
	mad.lo.s32 	%r83, %r82, %r79, %r74;
	add.s32 	%r84, %r179, -4;
	mul.wide.u32 	%rd27, %r179, 4;
	add.s64 	%rd28, %rd3, %rd27;
	ld.global.u32 	%r85, [%rd28];
	div.u32 	%r86, %r77, %r85;
	mul.lo.s32 	%r87, %r86, %r85;
	sub.s32 	%r88, %r77, %r87;
	add.s64 	%rd29, %rd2, %rd27;
	ld.global.u32 	%r89, [%rd29];
	mad.lo.s32 	%r90, %r89, %r88, %r81;
	add.s64 	%rd30, %rd1, %rd27;
	ld.global.u32 	%r91, [%rd30];
	mad.lo.s32 	%r92, %r91, %r88, %r83;
	add.s32 	%r93, %r179, -1;
	mul.wide.u32 	%rd31, %r93, 4;
	add.s64 	%rd32, %rd3, %rd31;
	ld.global.u32 	%r94, [%rd32];
	div.u32 	%r95, %r86, %r94;
	mul.lo.s32 	%r96, %r95, %r94;
	sub.s32 	%r97, %r86, %r96;
	add.s64 	%rd33, %rd2, %rd31;
	ld.global.u32 	%r98, [%rd33];
	mad.lo.s32 	%r99, %r98, %r97, %r90;
	add.s64 	%rd34, %rd1, %rd31;
	ld.global.u32 	%r100, [%rd34];
	mad.lo.s32 	%r101, %r100, %r97, %r92;
	add.s32 	%r102, %r179, -2;
	mul.wide.u32 	%rd35, %r102, 4;
	add.s64 	%rd36, %rd3, %rd35;
	ld.global.u32 	%r103, [%rd36];
	div.u32 	%r104, %r95, %r103;
	mul.lo.s32 	%r105, %r104, %r103;
	sub.s32 	%r106, %r95, %r105;
	add.s64 	%rd37, %rd2, %rd35;
	ld.global.u32 	%r107, [%rd37];
	mad.lo.s32 	%r108, %r107, %r106, %r99;
	add.s64 	%rd38, %rd1, %rd35;
	ld.global.u32 	%r109, [%rd38];
	mad.lo.s32 	%r110, %r109, %r106, %r101;
	add.s32 	%r111, %r179, -3;
	mul.wide.u32 	%rd39, %r111, 4;
	add.s64 	%rd40, %rd3, %rd39;
	ld.global.u32 	%r112, [%rd40];
	div.u32 	%r113, %r104, %r112;
	mul.lo.s32 	%r114, %r113, %r112;
	sub.s32 	%r115, %r104, %r114;
	add.s64 	%rd41, %rd2, %rd39;
	ld.global.u32 	%r116, [%rd41];
	mad.lo.s32 	%r117, %r116, %r115, %r108;
	add.s64 	%rd42, %rd1, %rd39;
	ld.global.u32 	%r118, [%rd42];
	mad.lo.s32 	%r119, %r118, %r115, %r110;
	mul.wide.u32 	%rd43, %r84, 4;
	add.s64 	%rd44, %rd3, %rd43;
	ld.global.u32 	%r120, [%rd44];
	div.u32 	%r194, %r113, %r120;
	mul.lo.s32 	%r121, %r194, %r120;
	sub.s32 	%r122, %r113, %r121;
	add.s64 	%rd45, %rd2, %rd43;
	ld.global.u32 	%r123, [%rd45];
	mad.lo.s32 	%r201, %r123, %r122, %r117;
	add.s64 	%rd46, %rd1, %rd43;
	ld.global.u32 	%r124, [%rd46];
	mad.lo.s32 	%r202, %r124, %r122, %r119;
	add.s32 	%r179, %r179, -8;
	add.s32 	%r178, %r178, 8;
	setp.ne.s32 	%p4, %r178, 0;
	@%p4 bra 	$L__BB29_4;
	add.s32 	%r191, %r179, 3;
$L__BB29_6:
	setp.eq.s32 	%p5, %r3, 0;
	@%p5 bra 	$L__BB29_14;
	and.b32  	%r23, %r48, 3;
	setp.lt.u32 	%p6, %r3, 4;
	@%p6 bra 	$L__BB29_9;
	mul.wide.u32 	%rd47, %r191, 4;
	add.s64 	%rd48, %rd3, %rd47;
	ld.global.u32 	%r126, [%rd48];
	div.u32 	%r127, %r194, %r126;
	mul.lo.s32 	%r128, %r127, %r126;
	sub.s32 	%r129, %r194, %r128;
	add.s64 	%rd49, %rd2, %rd47;
	ld.global.u32 	%r130, [%rd49];
	mad.lo.s32 	%r131, %r130, %r129, %r201;
	add.s64 	%rd50, %rd1, %rd47;
	ld.global.u32 	%r132, [%rd50];
	mad.lo.s32 	%r133, %r132, %r129, %r202;
	add.s32 	%r134, %r191, -1;
	mul.wide.u32 	%rd51, %r134, 4;
	add.s64 	%rd52, %rd3, %rd51;
	ld.global.u32 	%r135, [%rd52];
	div.u32 	%r136, %r127, %r135;
	mul.lo.s32 	%r137, %r136, %r135;
	sub.s32 	%r138, %r127, %r137;
	add.s64 	%rd53, %rd2, %rd51;
	ld.global.u32 	%r139, [%rd53];
	mad.lo.s32 	%r140, %r139, %r138, %r131;
	add.s64 	%rd54, %rd1, %rd51;
	ld.global.u32 	%r141, [%rd54];
	mad.lo.s32 	%r142, %r141, %r138, %r133;
	add.s32 	%r143, %r191, -2;
	mul.wide.u32 	%rd55, %r143, 4;
	add.s64 	%rd56, %rd3, %rd55;
	ld.global.u32 	%r144, [%rd56];
	div.u32 	%r145, %r136, %r144;
	mul.lo.s32 	%r146, %r145, %r144;
	sub.s32 	%r147, %r136, %r146;
	add.s64 	%rd57, %rd2, %rd55;
	ld.global.u32 	%r148, [%rd57];
	mad.lo.s32 	%r149, %r148, %r147, %r140;
	add.s64 	%rd58, %rd1, %rd55;
	ld.global.u32 	%r150, [%rd58];
	mad.lo.s32 	%r151, %r150, %r147, %r142;
	add.s32 	%r152, %r191, -3;
	mul.wide.u32 	%rd59, %r152, 4;
	add.s64 	%rd60, %rd3, %rd59;
	ld.global.u32 	%r153, [%rd60];
	div.u32 	%r194, %r145, %r153;
	mul.lo.s32 	%r154, %r194, %r153;
	sub.s32 	%r155, %r145, %r154;
	add.s64 	%rd61, %rd2, %rd59;
	ld.global.u32 	%r156, [%rd61];
	mad.lo.s32 	%r201, %r156, %r155, %r149;
	add.s64 	%rd62, %rd1, %rd59;
	ld.global.u32 	%r157, [%rd62];
	mad.lo.s32 	%r202, %r157, %r155, %r151;
	add.s32 	%r191, %r191, -4;
$L__BB29_9:
	setp.eq.s32 	%p7, %r23, 0;
	@%p7 bra 	$L__BB29_14;
	setp.eq.s32 	%p8, %r23, 1;
	@%p8 bra 	$L__BB29_12;
	mul.wide.u32 	%rd63, %r191, 4;
	add.s64 	%rd64, %rd3, %rd63;
	ld.global.u32 	%r159, [%rd64];
	div.u32 	%r160, %r194, %r159;
	mul.lo.s32 	%r161, %r160, %r159;
	sub.s32 	%r162, %r194, %r161;
	add.s64 	%rd65, %rd2, %rd63;
	ld.global.u32 	%r163, [%rd65];
	mad.lo.s32 	%r164, %r163, %r162, %r201;
	add.s64 	%rd66, %rd1, %rd63;
	ld.global.u32 	%r165, [%rd66];
	mad.lo.s32 	%r166, %r165, %r162, %r202;
	add.s32 	%r167, %r191, -1;
	mul.wide.u32 	%rd67, %r167, 4;
	add.s64 	%rd68, %rd3, %rd67;
	ld.global.u32 	%r168, [%rd68];
	div.u32 	%r194, %r160, %r168;
	mul.lo.s32 	%r169, %r194, %r168;
	sub.s32 	%r170, %r160, %r169;
	add.s64 	%rd69, %rd2, %rd67;
	ld.global.u32 	%r171, [%rd69];
	mad.lo.s32 	%r201, %r171, %r170, %r164;
	add.s64 	%rd70, %rd1, %rd67;
	ld.global.u32 	%r172, [%rd70];
	mad.lo.s32 	%r202, %r172, %r170, %r166;
	add.s32 	%r191, %r191, -2;
$L__BB29_12:
	and.b32  	%r173, %r48, 1;
	setp.eq.b32 	%p9, %r173, 1;
	not.pred 	%p10, %p9;
	@%p10 bra 	$L__BB29_14;
	mul.wide.u32 	%rd71, %r191, 4;
	add.s64 	%rd72, %rd3, %rd71;
	ld.global.u32 	%r174, [%rd72];
	rem.u32 	%r175, %r194, %r174;
	add.s64 	%rd73, %rd2, %rd71;
	ld.global.u32 	%r176, [%rd73];
	mad.lo.s32 	%r201, %r176, %r175, %r201;
	add.s64 	%rd74, %rd1, %rd71;
	ld.global.u32 	%r177, [%rd74];
	mad.lo.s32 	%r202, %r177, %r175, %r202;
$L__BB29_14:
	cvt.u64.u32 	%rd84, %r201;
	cvt.u64.u32 	%rd85, %r202;
$L__BB29_15:
	cvta.to.global.u64 	%rd75, %rd8;
	shl.b64 	%rd76, %rd84, 2;
	add.s64 	%rd77, %rd75, %rd76;
	ld.global.f32 	%f1, [%rd77];
	cvta.to.global.u64 	%rd78, %rd9;
	shl.b64 	%rd79, %rd85, 2;
	add.s64 	%rd80, %rd78, %rd79;
	ld.global.f32 	%f2, [%rd80];
	div.rn.f32 	%f3, %f1, %f2;
	cvta.to.global.u64 	%rd81, %rd10;
	mul.wide.u32 	%rd82, %r1, 4;
	add.s64 	%rd83, %rd81, %rd82;
	st.global.f32 	[%rd83], %f3;
$L__BB29_16:
	ret;

}
.func  (.param .b64 func_retval0) __internal_accurate_pow(
	.param .b64 __internal_accurate_pow_param_0,
	.param .b64 __internal_accurate_pow_param_1
)
{
	.reg .pred 	%p<8>;
	.reg .b32 	%r<49>;
	.reg .b32 	%f<3>;
	.reg .b64 	%fd<109>;

	ld.param.f64 	%fd10, [__internal_accurate_pow_param_0];
	ld.param.f64 	%fd11, [__internal_accurate_pow_param_1];
	{
	.reg .b32 %temp; 
	mov.b64 	{%temp, %r46}, %fd10;
	}
	{
	.reg .b32 %temp; 
	mov.b64 	{%r45, %temp}, %fd10;
	}
	shr.u32 	%r47, %r46, 20;
	setp.gt.u32 	%p1, %r46, 1048575;
	@%p1 bra 	$L__BB30_2;
	mul.f64 	%fd12, %fd10, 0d4350000000000000;
	{
	.reg .b32 %temp; 
	mov.b64 	{%temp, %r46}, %fd12;
	}
	{
	.reg .b32 %temp; 
	mov.b64 	{%r45, %temp}, %fd12;
	}
	shr.u32 	%r16, %r46, 20;
	add.s32 	%r47, %r16, -54;
$L__BB30_2:
	add.s32 	%r48, %r47, -1023;
	and.b32  	%r17, %r46, -2146435073;
	or.b32  	%r18, %r17, 1072693248;
	mov.b64 	%fd107, {%r45, %r18};
	setp.lt.u32 	%p2, %r18, 1073127583;
	@%p2 bra 	$L__BB30_4;
	{
	.reg .b32 %temp; 
	mov.b64 	{%r19, %temp}, %fd107;
	}
	{
	.reg .b32 %temp; 
	mov.b64 	{%temp, %r20}, %fd107;
	}
	add.s32 	%r21, %r20, -1048576;
	mov.b64 	%fd107, {%r19, %r21};
	add.s32 	%r48, %r47, -1022;
$L__BB30_4:
	add.f64 	%fd13, %fd107, 0dBFF0000000000000;
	add.f64 	%fd14, %fd107, 0d3FF0000000000000;
	rcp.approx.ftz.f64 	%fd15, %fd14;
	neg.f64 	%fd16, %fd14;
	fma.rn.f64 	%fd17, %fd16, %fd15, 0d3FF0000000000000;
	fma.rn.f64 	%fd18, %fd17, %fd17, %fd17;
	fma.rn.f64 	%fd19, %fd18, %fd15, %fd15;
	mul.f64 	%fd20, %fd13, %fd19;
	fma.rn.f64 	%fd21, %fd13, %fd19, %fd20;
	mul.f64 	%fd22, %fd21, %fd21;
	fma.rn.f64 	%fd23, %fd22, 0d3EB0F5FF7D2CAFE2, 0d3ED0F5D241AD3B5A;
	fma.rn.f64 	%fd24, %fd23, %fd22, 0d3EF3B20A75488A3F;
	fma.rn.f64 	%fd25, %fd24, %fd22, 0d3F1745CDE4FAECD5;
	fma.rn.f64 	%fd26, %fd25, %fd22, 0d3F3C71C7258A578B;
	fma.rn.f64 	%fd27, %fd26, %fd22, 0d3F6249249242B910;
	fma.rn.f64 	%fd28, %fd27, %fd22, 0d3F89999999999DFB;
	sub.f64 	%fd29, %fd13, %fd21;
	add.f64 	%fd30, %fd29, %fd29;
	neg.f64 	%fd31, %fd21;
	fma.rn.f64 	%fd32, %fd31, %fd13, %fd30;
	mul.f64 	%fd33, %fd19, %fd32;
	fma.rn.f64 	%fd34, %fd22, %fd28, 0d3FB5555555555555;
	mov.f64 	%fd35, 0d3FB5555555555555;
	sub.f64 	%fd36, %fd35, %fd34;
	fma.rn.f64 	%fd37, %fd22, %fd28, %fd36;
	add.f64 	%fd38, %fd37, 0dBC46A4CB00B9E7B0;
	add.f64 	%fd39, %fd34, %fd38;
	sub.f64 	%fd40, %fd34, %fd39;
	add.f64 	%fd41, %fd38, %fd40;
	mul.rn.f64 	%fd42, %fd21, %fd21;
	neg.f64 	%fd43, %fd42;
	fma.rn.f64 	%fd44, %fd21, %fd21, %fd43;
	{
	.reg .b32 %temp; 
	mov.b64 	{%r22, %temp}, %fd33;
	}
	{
	.reg .b32 %temp; 
	mov.b64 	{%temp, %r23}, %fd33;
	}
	add.s32 	%r24, %r23, 1048576;
	mov.b64 	%fd45, {%r22, %r24};
	fma.rn.f64 	%fd46, %fd21, %fd45, %fd44;
	mul.rn.f64 	%fd47, %fd42, %fd21;
	neg.f64 	%fd48, %fd47;
	fma.rn.f64 	%fd49, %fd42, %fd21, %fd48;
	fma.rn.f64 	%fd50, %fd42, %fd33, %fd49;
	fma.rn.f64 	%fd51, %fd46, %fd21, %fd50;
	mul.rn.f64 	%fd52, %fd39, %fd47;
	neg.f64 	%fd53, %fd52;
	fma.rn.f64 	%fd54, %fd39, %fd47, %fd53;
	fma.rn.f64 	%fd55, %fd39, %fd51, %fd54;
	fma.rn.f64 	%fd56, %fd41, %fd47, %fd55;
	add.f64 	%fd57, %fd52, %fd56;
	sub.f64 	%fd58, %fd52, %fd57;
	add.f64 	%fd59, %fd56, %fd58;
	add.f64 	%fd60, %fd21, %fd57;
	sub.f64 	%fd61, %fd21, %fd60;
	add.f64 	%fd62, %fd57, %fd61;
	add.f64 	%fd63, %fd59, %fd62;
	add.f64 	%fd64, %fd33, %fd63;
	add.f64 	%fd65, %fd60, %fd64;
	sub.f64 	%fd66, %fd60, %fd65;
	add.f64 	%fd67, %fd64, %fd66;
	xor.b32  	%r25, %r48, -2147483648;
	mov.b32 	%r26, 1127219200;
	mov.b64 	%fd68, {%r25, %r26};
	mov.b32 	%r27, -2147483648;
	mov.b64 	%fd69, {%r27, %r26};
	sub.f64 	%fd70, %fd68, %fd69;
	fma.rn.f64 	%fd71, %fd70, 0d3FE62E42FEFA39EF, %fd65;
	fma.rn.f64 	%fd72, %fd70, 0dBFE62E42FEFA39EF, %fd71;
	sub.f64 	%fd73, %fd72, %fd65;
	sub.f64 	%fd74, %fd67, %fd73;
	fma.rn.f64 	%fd75, %fd70, 0d3C7ABC9E3B39803F, %fd74;
	add.f64 	%fd76, %fd71, %fd75;
	sub.f64 	%fd77, %fd71, %fd76;
	add.f64 	%fd78, %fd75, %fd77;
	{
	.reg .b32 %temp; 
	mov.b64 	{%temp, %r28}, %fd11;
	}
	{
	.reg .b32 %temp; 
	mov.b64 	{%r29, %temp}, %fd11;
	}
	shl.b32 	%r30, %r28, 1;
	setp.gt.u32 	%p3, %r30, -33554433;
	and.b32  	%r31, %r28, -15728641;
	selp.b32 	%r32, %r31, %r28, %p3;
	mov.b64 	%fd79, {%r29, %r32};
	mul.rn.f64 	%fd80, %fd76, %fd79;
	neg.f64 	%fd81, %fd80;
	fma.rn.f64 	%fd82, %fd76, %fd79, %fd81;
	fma.rn.f64 	%fd83, %fd78, %fd79, %fd82;
	add.f64 	%fd4, %fd80, %fd83;
	sub.f64 	%fd84, %fd80, %fd4;
	add.f64 	%fd5, %fd83, %fd84;
	fma.rn.f64 	%fd85, %fd4, 0d3FF71547652B82FE, 0d4338000000000000;
	{
	.reg .b32 %temp; 
	mov.b64 	{%r13, %temp}, %fd85;
	}
	mov.f64 	%fd86, 0dC338000000000000;
	add.rn.f64 	%fd87, %fd85, %fd86;
	fma.rn.f64 	%fd88, %fd87, 0dBFE62E42FEFA39EF, %fd4;
	fma.rn.f64 	%fd89, %fd87, 0dBC7ABC9E3B39803F, %fd88;
	fma.rn.f64 	%fd90, %fd89, 0d3E5ADE1569CE2BDF, 0d3E928AF3FCA213EA;
	fma.rn.f64 	%fd91, %fd90, %fd89, 0d3EC71DEE62401315;
	fma.rn.f64 	%fd92, %fd91, %fd89, 0d3EFA01997C89EB71;
	fma.rn.f64 	%fd93, %fd92, %fd89, 0d3F2A01A014761F65;
	fma.rn.f64 	%fd94, %fd93, %fd89, 0d3F56C16C1852B7AF;
	fma.rn.f64 	%fd95, %fd94, %fd89, 0d3F81111111122322;
	fma.rn.f64 	%fd96, %fd95, %fd89, 0d3FA55555555502A1;
	fma.rn.f64 	%fd97, %fd96, %fd89, 0d3FC5555555555511;
	fma.rn.f64 	%fd98, %fd97, %fd89, 0d3FE000000000000B;
	fma.rn.f64 	%fd99, %fd98, %fd89, 0d3FF0000000000000;
	fma.rn.f64 	%fd100, %fd99, %fd89, 0d3FF0000000000000;
	{
	.reg .b32 %temp; 
	mov.b64 	{%r14, %temp}, %fd100;
	}
	{
	.reg .b32 %temp; 
	mov.b64 	{%temp, %r15}, %fd100;
	}
	shl.b32 	%r33, %r13, 20;
	add.s32 	%r34, %r33, %r15;
	mov.b64 	%fd108, {%r14, %r34};
	{
	.reg .b32 %temp; 
	mov.b64 	{%temp, %r35}, %fd4;
	}
	mov.b32 	%f2, %r35;
	abs.f32 	%f1, %f2;
	setp.lt.f32 	%p4, %f1, 0f4086232B;
	@%p4 bra 	$L__BB30_7;
	setp.lt.f64 	%p5, %fd4, 0d0000000000000000;
	add.f64 	%fd101, %fd4, 0d7FF0000000000000;
	selp.f64 	%fd108, 0d0000000000000000, %fd101, %p5;
	setp.geu.f32 	%p6, %f1, 0f40874800;
	@%p6 bra 	$L__BB30_7;
	shr.u32 	%r36, %r13, 31;
	add.s32 	%r37, %r13, %r36;
	shr.s32 	%r38, %r37, 1;
	shl.b32 	%r39, %r38, 20;
	add.s32 	%r40, %r15, %r39;
	mov.b64 	%fd102, {%r14, %r40};
	sub.s32 	%r41, %r13, %r38;
	shl.b32 	%r42, %r41, 20;
	add.s32 	%r43, %r42, 1072693248;
	mov.b32 	%r44, 0;
	mov.b64 	%fd103, {%r44, %r43};
	mul.f64 	%fd108, %fd103, %fd102;
$L__BB30_7:
	abs.f64 	%fd104, %fd108;
	setp.eq.f64 	%p7, %fd104, 0d7FF0000000000000;
	fma.rn.f64 	%fd105, %fd108, %fd5, %fd108;
	selp.f64 	%fd106, %fd108, %fd105, %p7;
	st.param.f64 	[func_retval0], %fd106;
	ret;

}


// ===== COMPILED SASS (sm_100) =====

	.target	sm_100

	.elftype	@"ET_EXEC"


//--------------------- .note.nv.tkinfo           --------------------------
	.section	.note.nv.tkinfo,"",@"SHT_NOTE"
	.sectionflags	@"SHF_NOTE_NV_TKINFO"
	.tkinfo
        /*0018*/ 	.word	0x00000002
        /*0030*/ 	.string	""
        /*0030*/ 	.string	"ptxas"
        /*0030*/ 	.string	"Cuda compilation tools, release 13.0, V13.0.88"
        /*0030*/ 	.string	"Build cuda_13.0.r13.0/compiler.36424714_0"
        /*0030*/ 	.string	"-arch sm_100 -m 64 "



//--------------------- .note.nv.cuinfo           --------------------------
	.section	.note.nv.cuinfo,"",@"SHT_NOTE"
	.sectionflags	@"SHF_NOTE_NV_CUINFO"
        /*0018*/ 	.short	0x0002
        /*001a*/ 	.short	0x0064
        /*001c*/ 	.short	0x0082
	.zero		2


//--------------------- .nv.info                  --------------------------
	.section	.nv.info,"",@"SHT_CUDA_INFO"
	.align	4


	//----- nvinfo : EIATTR_REGCOUNT
	.align		4
        /*0000*/ 	.byte	0x04, 0x2f
        /*0002*/ 	.short	(.L_1 - .L_0)
	.align		4
.L_0:
        /*0004*/ 	.word	index@(add_f32)
        /*0008*/ 	.word	0x0000000c


	//----- nvinfo : EIATTR_FRAME_SIZE
	.align		4
.L_1:
        /*000c*/ 	.byte	0x04, 0x11
        /*000e*/ 	.short	(.L_3 - .L_2)
	.align		4
.L_2:
        /*0010*/ 	.word	index@(add_f32)
        /*0014*/ 	.word	0x00000000


	//----- nvinfo : EIATTR_REGCOUNT
	.align		4
.L_3:
        /*0018*/ 	.byte	0x04, 0x2f
        /*001a*/ 	.short	(.L_5 - .L_4)
	.align		4
.L_4:
        /*001c*/ 	.word	index@(sub_f32)
        /*0020*/ 	.word	0x0000000c


	//----- nvinfo : EIATTR_FRAME_SIZE
	.align		4
.L_5:
        /*0024*/ 	.byte	0x04, 0x11
        /*0026*/ 	.short	(.L_7 - .L_6)
	.align		4
.L_6:
        /*0028*/ 	.word	index@(sub_f32)
        /*002c*/ 	.word	0x00000000


	//----- nvinfo : EIATTR_REGCOUNT
	.align		4
.L_7:
        /*0030*/ 	.byte	0x04, 0x2f
        /*0032*/ 	.short	(.L_9 - .L_8)
	.align		4
.L_8:
        /*0034*/ 	.word	index@(mul_f32)
        /*0038*/ 	.word	0x0000000c


	//----- nvinfo : EIATTR_FRAME_SIZE
	.align		4
.L_9:
        /*003c*/ 	.byte	0x04, 0x11
        /*003e*/ 	.short	(.L_11 - .L_10)
	.align		4
.L_10:
        /*0040*/ 	.word	index@(mul_f32)
        /*0044*/ 	.word	0x00000000


	//----- nvinfo : EIATTR_REGCOUNT
	.align		4
.L_11:
        /*0048*/ 	.byte	0x04, 0x2f
        /*004a*/ 	.short	(.L_13 - .L_12)
	.align		4
.L_12:
        /*004c*/ 	.word	index@(div_f32)
        /*0050*/ 	.word	0x00000010


	//----- nvinfo : EIATTR_FRAME_SIZE
	.align		4
.L_13:
        /*0054*/ 	.byte	0x04, 0x11
        /*0056*/ 	.short	(.L_15 - .L_14)
	.align		4
.L_14:
        /*0058*/ 	.word	index@($__internal_3_$__cuda_sm3x_div_rn_noftz_f32_slowpath)
        /*005c*/ 	.word	0x00000000


	//----- nvinfo : EIATTR_FRAME_SIZE
	.align		4
.L_15:
        /*0060*/ 	.byte	0x04, 0x11
        /*0062*/ 	.short	(.L_17 - .L_16)
	.align		4
.L_16:
        /*0064*/ 	.word	index@(div_f32)
        /*0068*/ 	.word	0x00000000


	//----- nvinfo : EIATTR_REGCOUNT
	.align		4
.L_17:
        /*006c*/ 	.byte	0x04, 0x2f
        /*006e*/ 	.short	(.L_19 - .L_18)
	.align		4
.L_18:
        /*0070*/ 	.word	index@(pow_f32)
        /*0074*/ 	.word	0x0000000e


	//----- nvinfo : EIATTR_FRAME_SIZE
	.align		4
.L_19:
        /*0078*/ 	.byte	0x04, 0x11
        /*007a*/ 	.short	(.L_21 - .L_20)
	.align		4
.L_20:
        /*007c*/ 	.word	index@(pow_f32)
        /*0080*/ 	.word	0x00000000


	//----- nvinfo : EIATTR_REGCOUNT
	.align		4
.L_21:
        /*0084*/ 	.byte	0x04, 0x2f
        /*0086*/ 	.short	(.L_23 - .L_22)
	.align		4
.L_22:
        /*0088*/ 	.word	index@(max_f32)
        /*008c*/ 	.word	0x0000000c


	//----- nvinfo : EIATTR_FRAME_SIZE
	.align		4
.L_23:
        /*0090*/ 	.byte	0x04, 0x11
        /*0092*/ 	.short	(.L_25 - .L_24)
	.align		4
.L_24:
        /*0094*/ 	.word	index@(max_f32)
        /*0098*/ 	.word	0x00000000


	//----- nvinfo : EIATTR_REGCOUNT
	.align		4
.L_25:
        /*009c*/ 	.byte	0x04, 0x2f
        /*009e*/ 	.short	(.L_27 - .L_26)
	.align		4
.L_26:
        /*00a0*/ 	.word	index@(min_f32)
        /*00a4*/ 	.word	0x0000000c


	//----- nvinfo : EIATTR_FRAME_SIZE
	.align		4
.L_27:
        /*00a8*/ 	.byte	0x04, 0x11
        /*00aa*/ 	.short	(.L_29 - .L_28)
	.align		4
.L_28:
        /*00ac*/ 	.word	index@(min_f32)
        /*00b0*/ 	.word	0x00000000


	//----- nvinfo : EIATTR_REGCOUNT
	.align		4
.L_29:
        /*00b4*/ 	.byte	0x04, 0x2f
        /*00b6*/ 	.short	(.L_31 - .L_30)
	.align		4
.L_30:
        /*00b8*/ 	.word	index@(add_f64)
        /*00bc*/ 	.word	0x0000000e


	//----- nvinfo : EIATTR_FRAME_SIZE
	.align		4
.L_31:
        /*00c0*/ 	.byte	0x04, 0x11
        /*00c2*/ 	.short	(.L_33 - .L_32)
	.align		4
.L_32:
        /*00c4*/ 	.word	index@(add_f64)
        /*00c8*/ 	.word	0x00000000


	//----- nvinfo : EIATTR_REGCOUNT
	.align		4
.L_33:
        /*00cc*/ 	.byte	0x04, 0x2f
        /*00ce*/ 	.short	(.L_35 - .L_34)
	.align		4
.L_34:
        /*00d0*/ 	.word	index@(sub_f64)
        /*00d4*/ 	.word	0x0000000e


	//----- nvinfo : EIATTR_FRAME_SIZE
	.align		4
.L_35:
        /*00d8*/ 	.byte	0x04, 0x11
        /*00da*/ 	.short	(.L_37 - .L_36)
	.align		4
.L_36:
        /*00dc*/ 	.word	index@(sub_f64)
        /*00e0*/ 	.word	0x00000000


	//----- nvinfo : EIATTR_REGCOUNT
	.align		4
.L_37:
        /*00e4*/ 	.byte	0x04, 0x2f
        /*00e6*/ 	.short	(.L_39 - .L_38)
	.align		4
.L_38:
        /*00e8*/ 	.word	index@(mul_f64)
        /*00ec*/ 	.word	0x0000000e


	//----- nvinfo : EIATTR_FRAME_SIZE
	.align		4
.L_39:
        /*00f0*/ 	.byte	0x04, 0x11
        /*00f2*/ 	.short	(.L_41 - .L_40)
	.align		4
.L_40:
        /*00f4*/ 	.word	index@(mul_f64)
        /*00f8*/ 	.word	0x00000000


	//----- nvinfo : EIATTR_REGCOUNT
	.align		4
.L_41:
        /*00fc*/ 	.byte	0x04, 0x2f
        /*00fe*/ 	.short	(.L_43 - .L_42)
	.align		4
.L_42:
        /*0100*/ 	.word	index@(div_f64)
        /*0104*/ 	.word	0x00000019


	//----- nvinfo : EIATTR_FRAME_SIZE
	.align		4
.L_43:
        /*0108*/ 	.byte	0x04, 0x11
        /*010a*/ 	.short	(.L_45 - .L_44)
	.align		4
.L_44:
        /*010c*/ 	.word	index@($__internal_2_$__cuda_sm20_div_rn_f64_full)
        /*0110*/ 	.word	0x00000000


	//----- nvinfo : EIATTR_FRAME_SIZE
	.align		4
.L_45:
        /*0114*/ 	.byte	0x04, 0x11
        /*0116*/ 	.short	(.L_47 - .L_46)
	.align		4
.L_46:
        /*0118*/ 	.word	index@(div_f64)
        /*011c*/ 	.word	0x00000000


	//----- nvinfo : EIATTR_REGCOUNT
	.align		4
.L_47:
        /*0120*/ 	.byte	0x04, 0x2f
        /*0122*/ 	.short	(.L_49 - .L_48)
	.align		4
.L_48:
        /*0124*/ 	.word	index@(pow_f64)
        /*0128*/ 	.word	0x0000001e


	//----- nvinfo : EIATTR_FRAME_SIZE
	.align		4
.L_49:
        /*012c*/ 	.byte	0x04, 0x11
        /*012e*/ 	.short	(.L_51 - .L_50)
	.align		4
.L_50:
        /*0130*/ 	.word	index@($pow_f64$__internal_accurate_pow)
        /*0134*/ 	.word	0x00000000


	//----- nvinfo : EIATTR_FRAME_SIZE
	.align		4
.L_51:
        /*0138*/ 	.byte	0x04, 0x11
        /*013a*/ 	.short	(.L_53 - .L_52)
	.align		4
.L_52:
        /*013c*/ 	.word	index@(pow_f64)
        /*0140*/ 	.word	0x00000000


	//----- nvinfo : EIATTR_REGCOUNT
	.align		4
.L_53:
        /*0144*/ 	.byte	0x04, 0x2f
        /*0146*/ 	.short	(.L_55 - .L_54)
	.align		4
.L_54:
        /*0148*/ 	.word	index@(max_f64)
        /*014c*/ 	.word	0x00000012


	//----- nvinfo : EIATTR_FRAME_SIZE
	.align		4
.L_55:
        /*0150*/ 	.byte	0x04, 0x11
        /*0152*/ 	.short	(.L_57 - .L_56)
	.align		4
.L_56:
        /*0154*/ 	.word	index@(max_f64)
        /*0158*/ 	.word	0x00000000


	//----- nvinfo : EIATTR_REGCOUNT
	.align		4
.L_57:
        /*015c*/ 	.byte	0x04, 0x2f
        /*015e*/ 	.short	(.L_59 - .L_58)
	.align		4
.L_58:
        /*0160*/ 	.word	index@(min_f64)
        /*0164*/ 	.word	0x00000012


	//----- nvinfo : EIATTR_FRAME_SIZE
	.align		4
.L_59:
        /*0168*/ 	.byte	0x04, 0x11
        /*016a*/ 	.short	(.L_61 - .L_60)
	.align		4
.L_60:
        /*016c*/ 	.word	index@(min_f64)
        /*0170*/ 	.word	0x00000000


	//----- nvinfo : EIATTR_REGCOUNT
	.align		4
.L_61:
        /*0174*/ 	.byte	0x04, 0x2f
        /*0176*/ 	.short	(.L_63 - .L_62)
	.align		4
.L_62:
        /*0178*/ 	.word	index@(add_i32)
        /*017c*/ 	.word	0x0000000c


	//----- nvinfo : EIATTR_FRAME_SIZE
	.align		4
.L_63:
        /*0180*/ 	.byte	0x04, 0x11
        /*0182*/ 	.short	(.L_65 - .L_64)
	.align		4
.L_64:
        /*0184*/ 	.word	index@(add_i32)
        /*0188*/ 	.word	0x00000000


	//----- nvinfo : EIATTR_REGCOUNT
	.align		4
.L_65:
        /*018c*/ 	.byte	0x04, 0x2f
        /*018e*/ 	.short	(.L_67 - .L_66)
	.align		4
.L_66:
        /*0190*/ 	.word	index@(sub_i32)
        /*0194*/ 	.word	0x0000000c


	//----- nvinfo : EIATTR_FRAME_SIZE
	.align		4
.L_67:
        /*0198*/ 	.byte	0x04, 0x11
        /*019a*/ 	.short	(.L_69 - .L_68)
	.align		4
.L_68:
        /*019c*/ 	.word	index@(sub_i32)
        /*01a0*/ 	.word	0x00000000


	//----- nvinfo : EIATTR_REGCOUNT
	.align		4
.L_69:
        /*01a4*/ 	.byte	0x04, 0x2f
        /*01a6*/ 	.short	(.L_71 - .L_70)
	.align		4
.L_70:
        /*01a8*/ 	.word	index@(mul_i32)
        /*01ac*/ 	.word	0x0000000c


	//----- nvinfo : EIATTR_FRAME_SIZE
	.align		4
.L_71:
        /*01b0*/ 	.byte	0x04, 0x11
        /*01b2*/ 	.short	(.L_73 - .L_72)
	.align		4
.L_72:
        /*01b4*/ 	.word	index@(mul_i32)
        /*01b8*/ 	.word	0x00000000


	//----- nvinfo : EIATTR_REGCOUNT
	.align		4
.L_73:
        /*01bc*/ 	.byte	0x04, 0x2f
        /*01be*/ 	.short	(.L_75 - .L_74)
	.align		4
.L_74:
        /*01c0*/ 	.word	index@(div_i32)
        /*01c4*/ 	.word	0x0000000d


	//----- nvinfo : EIATTR_FRAME_SIZE
	.align		4
.L_75:
        /*01c8*/ 	.byte	0x04, 0x11
        /*01ca*/ 	.short	(.L_77 - .L_76)
	.align		4
.L_76:
        /*01cc*/ 	.word	index@(div_i32)
        /*01d0*/ 	.word	0x00000000


	//----- nvinfo : EIATTR_REGCOUNT
	.align		4
.L_77:
        /*01d4*/ 	.byte	0x04, 0x2f
        /*01d6*/ 	.short	(.L_79 - .L_78)
	.align		4
.L_78:
        /*01d8*/ 	.word	index@(max_i32)
        /*01dc*/ 	.word	0x0000000c


	//----- nvinfo : EIATTR_FRAME_SIZE
	.align		4
.L_79:
        /*01e0*/ 	.byte	0x04, 0x11
        /*01e2*/ 	.short	(.L_81 - .L_80)
	.align		4
.L_80:
        /*01e4*/ 	.word	index@(max_i32)
        /*01e8*/ 	.word	0x00000000


	//----- nvinfo : EIATTR_REGCOUNT
	.align		4
.L_81:
        /*01ec*/ 	.byte	0x04, 0x2f
        /*01ee*/ 	.short	(.L_83 - .L_82)
	.align		4
.L_82:
        /*01f0*/ 	.word	index@(min_i32)
        /*01f4*/ 	.word	0x0000000c


	//----- nvinfo : EIATTR_FRAME_SIZE
	.align		4
.L_83:
        /*01f8*/ 	.byte	0x04, 0x11
        /*01fa*/ 	.short	(.L_85 - .L_84)
	.align		4
.L_84:
        /*01fc*/ 	.word	index@(min_i32)
        /*0200*/ 	.word	0x00000000


	//----- nvinfo : EIATTR_REGCOUNT
	.align		4
.L_85:
        /*0204*/ 	.byte	0x04, 0x2f
        /*0206*/ 	.short	(.L_87 - .L_86)
	.align		4
.L_86:
        /*0208*/ 	.word	index@(add_i64)
        /*020c*/ 	.word	0x0000000e


	//----- nvinfo : EIATTR_FRAME_SIZE
	.align		4
.L_87:
        /*0210*/ 	.byte	0x04, 0x11
        /*0212*/ 	.short	(.L_89 - .L_88)
	.align		4
.L_88:
        /*0214*/ 	.word	index@(add_i64)
        /*0218*/ 	.word	0x00000000


	//----- nvinfo : EIATTR_REGCOUNT
	.align		4
.L_89:
        /*021c*/ 	.byte	0x04, 0x2f
        /*021e*/ 	.short	(.L_91 - .L_90)
	.align		4
.L_90:
        /*0220*/ 	.word	index@(sub_i64)
        /*0224*/ 	.word	0x0000000e


	//----- nvinfo : EIATTR_FRAME_SIZE
	.align		4
.L_91:
        /*0228*/ 	.byte	0x04, 0x11
        /*022a*/ 	.short	(.L_93 - .L_92)
	.align		4
.L_92:
        /*022c*/ 	.word	index@(sub_i64)
        /*0230*/ 	.word	0x00000000


	//----- nvinfo : EIATTR_REGCOUNT
	.align		4
.L_93:
        /*0234*/ 	.byte	0x04, 0x2f
        /*0236*/ 	.short	(.L_95 - .L_94)
	.align		4
.L_94:
        /*0238*/ 	.word	index@(mul_i64)
        /*023c*/ 	.word	0x00000010


	//----- nvinfo : EIATTR_FRAME_SIZE
	.align		4
.L_95:
        /*0240*/ 	.byte	0x04, 0x11
        /*0242*/ 	.short	(.L_97 - .L_96)
	.align		4
.L_96:
        /*0244*/ 	.word	index@(mul_i64)
        /*0248*/ 	.word	0x00000000


	//----- nvinfo : EIATTR_REGCOUNT
	.align		4
.L_97:
        /*024c*/ 	.byte	0x04, 0x2f
        /*024e*/ 	.short	(.L_99 - .L_98)
	.align		4
.L_98:
        /*0250*/ 	.word	index@(div_i64)
        /*0254*/ 	.word	0x00000016


	//----- nvinfo : EIATTR_FRAME_SIZE
	.align		4
.L_99:
        /*0258*/ 	.byte	0x04, 0x11
        /*025a*/ 	.short	(.L_101 - .L_100)
	.align		4
.L_100:
        /*025c*/ 	.word	index@($__internal_1_$__cuda_sm20_div_s64)
        /*0260*/ 	.word	0x00000000


	//----- nvinfo : EIATTR_FRAME_SIZE
	.align		4
.L_101:
        /*0264*/ 	.byte	0x04, 0x11
        /*0266*/ 	.short	(.L_103 - .L_102)
	.align		4
.L_102:
        /*0268*/ 	.word	index@(div_i64)
        /*026c*/ 	.word	0x00000000


	//----- nvinfo : EIATTR_REGCOUNT
	.align		4
.L_103:
        /*0270*/ 	.byte	0x04, 0x2f
        /*0272*/ 	.short	(.L_105 - .L_104)
	.align		4
.L_104:
        /*0274*/ 	.word	index@(max_i64)
        /*0278*/ 	.word	0x0000000e


	//----- nvinfo : EIATTR_FRAME_SIZE
	.align		4
.L_105:
        /*027c*/ 	.byte	0x04, 0x11
        /*027e*/ 	.short	(.L_107 - .L_106)
	.align		4
.L_106:
        /*0280*/ 	.word	index@(max_i64)
        /*0284*/ 	.word	0x00000000


	//----- nvinfo : EIATTR_REGCOUNT
	.align		4
.L_107:
        /*0288*/ 	.byte	0x04, 0x2f
        /*028a*/ 	.short	(.L_109 - .L_108)
	.align		4
.L_108:
        /*028c*/ 	.word	index@(min_i64)
        /*0290*/ 	.word	0x0000000e


	//----- nvinfo : EIATTR_FRAME_SIZE
	.align		4
.L_109:
        /*0294*/ 	.byte	0x04, 0x11
        /*0296*/ 	.short	(.L_111 - .L_110)
	.align		4
.L_110:
        /*0298*/ 	.word	index@(min_i64)
        /*029c*/ 	.word	0x00000000


	//----- nvinfo : EIATTR_REGCOUNT
	.align		4
.L_111:
        /*02a0*/ 	.byte	0x04, 0x2f
        /*02a2*/ 	.short	(.L_113 - .L_112)
	.align		4
.L_112:
        /*02a4*/ 	.word	index@(add_broadcast_f32)
        /*02a8*/ 	.word	0x00000020


	//----- nvinfo : EIATTR_FRAME_SIZE
	.align		4
.L_113:
        /*02ac*/ 	.byte	0x04, 0x11
        /*02ae*/ 	.short	(.L_115 - .L_114)
	.align		4
.L_114:
        /*02b0*/ 	.word	index@(add_broadcast_f32)
        /*02b4*/ 	.word	0x00000000


	//----- nvinfo : EIATTR_REGCOUNT
	.align		4
.L_115:
        /*02b8*/ 	.byte	0x04, 0x2f
        /*02ba*/ 	.short	(.L_117 - .L_116)
	.align		4
.L_116:
        /*02bc*/ 	.word	index@(sub_broadcast_f32)
        /*02c0*/ 	.word	0x00000020


	//----- nvinfo : EIATTR_FRAME_SIZE
	.align		4
.L_117:
        /*02c4*/ 	.byte	0x04, 0x11
        /*02c6*/ 	.short	(.L_119 - .L_118)
	.align		4
.L_118:
        /*02c8*/ 	.word	index@(sub_broadcast_f32)
        /*02cc*/ 	.word	0x00000000


	//----- nvinfo : EIATTR_REGCOUNT
	.align		4
.L_119:
        /*02d0*/ 	.byte	0x04, 0x2f
        /*02d2*/ 	.short	(.L_121 - .L_120)
	.align		4
.L_120:
        /*02d4*/ 	.word	index@(mul_broadcast_f32)
        /*02d8*/ 	.word	0x00000020


	//----- nvinfo : EIATTR_FRAME_SIZE
	.align		4
.L_121:
        /*02dc*/ 	.byte	0x04, 0x11
        /*02de*/ 	.short	(.L_123 - .L_122)
	.align		4
.L_122:
        /*02e0*/ 	.word	index@(mul_broadcast_f32)
        /*02e4*/ 	.word	0x00000000


	//----- nvinfo : EIATTR_REGCOUNT
	.align		4
.L_123:
        /*02e8*/ 	.byte	0x04, 0x2f
        /*02ea*/ 	.short	(.L_125 - .L_124)
	.align		4
.L_124:
        /*02ec*/ 	.word	index@(div_broadcast_f32)
        /*02f0*/ 	.word	0x00000020


	//----- nvinfo : EIATTR_FRAME_SIZE
	.align		4
.L_125:
        /*02f4*/ 	.byte	0x04, 0x11
        /*02f6*/ 	.short	(.L_127 - .L_126)
	.align		4
.L_126:
        /*02f8*/ 	.word	index@($__internal_0_$__cuda_sm3x_div_rn_noftz_f32_slowpath)
        /*02fc*/ 	.word	0x00000000


	//----- nvinfo : EIATTR_FRAME_SIZE
	.align		4
.L_127:
        /*0300*/ 	.byte	0x04, 0x11
        /*0302*/ 	.short	(.L_129 - .L_128)
	.align		4
.L_128:
        /*0304*/ 	.word	index@(div_broadcast_f32)
        /*0308*/ 	.word	0x00000000


	//----- nvinfo : EIATTR_MIN_STACK_SIZE
	.align		4
.L_129:
        /*030c*/ 	.byte	0x04, 0x12
        /*030e*/ 	.short	(.L_131 - .L_130)
	.align		4
.L_130:
        /*0310*/ 	.word	index@(div_broadcast_f32)
        /*0314*/ 	.word	0x00000000


	//----- nvinfo : EIATTR_MIN_STACK_SIZE
	.align		4
.L_131:
        /*0318*/ 	.byte	0x04, 0x12
        /*031a*/ 	.short	(.L_133 - .L_132)
	.align		4
.L_132:
        /*031c*/ 	.word	index@(mul_broadcast_f32)
        /*0320*/ 	.word	0x00000000


	//----- nvinfo : EIATTR_MIN_STACK_SIZE
	.align		4
.L_133:
        /*0324*/ 	.byte	0x04, 0x12
        /*0326*/ 	.short	(.L_135 - .L_134)
	.align		4
.L_134:
        /*0328*/ 	.word	index@(sub_broadcast_f32)
        /*032c*/ 	.word	0x00000000


	//----- nvinfo : EIATTR_MIN_STACK_SIZE
	.align		4
.L_135:
        /*0330*/ 	.byte	0x04, 0x12
        /*0332*/ 	.short	(.L_137 - .L_136)
	.align		4
.L_136:
        /*0334*/ 	.word	index@(add_broadcast_f32)
        /*0338*/ 	.word	0x00000000


	//----- nvinfo : EIATTR_MIN_STACK_SIZE
	.align		4
.L_137:
        /*033c*/ 	.byte	0x04, 0x12
        /*033e*/ 	.short	(.L_139 - .L_138)
	.align		4
.L_138:
        /*0340*/ 	.word	index@(min_i64)
        /*0344*/ 	.word	0x00000000


	//----- nvinfo : EIATTR_MIN_STACK_SIZE
	.align		4
.L_139:
        /*0348*/ 	.byte	0x04, 0x12
        /*034a*/ 	.short	(.L_141 - .L_140)
	.align		4
.L_140:
        /*034c*/ 	.word	index@(max_i64)
        /*0350*/ 	.word	0x00000000


	//----- nvinfo : EIATTR_MIN_STACK_SIZE
	.align		4
.L_141:
        /*0354*/ 	.byte	0x04, 0x12
        /*0356*/ 	.short	(.L_143 - .L_142)
	.align		4
.L_142:
        /*0358*/ 	.word	index@(div_i64)
        /*035c*/ 	.word	0x00000000


	//----- nvinfo : EIATTR_MIN_STACK_SIZE
	.align		4
.L_143:
        /*0360*/ 	.byte	0x04, 0x12
        /*0362*/ 	.short	(.L_145 - .L_144)
	.align		4
.L_144:
        /*0364*/ 	.word	index@(mul_i64)
        /*0368*/ 	.word	0x00000000


	//----- nvinfo : EIATTR_MIN_STACK_SIZE
	.align		4
.L_145:
        /*036c*/ 	.byte	0x04, 0x12
        /*036e*/ 	.short	(.L_147 - .L_146)
	.align		4
.L_146:
        /*0370*/ 	.word	index@(sub_i64)
        /*0374*/ 	.word	0x00000000


	//----- nvinfo : EIATTR_MIN_STACK_SIZE
	.align		4
.L_147:
        /*0378*/ 	.byte	0x04, 0x12
        /*037a*/ 	.short	(.L_149 - .L_148)
	.align		4
.L_148:
        /*037c*/ 	.word	index@(add_i64)
        /*0380*/ 	.word	0x00000000


	//----- nvinfo : EIATTR_MIN_STACK_SIZE
	.align		4
.L_149:
        /*0384*/ 	.byte	0x04, 0x12
        /*0386*/ 	.short	(.L_151 - .L_150)
	.align		4
.L_150:
        /*0388*/ 	.word	index@(min_i32)
        /*038c*/ 	.word	0x00000000


	//----- nvinfo : EIATTR_MIN_STACK_SIZE
	.align		4
.L_151:
        /*0390*/ 	.byte	0x04, 0x12
        /*0392*/ 	.short	(.L_153 - .L_152)
	.align		4
.L_152:
        /*0394*/ 	.word	index@(max_i32)
        /*0398*/ 	.word	0x00000000


	//----- nvinfo : EIATTR_MIN_STACK_SIZE
	.align		4
.L_153:
        /*039c*/ 	.byte	0x04, 0x12
        /*039e*/ 	.short	(.L_155 - .L_154)
	.align		4
.L_154:
        /*03a0*/ 	.word	index@(div_i32)
        /*03a4*/ 	.word	0x00000000


	//----- nvinfo : EIATTR_MIN_STACK_SIZE
	.align		4
.L_155:
        /*03a8*/ 	.byte	0x04, 0x12
        /*03aa*/ 	.short	(.L_157 - .L_156)
	.align		4
.L_156:
        /*03ac*/ 	.word	index@(mul_i32)
        /*03b0*/ 	.word	0x00000000


	//----- nvinfo : EIATTR_MIN_STACK_SIZE
	.align		4
.L_157:
        /*03b4*/ 	.byte	0x04, 0x12
        /*03b6*/ 	.short	(.L_159 - .L_158)
	.align		4
.L_158:
        /*03b8*/ 	.word	index@(sub_i32)
        /*03bc*/ 	.word	0x00000000


	//----- nvinfo : EIATTR_MIN_STACK_SIZE
	.align		4
.L_159:
        /*03c0*/ 	.byte	0x04, 0x12
        /*03c2*/ 	.short	(.L_161 - .L_160)
	.align		4
.L_160:
        /*03c4*/ 	.word	index@(add_i32)
        /*03c8*/ 	.word	0x00000000


	//----- nvinfo : EIATTR_MIN_STACK_SIZE
	.align		4
.L_161:
        /*03cc*/ 	.byte	0x04, 0x12
        /*03ce*/ 	.short	(.L_163 - .L_162)
	.align		4
.L_162:
        /*03d0*/ 	.word	index@(min_f64)
        /*03d4*/ 	.word	0x00000000


	//----- nvinfo : EIATTR_MIN_STACK_SIZE
	.align		4
.L_163:
        /*03d8*/ 	.byte	0x04, 0x12
        /*03da*/ 	.short	(.L_165 - .L_164)
	.align		4
.L_164:
        /*03dc*/ 	.word	index@(max_f64)
        /*03e0*/ 	.word	0x00000000


	//----- nvinfo : EIATTR_MIN_STACK_SIZE
	.align		4
.L_165:
        /*03e4*/ 	.byte	0x04, 0x12
        /*03e6*/ 	.short	(.L_167 - .L_166)
	.align		4
.L_166:
        /*03e8*/ 	.word	index@(pow_f64)
        /*03ec*/ 	.word	0x00000000


	//----- nvinfo : EIATTR_MIN_STACK_SIZE
	.align		4
.L_167:
        /*03f0*/ 	.byte	0x04, 0x12
        /*03f2*/ 	.short	(.L_169 - .L_168)
	.align		4
.L_168:
        /*03f4*/ 	.word	index@(div_f64)
        /*03f8*/ 	.word	0x00000000


	//----- nvinfo : EIATTR_MIN_STACK_SIZE
	.align		4
.L_169:
        /*03fc*/ 	.byte	0x04, 0x12
        /*03fe*/ 	.short	(.L_171 - .L_170)
	.align		4
.L_170:
        /*0400*/ 	.word	index@(mul_f64)
        /*0404*/ 	.word	0x00000000


	//----- nvinfo : EIATTR_MIN_STACK_SIZE
	.align		4
.L_171:
        /*0408*/ 	.byte	0x04, 0x12
        /*040a*/ 	.short	(.L_173 - .L_172)
	.align		4
.L_172:
        /*040c*/ 	.word	index@(sub_f64)
        /*0410*/ 	.word	0x00000000


	//----- nvinfo : EIATTR_MIN_STACK_SIZE
	.align		4
.L_173:
        /*0414*/ 	.byte	0x04, 0x12
        /*0416*/ 	.short	(.L_175 - .L_174)
	.align		4
.L_174:
        /*0418*/ 	.word	index@(add_f64)
        /*041c*/ 	.word	0x00000000


	//----- nvinfo : EIATTR_MIN_STACK_SIZE
	.align		4
.L_175:
        /*0420*/ 	.byte	0x04, 0x12
        /*0422*/ 	.short	(.L_177 - .L_176)
	.align		4
.L_176:
        /*0424*/ 	.word	index@(min_f32)
        /*0428*/ 	.word	0x00000000


	//----- nvinfo : EIATTR_MIN_STACK_SIZE
	.align		4
.L_177:
        /*042c*/ 	.byte	0x04, 0x12
        /*042e*/ 	.short	(.L_179 - .L_178)
	.align		4
.L_178:
        /*0430*/ 	.word	index@(max_f32)
        /*0434*/ 	.word	0x00000000


	//----- nvinfo : EIATTR_MIN_STACK_SIZE
	.align		4
.L_179:
        /*0438*/ 	.byte	0x04, 0x12
        /*043a*/ 	.short	(.L_181 - .L_180)
	.align		4
.L_180:
        /*043c*/ 	.word	index@(pow_f32)
        /*0440*/ 	.word	0x00000000


	//----- nvinfo : EIATTR_MIN_STACK_SIZE
	.align		4
.L_181:
        /*0444*/ 	.byte	0x04, 0x12
        /*0446*/ 	.short	(.L_183 - .L_182)
	.align		4
.L_182:
        /*0448*/ 	.word	index@(div_f32)
        /*044c*/ 	.word	0x00000000


	//----- nvinfo : EIATTR_MIN_STACK_SIZE
	.align		4
.L_183:
        /*0450*/ 	.byte	0x04, 0x12
        /*0452*/ 	.short	(.L_185 - .L_184)
	.align		4
.L_184:
        /*0454*/ 	.word	index@(mul_f32)
        /*0458*/ 	.word	0x00000000


	//----- nvinfo : EIATTR_MIN_STACK_SIZE
	.align		4
.L_185:
        /*045c*/ 	.byte	0x04, 0x12
        /*045e*/ 	.short	(.L_187 - .L_186)
	.align		4
.L_186:
        /*0460*/ 	.word	index@(sub_f32)
        /*0464*/ 	.word	0x00000000


	//----- nvinfo : EIATTR_MIN_STACK_SIZE
	.align		4
.L_187:
        /*0468*/ 	.byte	0x04, 0x12
        /*046a*/ 	.short	(.L_189 - .L_188)
	.align		4
.L_188:
        /*046c*/ 	.word	index@(add_f32)
        /*0470*/ 	.word	0x00000000
.L_189:


//--------------------- .nv.compat                --------------------------
	.section	.nv.compat,"",@"SHT_CUDA_COMPAT_INFO"
	.align	4
        /*0000*/ 	.byte	0x02, 0x09, 0x00, 0x00, 0x02, 0x02, 0x01, 0x00, 0x02, 0x05, 0x05, 0x00, 0x03, 0x07, 0x01, 0x01
        /*0010*/ 	.byte	0x02, 0x03, 0x00, 0x00, 0x02, 0x06, 0x01, 0x00, 0x04, 0x0b, 0x08, 0x00, 0x01, 0x00, 0x00, 0x00
        /*0020*/ 	.byte	0x00, 0x00, 0x00, 0x00


//--------------------- .nv.info.div_broadcast_f32 --------------------------
	.section	.nv.info.div_broadcast_f32,"",@"SHT_CUDA_INFO"
	.sectionflags	@""
	.align	4


	//----- nvinfo : EIATTR_CUDA_API_VERSION
	.align		4
        /*0000*/ 	.byte	0x04, 0x37
        /*0002*/ 	.short	(.L_191 - .L_190)
.L_190:
        /*0004*/ 	.word	0x00000082


	//----- nvinfo : EIATTR_KPARAM_INFO
	.align		4
.L_191:
        /*0008*/ 	.byte	0x04, 0x17
        /*000a*/ 	.short	(.L_193 - .L_192)
.L_192:
        /*000c*/ 	.word	0x00000000
        /*0010*/ 	.short	0x0008
        /*0012*/ 	.short	0x003c
        /*0014*/ 	.byte	0x00, 0xf0, 0x11, 0x00


	//----- nvinfo : EIATTR_KPARAM_INFO
	.align		4
.L_193:
        /*0018*/ 	.byte	0x04, 0x17
        /*001a*/ 	.short	(.L_195 - .L_194)
.L_194:
        /*001c*/ 	.word	0x00000000
        /*0020*/ 	.short	0x0007
        /*0022*/ 	.short	0x0038
        /*0024*/ 	.byte	0x00, 0xf0, 0x11, 0x00


	//----- nvinfo : EIATTR_KPARAM_INFO
	.align		4
.L_195:
        /*0028*/ 	.byte	0x04, 0x17
        /*002a*/ 	.short	(.L_197 - .L_196)
.L_196:
        /*002c*/ 	.word	0x00000000
        /*0030*/ 	.short	0x0006
        /*0032*/ 	.short	0x0030
        /*0034*/ 	.byte	0x00, 0xf5, 0x21, 0x00


	//----- nvinfo : EIATTR_KPARAM_INFO
	.align		4
.L_197:
        /*0038*/ 	.byte	0x04, 0x17
        /*003a*/ 	.short	(.L_199 - .L_198)
.L_198:
        /*003c*/ 	.word	0x00000000
        /*0040*/ 	.short	0x0005
        /*0042*/ 	.short	0x0028
        /*0044*/ 	.byte	0x00, 0xf5, 0x21, 0x00


	//----- nvinfo : EIATTR_KPARAM_INFO
	.align		4
.L_199:
        /*0048*/ 	.byte	0x04, 0x17
        /*004a*/ 	.short	(.L_201 - .L_200)
.L_200:
        /*004c*/ 	.word	0x00000000
        /*0050*/ 	.short	0x0004
        /*0052*/ 	.short	0x0020
        /*0054*/ 	.byte	0x00, 0xf5, 0x21, 0x00


	//----- nvinfo : EIATTR_KPARAM_INFO
	.align		4
.L_201:
        /*0058*/ 	.byte	0x04, 0x17
        /*005a*/ 	.short	(.L_203 - .L_202)
.L_202:
        /*005c*/ 	.word	0x00000000
        /*0060*/ 	.short	0x0003
        /*0062*/ 	.short	0x0018
        /*0064*/ 	.byte	0x00, 0xf5, 0x21, 0x00


	//----- nvinfo : EIATTR_KPARAM_INFO
	.align		4
.L_203:
        /*0068*/ 	.byte	0x04, 0x17
        /*006a*/ 	.short	(.L_205 - .L_204)
.L_204:
        /*006c*/ 	.word	0x00000000
        /*0070*/ 	.short	0x0002
        /*0072*/ 	.short	0x0010
        /*0074*/ 	.byte	0x00, 0xf5, 0x21, 0x00


	//----- nvinfo : EIATTR_KPARAM_INFO
	.align		4
.L_205:
        /*0078*/ 	.byte	0x04, 0x17
        /*007a*/ 	.short	(.L_207 - .L_206)
.L_206:
        /*007c*/ 	.word	0x00000000
        /*0080*/ 	.short	0x0001
        /*0082*/ 	.short	0x0008
        /*0084*/ 	.byte	0x00, 0xf5, 0x21, 0x00


	//----- nvinfo : EIATTR_KPARAM_INFO
	.align		4
.L_207:
        /*0088*/ 	.byte	0x04, 0x17
        /*008a*/ 	.short	(.L_209 - .L_208)
.L_208:
        /*008c*/ 	.word	0x00000000
        /*0090*/ 	.short	0x0000
        /*0092*/ 	.short	0x0000
        /*0094*/ 	.byte	0x00, 0xf5, 0x21, 0x00


	//----- nvinfo : EIATTR_SPARSE_MMA_MASK
	.align		4
.L_209:
        /*0098*/ 	.byte	0x03, 0x50
        /*009a*/ 	.short	0x0000


	//----- nvinfo : EIATTR_MAXREG_COUNT
	.align		4
        /*009c*/ 	.byte	0x03, 0x1b
        /*009e*/ 	.short	0x00ff


	//----- nvinfo : EIATTR_MERCURY_ISA_VERSION
	.align		4
        /*00a0*/ 	.byte	0x03, 0x5f
        /*00a2*/ 	.short	0x0101


	//----- nvinfo : EIATTR_VRC_CTA_INIT_COUNT
	.align		4
        /*00a4*/ 	.byte	0x02, 0x4a
	.zero		1
	.zero		1


	//----- nvinfo : EIATTR_EXIT_INSTR_OFFSETS
	.align		4
        /*00a8*/ 	.byte	0x04, 0x1c
        /*00aa*/ 	.short	(.L_211 - .L_210)


	//   ....[0]....
.L_210:
        /*00ac*/ 	.word	0x00000070


	//   ....[1]....
        /*00b0*/ 	.word	0x00002060


	//----- nvinfo : EIATTR_CRS_STACK_SIZE
	.align		4
.L_211:
        /*00b4*/ 	.byte	0x04, 0x1e
        /*00b6*/ 	.short	(.L_213 - .L_212)
.L_212:
        /*00b8*/ 	.word	0x00000000


	//----- nvinfo : EIATTR_CBANK_PARAM_SIZE
	.align		4
.L_213:
        /*00bc*/ 	.byte	0x03, 0x19
        /*00be*/ 	.short	0x0040


	//----- nvinfo : EIATTR_PARAM_CBANK
	.align		4
        /*00c0*/ 	.byte	0x04, 0x0a
        /*00c2*/ 	.short	(.L_215 - .L_214)
	.align		4
.L_214:
        /*00c4*/ 	.word	index@(.nv.constant0.div_broadcast_f32)
        /*00c8*/ 	.short	0x0380
        /*00ca*/ 	.short	0x0040


	//----- nvinfo : EIATTR_SW_WAR
	.align		4
.L_215:
        /*00cc*/ 	.byte	0x04, 0x36
        /*00ce*/ 	.short	(.L_217 - .L_216)
.L_216:
        /*00d0*/ 	.word	0x00000008
.L_217:


//--------------------- .nv.info.mul_broadcast_f32 --------------------------
	.section	.nv.info.mul_broadcast_f32,"",@"SHT_CUDA_INFO"
	.sectionflags	@""
	.align	4


	//----- nvinfo : EIATTR_CUDA_API_VERSION
	.align		4
        /*0000*/ 	.byte	0x04, 0x37
        /*0002*/ 	.short	(.L_219 - .L_218)
.L_218:
        /*0004*/ 	.word	0x00000082


	//----- nvinfo : EIATTR_KPARAM_INFO
	.align		4
.L_219:
        /*0008*/ 	.byte	0x04, 0x17
        /*000a*/ 	.short	(.L_221 - .L_220)
.L_220:
        /*000c*/ 	.word	0x00000000
        /*0010*/ 	.short	0x0008
        /*0012*/ 	.short	0x003c
        /*0014*/ 	.byte	0x00, 0xf0, 0x11, 0x00


	//----- nvinfo : EIATTR_KPARAM_INFO
	.align		4
.L_221:
        /*0018*/ 	.byte	0x04, 0x17
        /*001a*/ 	.short	(.L_223 - .L_222)
.L_222:
        /*001c*/ 	.word	0x00000000
        /*0020*/ 	.short	0x0007
        /*0022*/ 	.short	0x0038
        /*0024*/ 	.byte	0x00, 0xf0, 0x11, 0x00


	//----- nvinfo : EIATTR_KPARAM_INFO
	.align		4
.L_223:
        /*0028*/ 	.byte	0x04, 0x17
        /*002a*/ 	.short	(.L_225 - .L_224)
.L_224:
        /*002c*/ 	.word	0x00000000
        /*0030*/ 	.short	0x0006
        /*0032*/ 	.short	0x0030
        /*0034*/ 	.byte	0x00, 0xf5, 0x21, 0x00


	//----- nvinfo : EIATTR_KPARAM_INFO
	.align		4
.L_225:
        /*0038*/ 	.byte	0x04, 0x17
        /*003a*/ 	.short	(.L_227 - .L_226)
.L_226:
        /*003c*/ 	.word	0x00000000
        /*0040*/ 	.short	0x0005
        /*0042*/ 	.short	0x0028
        /*0044*/ 	.byte	0x00, 0xf5, 0x21, 0x00


	//----- nvinfo : EIATTR_KPARAM_INFO
	.align		4
.L_227:
        /*0048*/ 	.byte	0x04, 0x17
        /*004a*/ 	.short	(.L_229 - .L_228)
.L_228:
        /*004c*/ 	.word	0x00000000
        /*0050*/ 	.short	0x0004
        /*0052*/ 	.short	0x0020
        /*0054*/ 	.byte	0x00, 0xf5, 0x21, 0x00


	//----- nvinfo : EIATTR_KPARAM_INFO
	.align		4
.L_229:
        /*0058*/ 	.byte	0x04, 0x17
        /*005a*/ 	.short	(.L_231 - .L_230)
.L_230:
        /*005c*/ 	.word	0x00000000
        /*0060*/ 	.short	0x0003
        /*0062*/ 	.short	0x0018
        /*0064*/ 	.byte	0x00, 0xf5, 0x21, 0x00


	//----- nvinfo : EIATTR_KPARAM_INFO
	.align		4
.L_231:
        /*0068*/ 	.byte	0x04, 0x17
        /*006a*/ 	.short	(.L_233 - .L_232)
.L_232:
        /*006c*/ 	.word	0x00000000
        /*0070*/ 	.short	0x0002
        /*0072*/ 	.short	0x0010
        /*0074*/ 	.byte	0x00, 0xf5, 0x21, 0x00


	//----- nvinfo : EIATTR_KPARAM_INFO
	.align		4
.L_233:
        /*0078*/ 	.byte	0x04, 0x17
        /*007a*/ 	.short	(.L_235 - .L_234)
.L_234:
        /*007c*/ 	.word	0x00000000
        /*0080*/ 	.short	0x0001
        /*0082*/ 	.short	0x0008
        /*0084*/ 	.byte	0x00, 0xf5, 0x21, 0x00


	//----- nvinfo : EIATTR_KPARAM_INFO
	.align		4
.L_235:
        /*0088*/ 	.byte	0x04, 0x17
        /*008a*/ 	.short	(.L_237 - .L_236)
.L_236:
        /*008c*/ 	.word	0x00000000
        /*0090*/ 	.short	0x0000
        /*0092*/ 	.short	0x0000
        /*0094*/ 	.byte	0x00, 0xf5, 0x21, 0x00


	//----- nvinfo : EIATTR_SPARSE_MMA_MASK
	.align		4
.L_237:
        /*0098*/ 	.byte	0x03, 0x50
        /*009a*/ 	.short	0x0000


	//----- nvinfo : EIATTR_MAXREG_COUNT
	.align		4
        /*009c*/ 	.byte	0x03, 0x1b
        /*009e*/ 	.short	0x00ff


	//----- nvinfo : EIATTR_MERCURY_ISA_VERSION
	.align		4
        /*00a0*/ 	.byte	0x03, 0x5f
        /*00a2*/ 	.short	0x0101


	//----- nvinfo : EIATTR_VRC_CTA_INIT_COUNT
	.align		4
        /*00a4*/ 	.byte	0x02, 0x4a
	.zero		1
	.zero		1


	//----- nvinfo : EIATTR_EXIT_INSTR_OFFSETS
	.align		4
        /*00a8*/ 	.byte	0x04, 0x1c
        /*00aa*/ 	.short	(.L_239 - .L_238)


	//   ....[0]....
.L_238:
        /*00ac*/ 	.word	0x00000070


	//   ....[1]....
        /*00b0*/ 	.word	0x00001fa0


	//----- nvinfo : EIATTR_CBANK_PARAM_SIZE
	.align		4
.L_239:
        /*00b4*/ 	.byte	0x03, 0x19
        /*00b6*/ 	.short	0x0040


	//----- nvinfo : EIATTR_PARAM_CBANK
	.align		4
        /*00b8*/ 	.byte	0x04, 0x0a
        /*00ba*/ 	.short	(.L_241 - .L_240)
	.align		4
.L_240:
        /*00bc*/ 	.word	index@(.nv.constant0.mul_broadcast_f32)
        /*00c0*/ 	.short	0x0380
        /*00c2*/ 	.short	0x0040


	//----- nvinfo : EIATTR_SW_WAR
	.align		4
.L_241:
        /*00c4*/ 	.byte	0x04, 0x36
        /*00c6*/ 	.short	(.L_243 - .L_242)
.L_242:
        /*00c8*/ 	.word	0x00000008
.L_243:


//--------------------- .nv.info.sub_broadcast_f32 --------------------------
	.section	.nv.info.sub_broadcast_f32,"",@"SHT_CUDA_INFO"
	.sectionflags	@""
	.align	4


	//----- nvinfo : EIATTR_CUDA_API_VERSION
	.align		4
        /*0000*/ 	.byte	0x04, 0x37
        /*0002*/ 	.short	(.L_245 - .L_244)
.L_244:
        /*0004*/ 	.word	0x00000082


	//----- nvinfo : EIATTR_KPARAM_INFO
	.align		4
.L_245:
        /*0008*/ 	.byte	0x04, 0x17
        /*000a*/ 	.short	(.L_247 - .L_246)
.L_246:
        /*000c*/ 	.word	0x00000000
        /*0010*/ 	.short	0x0008
        /*0012*/ 	.short	0x003c
        /*0014*/ 	.byte	0x00, 0xf0, 0x11, 0x00


	//----- nvinfo : EIATTR_KPARAM_INFO
	.align		4
.L_247:
        /*0018*/ 	.byte	0x04, 0x17
        /*001a*/ 	.short	(.L_249 - .L_248)
.L_248:
        /*001c*/ 	.word	0x00000000
        /*0020*/ 	.short	0x0007
        /*0022*/ 	.short	0x0038
        /*0024*/ 	.byte	0x00, 0xf0, 0x11, 0x00


	//----- nvinfo : EIATTR_KPARAM_INFO
	.align		4
.L_249:
        /*0028*/ 	.byte	0x04, 0x17
        /*002a*/ 	.short	(.L_251 - .L_250)
.L_250:
        /*002c*/ 	.word	0x00000000
        /*0030*/ 	.short	0x0006
        /*0032*/ 	.short	0x0030
        /*0034*/ 	.byte	0x00, 0xf5, 0x21, 0x00


	//----- nvinfo : EIATTR_KPARAM_INFO
	.align		4
.L_251:
        /*0038*/ 	.byte	0x04, 0x17
        /*003a*/ 	.short	(.L_253 - .L_252)
.L_252:
        /*003c*/ 	.word	0x00000000
        /*0040*/ 	.short	0x0005
        /*0042*/ 	.short	0x0028
        /*0044*/ 	.byte	0x00, 0xf5, 0x21, 0x00


	//----- nvinfo : EIATTR_KPARAM_INFO
	.align		4
.L_253:
        /*0048*/ 	.byte	0x04, 0x17
        /*004a*/ 	.short	(.L_255 - .L_254)
.L_254:
        /*004c*/ 	.word	0x00000000
        /*0050*/ 	.short	0x0004
        /*0052*/ 	.short	0x0020
        /*0054*/ 	.byte	0x00, 0xf5, 0x21, 0x00


	//----- nvinfo : EIATTR_KPARAM_INFO
	.align		4
.L_255:
        /*0058*/ 	.byte	0x04, 0x17
        /*005a*/ 	.short	(.L_257 - .L_256)
.L_256:
        /*005c*/ 	.word	0x00000000
        /*0060*/ 	.short	0x0003
        /*0062*/ 	.short	0x0018
        /*0064*/ 	.byte	0x00, 0xf5, 0x21, 0x00


	//----- nvinfo : EIATTR_KPARAM_INFO
	.align		4
.L_257:
        /*0068*/ 	.byte	0x04, 0x17
        /*006a*/ 	.short	(.L_259 - .L_258)
.L_258:
        /*006c*/ 	.word	0x00000000
        /*0070*/ 	.short	0x0002
        /*0072*/ 	.short	0x0010
        /*0074*/ 	.byte	0x00, 0xf5, 0x21, 0x00


	//----- nvinfo : EIATTR_KPARAM_INFO
	.align		4
.L_259:
        /*0078*/ 	.byte	0x04, 0x17
        /*007a*/ 	.short	(.L_261 - .L_260)
.L_260:
        /*007c*/ 	.word	0x00000000
        /*0080*/ 	.short	0x0001
        /*0082*/ 	.short	0x0008
        /*0084*/ 	.byte	0x00, 0xf5, 0x21, 0x00


	//----- nvinfo : EIATTR_KPARAM_INFO
	.align		4
.L_261:
        /*0088*/ 	.byte	0x04, 0x17
        /*008a*/ 	.short	(.L_263 - .L_262)
.L_262:
        /*008c*/ 	.word	0x00000000
        /*0090*/ 	.short	0x0000
        /*0092*/ 	.short	0x0000
        /*0094*/ 	.byte	0x00, 0xf5, 0x21, 0x00


	//----- nvinfo : EIATTR_SPARSE_MMA_MASK
	.align		4
.L_263:
        /*0098*/ 	.byte	0x03, 0x50
        /*009a*/ 	.short	0x0000


	//----- nvinfo : EIATTR_MAXREG_COUNT
	.align		4
        /*009c*/ 	.byte	0x03, 0x1b
        /*009e*/ 	.short	0x00ff


	//----- nvinfo : EIATTR_MERCURY_ISA_VERSION
	.align		4
        /*00a0*/ 	.byte	0x03, 0x5f
        /*00a2*/ 	.short	0x0101


	//----- nvinfo : EIATTR_VRC_CTA_INIT_COUNT
	.align		4
        /*00a4*/ 	.byte	0x02, 0x4a
	.zero		1
	.zero		1


	//----- nvinfo : EIATTR_EXIT_INSTR_OFFSETS
	.align		4
        /*00a8*/ 	.byte	0x04, 0x1c
        /*00aa*/ 	.short	(.L_265 - .L_264)


	//   ....[0]....
.L_264:
        /*00ac*/ 	.word	0x00000070


	//   ....[1]....
        /*00b0*/ 	.word	0x00001fa0


	//----- nvinfo : EIATTR_CBANK_PARAM_SIZE
	.align		4
.L_265:
        /*00b4*/ 	.byte	0x03, 0x19
        /*00b6*/ 	.short	0x0040


	//----- nvinfo : EIATTR_PARAM_CBANK
	.align		4
        /*00b8*/ 	.byte	0x04, 0x0a
        /*00ba*/ 	.short	(.L_267 - .L_266)
	.align		4
.L_266:
        /*00bc*/ 	.word	index@(.nv.constant0.sub_broadcast_f32)
        /*00c0*/ 	.short	0x0380
        /*00c2*/ 	.short	0x0040


	//----- nvinfo : EIATTR_SW_WAR
	.align		4
.L_267:
        /*00c4*/ 	.byte	0x04, 0x36
        /*00c6*/ 	.short	(.L_269 - .L_268)
.L_268:
        /*00c8*/ 	.word	0x00000008
.L_269:


//--------------------- .nv.info.add_broadcast_f32 --------------------------
	.section	.nv.info.add_broadcast_f32,"",@"SHT_CUDA_INFO"
	.sectionflags	@""
	.align	4


	//----- nvinfo : EIATTR_CUDA_API_VERSION
	.align		4
        /*0000*/ 	.byte	0x04, 0x37
        /*0002*/ 	.short	(.L_271 - .L_270)
.L_270:
        /*0004*/ 	.word	0x00000082


	//----- nvinfo : EIATTR_KPARAM_INFO
	.align		4
.L_271:
        /*0008*/ 	.byte	0x04, 0x17
        /*000a*/ 	.short	(.L_273 - .L_272)
.L_272:
        /*000c*/ 	.word	0x00000000
        /*0010*/ 	.short	0x0008
        /*0012*/ 	.short	0x003c
        /*0014*/ 	.byte	0x00, 0xf0, 0x11, 0x00


	//----- nvinfo : EIATTR_KPARAM_INFO
	.align		4
.L_273:
        /*0018*/ 	.byte	0x04, 0x17
        /*001a*/ 	.short	(.L_275 - .L_274)
.L_274:
        /*001c*/ 	.word	0x00000000
        /*0020*/ 	.short	0x0007
        /*0022*/ 	.short	0x0038
        /*0024*/ 	.byte	0x00, 0xf0, 0x11, 0x00


	//----- nvinfo : EIATTR_KPARAM_INFO
	.align		4
.L_275:
        /*0028*/ 	.byte	0x04, 0x17
        /*002a*/ 	.short	(.L_277 - .L_276)
.L_276:
        /*002c*/ 	.word	0x00000000
        /*0030*/ 	.short	0x0006
        /*0032*/ 	.short	0x0030
        /*0034*/ 	.byte	0x00, 0xf5, 0x21, 0x00


	//----- nvinfo : EIATTR_KPARAM_INFO
	.align		4
.L_277:
        /*0038*/ 	.byte	0x04, 0x17
        /*003a*/ 	.short	(.L_279 - .L_278)
.L_278:
        /*003c*/ 	.word	0x00000000
        /*0040*/ 	.short	0x0005
        /*0042*/ 	.short	0x0028
        /*0044*/ 	.byte	0x00, 0xf5, 0x21, 0x00


	//----- nvinfo : EIATTR_KPARAM_INFO
	.align		4
.L_279:
        /*0048*/ 	.byte	0x04, 0x17
        /*004a*/ 	.short	(.L_281 - .L_280)
.L_280:
        /*004c*/ 	.word	0x00000000
        /*0050*/ 	.short	0x0004
        /*0052*/ 	.short	0x0020
        /*0054*/ 	.byte	0x00, 0xf5, 0x21, 0x00


	//----- nvinfo : EIATTR_KPARAM_INFO
	.align		4
.L_281:
        /*0058*/ 	.byte	0x04, 0x17
        /*005a*/ 	.short	(.L_283 - .L_282)
.L_282:
        /*005c*/ 	.word	0x00000000
        /*0060*/ 	.short	0x0003
        /*0062*/ 	.short	0x0018
        /*0064*/ 	.byte	0x00, 0xf5, 0x21, 0x00


	//----- nvinfo : EIATTR_KPARAM_INFO
	.align		4
.L_283:
        /*0068*/ 	.byte	0x04, 0x17
        /*006a*/ 	.short	(.L_285 - .L_284)
.L_284:
        /*006c*/ 	.word	0x00000000
        /*0070*/ 	.short	0x0002
        /*0072*/ 	.short	0x0010
        /*0074*/ 	.byte	0x00, 0xf5, 0x21, 0x00


	//----- nvinfo : EIATTR_KPARAM_INFO
	.align		4
.L_285:
        /*0078*/ 	.byte	0x04, 0x17
        /*007a*/ 	.short	(.L_287 - .L_286)
.L_286:
        /*007c*/ 	.word	0x00000000
        /*0080*/ 	.short	0x0001
        /*0082*/ 	.short	0x0008
        /*0084*/ 	.byte	0x00, 0xf5, 0x21, 0x00


	//----- nvinfo : EIATTR_KPARAM_INFO
	.align		4
.L_287:
        /*0088*/ 	.byte	0x04, 0x17
        /*008a*/ 	.short	(.L_289 - .L_288)
.L_288:
        /*008c*/ 	.word	0x00000000
        /*0090*/ 	.short	0x0000
        /*0092*/ 	.short	0x0000
        /*0094*/ 	.byte	0x00, 0xf5, 0x21, 0x00


	//----- nvinfo : EIATTR_SPARSE_MMA_MASK
	.align		4
.L_289:
        /*0098*/ 	.byte	0x03, 0x50
        /*009a*/ 	.short	0x0000


	//----- nvinfo : EIATTR_MAXREG_COUNT
	.align		4
        /*009c*/ 	.byte	0x03, 0x1b
        /*009e*/ 	.short	0x00ff


	//----- nvinfo : EIATTR_MERCURY_ISA_VERSION
	.align		4
        /*00a0*/ 	.byte	0x03, 0x5f
        /*00a2*/ 	.short	0x0101


	//----- nvinfo : EIATTR_VRC_CTA_INIT_COUNT
	.align		4
        /*00a4*/ 	.byte	0x02, 0x4a
	.zero		1
	.zero		1


	//----- nvinfo : EIATTR_EXIT_INSTR_OFFSETS
	.align		4
        /*00a8*/ 	.byte	0x04, 0x1c
        /*00aa*/ 	.short	(.L_291 - .L_290)


	//   ....[0]....
.L_290:
        /*00ac*/ 	.word	0x00000070


	//   ....[1]....
        /*00b0*/ 	.word	0x00001fa0


	//----- nvinfo : EIATTR_CBANK_PARAM_SIZE
	.align		4
.L_291:
        /*00b4*/ 	.byte	0x03, 0x19
        /*00b6*/ 	.short	0x0040


	//----- nvinfo : EIATTR_PARAM_CBANK
	.align		4
        /*00b8*/ 	.byte	0x04, 0x0a
        /*00ba*/ 	.short	(.L_293 - .L_292)
	.align		4
.L_292:
        /*00bc*/ 	.word	index@(.nv.constant0.add_broadcast_f32)
        /*00c0*/ 	.short	0x0380
        /*00c2*/ 	.short	0x0040


	//----- nvinfo : EIATTR_SW_WAR
	.align		4
.L_293:
        /*00c4*/ 	.byte	0x04, 0x36
        /*00c6*/ 	.short	(.L_295 - .L_294)
.L_294:
        /*00c8*/ 	.word	0x00000008
.L_295:


//--------------------- .nv.info.min_i64          --------------------------
	.section	.nv.info.min_i64,"",@"SHT_CUDA_INFO"
	.sectionflags	@""
	.align	4


	//----- nvinfo : EIATTR_CUDA_API_VERSION
	.align		4
        /*0000*/ 	.byte	0x04, 0x37
        /*0002*/ 	.short	(.L_297 - .L_296)
.L_296:
        /*0004*/ 	.word	0x00000082


	//----- nvinfo : EIATTR_KPARAM_INFO
	.align		4
.L_297:
        /*0008*/ 	.byte	0x04, 0x17
        /*000a*/ 	.short	(.L_299 - .L_298)
.L_298:
        /*000c*/ 	.word	0x00000000
        /*0010*/ 	.short	0x0003
        /*0012*/ 	.short	0x0018
        /*0014*/ 	.byte	0x00, 0xf0, 0x11, 0x00


	//----- nvinfo : EIATTR_KPARAM_INFO
	.align		4
.L_299:
        /*0018*/ 	.byte	0x04, 0x17
        /*001a*/ 	.short	(.L_301 - .L_300)
.L_300:
        /*001c*/ 	.word	0x00000000
        /*0020*/ 	.short	0x0002
        /*0022*/ 	.short	0x0010
        /*0024*/ 	.byte	0x00, 0xf5, 0x21, 0x00


	//----- nvinfo : EIATTR_KPARAM_INFO
	.align		4
.L_301:
        /*0028*/ 	.byte	0x04, 0x17
        /*002a*/ 	.short	(.L_303 - .L_302)
.L_302:
        /*002c*/ 	.word	0x00000000
        /*0030*/ 	.short	0x0001
        /*0032*/ 	.short	0x0008
        /*0034*/ 	.byte	0x00, 0xf5, 0x21, 0x00


	//----- nvinfo : EIATTR_KPARAM_INFO
	.align		4
.L_303:
        /*0038*/ 	.byte	0x04, 0x17
        /*003a*/ 	.short	(.L_305 - .L_304)
.L_304:
        /*003c*/ 	.word	0x00000000
        /*0040*/ 	.short	0x0000
        /*0042*/ 	.short	0x0000
        /*0044*/ 	.byte	0x00, 0xf5, 0x21, 0x00


	//----- nvinfo : EIATTR_SPARSE_MMA_MASK
	.align		4
.L_305:
        /*0048*/ 	.byte	0x03, 0x50
        /*004a*/ 	.short	0x0000


	//----- nvinfo : EIATTR_MAXREG_COUNT
	.align		4
        /*004c*/ 	.byte	0x03, 0x1b
        /*004e*/ 	.short	0x00ff


	//----- nvinfo : EIATTR_MERCURY_ISA_VERSION
	.align		4
        /*0050*/ 	.byte	0x03, 0x5f
        /*0052*/ 	.short	0x0101


	//----- nvinfo : EIATTR_VRC_CTA_INIT_COUNT
	.align		4
        /*0054*/ 	.byte	0x02, 0x4a
	.zero		1
	.zero		1


	//----- nvinfo : EIATTR_EXIT_INSTR_OFFSETS
	.align		4
        /*0058*/ 	.byte	0x04, 0x1c
        /*005a*/ 	.short	(.L_307 - .L_306)


	//   ....[0]....
.L_306:
        /*005c*/ 	.word	0x00000070


	//   ....[1]....
        /*0060*/ 	.word	0x00000160


	//----- nvinfo : EIATTR_CBANK_PARAM_SIZE
	.align		4
.L_307:
        /*0064*/ 	.byte	0x03, 0x19
        /*0066*/ 	.short	0x001c


	//----- nvinfo : EIATTR_PARAM_CBANK
	.align		4
        /*0068*/ 	.byte	0x04, 0x0a
        /*006a*/ 	.short	(.L_309 - .L_308)
	.align		4
.L_308:
        /*006c*/ 	.word	index@(.nv.constant0.min_i64)
        /*0070*/ 	.short	0x0380
        /*0072*/ 	.short	0x001c


	//----- nvinfo : EIATTR_SW_WAR
	.align		4
.L_309:
        /*0074*/ 	.byte	0x04, 0x36
        /*0076*/ 	.short	(.L_311 - .L_310)
.L_310:
        /*0078*/ 	.word	0x00000008
.L_311:


//--------------------- .nv.info.max_i64          --------------------------
	.section	.nv.info.max_i64,"",@"SHT_CUDA_INFO"
	.sectionflags	@""
	.align	4


	//----- nvinfo : EIATTR_CUDA_API_VERSION
	.align		4
        /*0000*/ 	.byte	0x04, 0x37
        /*0002*/ 	.short	(.L_313 - .L_312)
.L_312:
        /*0004*/ 	.word	0x00000082


	//----- nvinfo : EIATTR_KPARAM_INFO
	.align		4
.L_313:
        /*0008*/ 	.byte	0x04, 0x17
        /*000a*/ 	.short	(.L_315 - .L_314)
.L_314:
        /*000c*/ 	.word	0x00000000
        /*0010*/ 	.short	0x0003
        /*0012*/ 	.short	0x0018
        /*0014*/ 	.byte	0x00, 0xf0, 0x11, 0x00


	//----- nvinfo : EIATTR_KPARAM_INFO
	.align		4
.L_315:
        /*0018*/ 	.byte	0x04, 0x17
        /*001a*/ 	.short	(.L_317 - .L_316)
.L_316:
        /*001c*/ 	.word	0x00000000
        /*0020*/ 	.short	0x0002
        /*0022*/ 	.short	0x0010
        /*0024*/ 	.byte	0x00, 0xf5, 0x21, 0x00


	//----- nvinfo : EIATTR_KPARAM_INFO
	.align		4
.L_317:
        /*0028*/ 	.byte	0x04, 0x17
        /*002a*/ 	.short	(.L_319 - .L_318)
.L_318:
        /*002c*/ 	.word	0x00000000
        /*0030*/ 	.short	0x0001
        /*0032*/ 	.short	0x0008
        /*0034*/ 	.byte	0x00, 0xf5, 0x21, 0x00


	//----- nvinfo : EIATTR_KPARAM_INFO
	.align		4
.L_319:
        /*0038*/ 	.byte	0x04, 0x17
        /*003a*/ 	.short	(.L_321 - .L_320)
.L_320:
        /*003c*/ 	.word	0x00000000
        /*0040*/ 	.short	0x0000
        /*0042*/ 	.short	0x0000
        /*0044*/ 	.byte	0x00, 0xf5, 0x21, 0x00


	//----- nvinfo : EIATTR_SPARSE_MMA_MASK
	.align		4
.L_321:
        /*0048*/ 	.byte	0x03, 0x50
        /*004a*/ 	.short	0x0000


	//----- nvinfo : EIATTR_MAXREG_COUNT
	.align		4
        /*004c*/ 	.byte	0x03, 0x1b
        /*004e*/ 	.short	0x00ff


	//----- nvinfo : EIATTR_MERCURY_ISA_VERSION
	.align		4
        /*0050*/ 	.byte	0x03, 0x5f
        /*0052*/ 	.short	0x0101


	//----- nvinfo : EIATTR_VRC_CTA_INIT_COUNT
	.align		4
        /*0054*/ 	.byte	0x02, 0x4a
	.zero		1
	.zero		1


	//----- nvinfo : EIATTR_EXIT_INSTR_OFFSETS
	.align		4
        /*0058*/ 	.byte	0x04, 0x1c
        /*005a*/ 	.short	(.L_323 - .L_322)


	//   ....[0]....
.L_322:
        /*005c*/ 	.word	0x00000070


	//   ....[1]....
        /*0060*/ 	.word	0x00000160


	//----- nvinfo : EIATTR_CBANK_PARAM_SIZE
	.align		4
.L_323:
        /*0064*/ 	.byte	0x03, 0x19
        /*0066*/ 	.short	0x001c


	//----- nvinfo : EIATTR_PARAM_CBANK
	.align		4
        /*0068*/ 	.byte	0x04, 0x0a
        /*006a*/ 	.short	(.L_325 - .L_324)
	.align		4
.L_324:
        /*006c*/ 	.word	index@(.nv.constant0.max_i64)
        /*0070*/ 	.short	0x0380
        /*0072*/ 	.short	0x001c


	//----- nvinfo : EIATTR_SW_WAR
	.align		4
.L_325:
        /*0074*/ 	.byte	0x04, 0x36
        /*0076*/ 	.short	(.L_327 - .L_326)
.L_326:
        /*0078*/ 	.word	0x00000008
.L_327:


//--------------------- .nv.info.div_i64          --------------------------
	.section	.nv.info.div_i64,"",@"SHT_CUDA_INFO"
	.sectionflags	@""
	.align	4


	//----- nvinfo : EIATTR_CUDA_API_VERSION
	.align		4
        /*0000*/ 	.byte	0x04, 0x37
        /*0002*/ 	.short	(.L_329 - .L_328)
.L_328:
        /*0004*/ 	.word	0x00000082


	//----- nvinfo : EIATTR_KPARAM_INFO
	.align		4
.L_329:
        /*0008*/ 	.byte	0x04, 0x17
        /*000a*/ 	.short	(.L_331 - .L_330)
.L_330:
        /*000c*/ 	.word	0x00000000
        /*0010*/ 	.short	0x0003
        /*0012*/ 	.short	0x0018
        /*0014*/ 	.byte	0x00, 0xf0, 0x11, 0x00


	//----- nvinfo : EIATTR_KPARAM_INFO
	.align		4
.L_331:
        /*0018*/ 	.byte	0x04, 0x17
        /*001a*/ 	.short	(.L_333 - .L_332)
.L_332:
        /*001c*/ 	.word	0x00000000
        /*0020*/ 	.short	0x0002
        /*0022*/ 	.short	0x0010
        /*0024*/ 	.byte	0x00, 0xf5, 0x21, 0x00


	//----- nvinfo : EIATTR_KPARAM_INFO
	.align		4
.L_333:
        /*0028*/ 	.byte	0x04, 0x17
        /*002a*/ 	.short	(.L_335 - .L_334)
.L_334:
        /*002c*/ 	.word	0x00000000
        /*0030*/ 	.short	0x0001
        /*0032*/ 	.short	0x0008
        /*0034*/ 	.byte	0x00, 0xf5, 0x21, 0x00


	//----- nvinfo : EIATTR_KPARAM_INFO
	.align		4
.L_335:
        /*0038*/ 	.byte	0x04, 0x17
        /*003a*/ 	.short	(.L_337 - .L_336)
.L_336:
        /*003c*/ 	.word	0x00000000
        /*0040*/ 	.short	0x0000
        /*0042*/ 	.short	0x0000
        /*0044*/ 	.byte	0x00, 0xf5, 0x21, 0x00


	//----- nvinfo : EIATTR_SPARSE_MMA_MASK
	.align		4
.L_337:
        /*0048*/ 	.byte	0x03, 0x50
        /*004a*/ 	.short	0x0000


	//----- nvinfo : EIATTR_MAXREG_COUNT
	.align		4
        /*004c*/ 	.byte	0x03, 0x1b
        /*004e*/ 	.short	0x00ff


	//----- nvinfo : EIATTR_MERCURY_ISA_VERSION
	.align		4
        /*0050*/ 	.byte	0x03, 0x5f
        /*0052*/ 	.short	0x0101


	//----- nvinfo : EIATTR_VRC_CTA_INIT_COUNT
	.align		4
        /*0054*/ 	.byte	0x02, 0x4a
	.zero		1
	.zero		1


	//----- nvinfo : EIATTR_EXIT_INSTR_OFFSETS
	.align		4
        /*0058*/ 	.byte	0x04, 0x1c
        /*005a*/ 	.short	(.L_339 - .L_338)


	//   ....[0]....
.L_338:
        /*005c*/ 	.word	0x00000070


	//   ....[1]....
        /*0060*/ 	.word	0x000002e0


	//----- nvinfo : EIATTR_CRS_STACK_SIZE
	.align		4
.L_339:
        /*0064*/ 	.byte	0x04, 0x1e
        /*0066*/ 	.short	(.L_341 - .L_340)
.L_340:
        /*0068*/ 	.word	0x00000000


	//----- nvinfo : EIATTR_CBANK_PARAM_SIZE
	.align		4
.L_341:
        /*006c*/ 	.byte	0x03, 0x19
        /*006e*/ 	.short	0x001c


	//----- nvinfo : EIATTR_PARAM_CBANK
	.align		4
        /*0070*/ 	.byte	0x04, 0x0a
        /*0072*/ 	.short	(.L_343 - .L_342)
	.align		4
.L_342:
        /*0074*/ 	.word	index@(.nv.constant0.div_i64)
        /*0078*/ 	.short	0x0380
        /*007a*/ 	.short	0x001c


	//----- nvinfo : EIATTR_SW_WAR
	.align		4
.L_343:
        /*007c*/ 	.byte	0x04, 0x36
        /*007e*/ 	.short	(.L_345 - .L_344)
.L_344:
        /*0080*/ 	.word	0x00000008
.L_345:


//--------------------- .nv.info.mul_i64          --------------------------
	.section	.nv.info.mul_i64,"",@"SHT_CUDA_INFO"
	.sectionflags	@""
	.align	4


	//----- nvinfo : EIATTR_CUDA_API_VERSION
	.align		4
        /*0000*/ 	.byte	0x04, 0x37
        /*0002*/ 	.short	(.L_347 - .L_346)
.L_346:
        /*0004*/ 	.word	0x00000082


	//----- nvinfo : EIATTR_KPARAM_INFO
	.align		4
.L_347:
        /*0008*/ 	.byte	0x04, 0x17
        /*000a*/ 	.short	(.L_349 - .L_348)
.L_348:
        /*000c*/ 	.word	0x00000000
        /*0010*/ 	.short	0x0003
        /*0012*/ 	.short	0x0018
        /*0014*/ 	.byte	0x00, 0xf0, 0x11, 0x00


	//----- nvinfo : EIATTR_KPARAM_INFO
	.align		4
.L_349:
        /*0018*/ 	.byte	0x04, 0x17
        /*001a*/ 	.short	(.L_351 - .L_350)
.L_350:
        /*001c*/ 	.word	0x00000000
        /*0020*/ 	.short	0x0002
        /*0022*/ 	.short	0x0010
        /*0024*/ 	.byte	0x00, 0xf5, 0x21, 0x00


	//----- nvinfo : EIATTR_KPARAM_INFO
	.align		4
.L_351:
        /*0028*/ 	.byte	0x04, 0x17
        /*002a*/ 	.short	(.L_353 - .L_352)
.L_352:
        /*002c*/ 	.word	0x00000000
        /*0030*/ 	.short	0x0001
        /*0032*/ 	.short	0x0008
        /*0034*/ 	.byte	0x00, 0xf5, 0x21, 0x00


	//----- nvinfo : EIATTR_KPARAM_INFO
	.align		4
.L_353:
        /*0038*/ 	.byte	0x04, 0x17
        /*003a*/ 	.short	(.L_355 - .L_354)
.L_354:
        /*003c*/ 	.word	0x00000000
        /*0040*/ 	.short	0x0000
        /*0042*/ 	.short	0x0000
        /*0044*/ 	.byte	0x00, 0xf5, 0x21, 0x00


	//----- nvinfo : EIATTR_SPARSE_MMA_MASK
	.align		4
.L_355:
        /*0048*/ 	.byte	0x03, 0x50
        /*004a*/ 	.short	0x0000


	//----- nvinfo : EIATTR_MAXREG_COUNT
	.align		4
        /*004c*/ 	.byte	0x03, 0x1b
        /*004e*/ 	.short	0x00ff


	//----- nvinfo : EIATTR_MERCURY_ISA_VERSION
	.align		4
        /*0050*/ 	.byte	0x03, 0x5f
        /*0052*/ 	.short	0x0101


	//----- nvinfo : EIATTR_VRC_CTA_INIT_COUNT
	.align		4
        /*0054*/ 	.byte	0x02, 0x4a
	.zero		1
	.zero		1


	//----- nvinfo : EIATTR_EXIT_INSTR_OFFSETS
	.align		4
        /*0058*/ 	.byte	0x04, 0x1c
        /*005a*/ 	.short	(.L_357 - .L_356)


	//   ....[0]....
.L_356:
        /*005c*/ 	.word	0x00000070


	//   ....[1]....
        /*0060*/ 	.word	0x00000160


	//----- nvinfo : EIATTR_CBANK_PARAM_SIZE
	.align		4
.L_357:
        /*0064*/ 	.byte	0x03, 0x19
        /*0066*/ 	.short	0x001c


	//----- nvinfo : EIATTR_PARAM_CBANK
	.align		4
        /*0068*/ 	.byte	0x04, 0x0a
        /*006a*/ 	.short	(.L_359 - .L_358)
	.align		4
.L_358:
        /*006c*/ 	.word	index@(.nv.constant0.mul_i64)
        /*0070*/ 	.short	0x0380
        /*0072*/ 	.short	0x001c


	//----- nvinfo : EIATTR_SW_WAR
	.align		4
.L_359:
        /*0074*/ 	.byte	0x04, 0x36
        /*0076*/ 	.short	(.L_361 - .L_360)
.L_360:
        /*0078*/ 	.word	0x00000008
.L_361:


//--------------------- .nv.info.sub_i64          --------------------------
	.section	.nv.info.sub_i64,"",@"SHT_CUDA_INFO"
	.sectionflags	@""
	.align	4


	//----- nvinfo : EIATTR_CUDA_API_VERSION
	.align		4
        /*0000*/ 	.byte	0x04, 0x37
        /*0002*/ 	.short	(.L_363 - .L_362)
.L_362:
        /*0004*/ 	.word	0x00000082


	//----- nvinfo : EIATTR_KPARAM_INFO
	.align		4
.L_363:
        /*0008*/ 	.byte	0x04, 0x17
        /*000a*/ 	.short	(.L_365 - .L_364)
.L_364:
        /*000c*/ 	.word	0x00000000
        /*0010*/ 	.short	0x0003
        /*0012*/ 	.short	0x0018
        /*0014*/ 	.byte	0x00, 0xf0, 0x11, 0x00


	//----- nvinfo : EIATTR_KPARAM_INFO
	.align		4
.L_365:
        /*0018*/ 	.byte	0x04, 0x17
        /*001a*/ 	.short	(.L_367 - .L_366)
.L_366:
        /*001c*/ 	.word	0x00000000
        /*0020*/ 	.short	0x0002
        /*0022*/ 	.short	0x0010
        /*0024*/ 	.byte	0x00, 0xf5, 0x21, 0x00


	//----- nvinfo : EIATTR_KPARAM_INFO
	.align		4
.L_367:
        /*0028*/ 	.byte	0x04, 0x17
        /*002a*/ 	.short	(.L_369 - .L_368)
.L_368:
        /*002c*/ 	.word	0x00000000
        /*0030*/ 	.short	0x0001
        /*0032*/ 	.short	0x0008
        /*0034*/ 	.byte	0x00, 0xf5, 0x21, 0x00


	//----- nvinfo : EIATTR_KPARAM_INFO
	.align		4
.L_369:
        /*0038*/ 	.byte	0x04, 0x17
        /*003a*/ 	.short	(.L_371 - .L_370)
.L_370:
        /*003c*/ 	.word	0x00000000
        /*0040*/ 	.short	0x0000
        /*0042*/ 	.short	0x0000
        /*0044*/ 	.byte	0x00, 0xf5, 0x21, 0x00


	//----- nvinfo : EIATTR_SPARSE_MMA_MASK
	.align		4
.L_371:
        /*0048*/ 	.byte	0x03, 0x50
        /*004a*/ 	.short	0x0000


	//----- nvinfo : EIATTR_MAXREG_COUNT
	.align		4
        /*004c*/ 	.byte	0x03, 0x1b
        /*004e*/ 	.short	0x00ff


	//----- nvinfo : EIATTR_MERCURY_ISA_VERSION
	.align		4
        /*0050*/ 	.byte	0x03, 0x5f
        /*0052*/ 	.short	0x0101


	//----- nvinfo : EIATTR_VRC_CTA_INIT_COUNT
	.align		4
        /*0054*/ 	.byte	0x02, 0x4a
	.zero		1
	.zero		1


	//----- nvinfo : EIATTR_EXIT_INSTR_OFFSETS
	.align		4
        /*0058*/ 	.byte	0x04, 0x1c
        /*005a*/ 	.short	(.L_373 - .L_372)


	//   ....[0]....
.L_372:
        /*005c*/ 	.word	0x00000070


	//   ....[1]....
        /*0060*/ 	.word	0x00000140


	//----- nvinfo : EIATTR_CBANK_PARAM_SIZE
	.align		4
.L_373:
        /*0064*/ 	.byte	0x03, 0x19
        /*0066*/ 	.short	0x001c


	//----- nvinfo : EIATTR_PARAM_CBANK
	.align		4
        /*0068*/ 	.byte	0x04, 0x0a
        /*006a*/ 	.short	(.L_375 - .L_374)
	.align		4
.L_374:
        /*006c*/ 	.word	index@(.nv.constant0.sub_i64)
        /*0070*/ 	.short	0x0380
        /*0072*/ 	.short	0x001c


	//----- nvinfo : EIATTR_SW_WAR
	.align		4
.L_375:
        /*0074*/ 	.byte	0x04, 0x36
        /*0076*/ 	.short	(.L_377 - .L_376)
.L_376:
        /*0078*/ 	.word	0x00000008
.L_377:


//--------------------- .nv.info.add_i64          --------------------------
	.section	.nv.info.add_i64,"",@"SHT_CUDA_INFO"
	.sectionflags	@""
	.align	4


	//----- nvinfo : EIATTR_CUDA_API_VERSION
	.align		4
        /*0000*/ 	.byte	0x04, 0x37
        /*0002*/ 	.short	(.L_379 - .L_378)
.L_378:
        /*0004*/ 	.word	0x00000082


	//----- nvinfo : EIATTR_KPARAM_INFO
	.align		4
.L_379:
        /*0008*/ 	.byte	0x04, 0x17
        /*000a*/ 	.short	(.L_381 - .L_380)
.L_380:
        /*000c*/ 	.word	0x00000000
        /*0010*/ 	.short	0x0003
        /*0012*/ 	.short	0x0018
        /*0014*/ 	.byte	0x00, 0xf0, 0x11, 0x00


	//----- nvinfo : EIATTR_KPARAM_INFO
	.align		4
.L_381:
        /*0018*/ 	.byte	0x04, 0x17
        /*001a*/ 	.short	(.L_383 - .L_382)
.L_382:
        /*001c*/ 	.word	0x00000000
        /*0020*/ 	.short	0x0002
        /*0022*/ 	.short	0x0010
        /*0024*/ 	.byte	0x00, 0xf5, 0x21, 0x00


	//----- nvinfo : EIATTR_KPARAM_INFO
	.align		4
.L_383:
        /*0028*/ 	.byte	0x04, 0x17
        /*002a*/ 	.short	(.L_385 - .L_384)
.L_384:
        /*002c*/ 	.word	0x00000000
        /*0030*/ 	.short	0x0001
        /*0032*/ 	.short	0x0008
        /*0034*/ 	.byte	0x00, 0xf5, 0x21, 0x00


	//----- nvinfo : EIATTR_KPARAM_INFO
	.align		4
.L_385:
        /*0038*/ 	.byte	0x04, 0x17
        /*003a*/ 	.short	(.L_387 - .L_386)
.L_386:
        /*003c*/ 	.word	0x00000000
        /*0040*/ 	.short	0x0000
        /*0042*/ 	.short	0x0000
        /*0044*/ 	.byte	0x00, 0xf5, 0x21, 0x00


	//----- nvinfo : EIATTR_SPARSE_MMA_MASK
	.align		4
.L_387:
        /*0048*/ 	.byte	0x03, 0x50
        /*004a*/ 	.short	0x0000


	//----- nvinfo : EIATTR_MAXREG_COUNT
	.align		4
        /*004c*/ 	.byte	0x03, 0x1b
        /*004e*/ 	.short	0x00ff


	//----- nvinfo : EIATTR_MERCURY_ISA_VERSION
	.align		4
        /*0050*/ 	.byte	0x03, 0x5f
        /*0052*/ 	.short	0x0101


	//----- nvinfo : EIATTR_VRC_CTA_INIT_COUNT
	.align		4
        /*0054*/ 	.byte	0x02, 0x4a
	.zero		1
	.zero		1


	//----- nvinfo : EIATTR_EXIT_INSTR_OFFSETS
	.align		4
        /*0058*/ 	.byte	0x04, 0x1c
        /*005a*/ 	.short	(.L_389 - .L_388)


	//   ....[0]....
.L_388:
        /*005c*/ 	.word	0x00000070


	//   ....[1]....
        /*0060*/ 	.word	0x00000140


	//----- nvinfo : EIATTR_CBANK_PARAM_SIZE
	.align		4
.L_389:
        /*0064*/ 	.byte	0x03, 0x19
        /*0066*/ 	.short	0x001c


	//----- nvinfo : EIATTR_PARAM_CBANK
	.align		4
        /*0068*/ 	.byte	0x04, 0x0a
        /*006a*/ 	.short	(.L_391 - .L_390)
	.align		4
.L_390:
        /*006c*/ 	.word	index@(.nv.constant0.add_i64)
        /*0070*/ 	.short	0x0380
        /*0072*/ 	.short	0x001c


	//----- nvinfo : EIATTR_SW_WAR
	.align		4
.L_391:
        /*0074*/ 	.byte	0x04, 0x36
        /*0076*/ 	.short	(.L_393 - .L_392)
.L_392:
        /*0078*/ 	.word	0x00000008
.L_393:


//--------------------- .nv.info.min_i32          --------------------------
	.section	.nv.info.min_i32,"",@"SHT_CUDA_INFO"
	.sectionflags	@""
	.align	4


	//----- nvinfo : EIATTR_CUDA_API_VERSION
	.align		4
        /*0000*/ 	.byte	0x04, 0x37
        /*0002*/ 	.short	(.L_395 - .L_394)
.L_394:
        /*0004*/ 	.word	0x00000082


	//----- nvinfo : EIATTR_KPARAM_INFO
	.align		4
.L_395:
        /*0008*/ 	.byte	0x04, 0x17
        /*000a*/ 	.short	(.L_397 - .L_396)
.L_396:
        /*000c*/ 	.word	0x00000000
        /*0010*/ 	.short	0x0003
        /*0012*/ 	.short	0x0018
        /*0014*/ 	.byte	0x00, 0xf0, 0x11, 0x00


	//----- nvinfo : EIATTR_KPARAM_INFO
	.align		4
.L_397:
        /*0018*/ 	.byte	0x04, 0x17
        /*001a*/ 	.short	(.L_399 - .L_398)
.L_398:
        /*001c*/ 	.word	0x00000000
        /*0020*/ 	.short	0x0002
        /*0022*/ 	.short	0x0010
        /*0024*/ 	.byte	0x00, 0xf5, 0x21, 0x00


	//----- nvinfo : EIATTR_KPARAM_INFO
	.align		4
.L_399:
        /*0028*/ 	.byte	0x04, 0x17
        /*002a*/ 	.short	(.L_401 - .L_400)
.L_400:
        /*002c*/ 	.word	0x00000000
        /*0030*/ 	.short	0x0001
        /*0032*/ 	.short	0x0008
        /*0034*/ 	.byte	0x00, 0xf5, 0x21, 0x00


	//----- nvinfo : EIATTR_KPARAM_INFO
	.align		4
.L_401:
        /*0038*/ 	.byte	0x04, 0x17
        /*003a*/ 	.short	(.L_403 - .L_402)
.L_402:
        /*003c*/ 	.word	0x00000000
        /*0040*/ 	.short	0x0000
        /*0042*/ 	.short	0x0000
        /*0044*/ 	.byte	0x00, 0xf5, 0x21, 0x00


	//----- nvinfo : EIATTR_SPARSE_MMA_MASK
	.align		4
.L_403:
        /*0048*/ 	.byte	0x03, 0x50
        /*004a*/ 	.short	0x0000


	//----- nvinfo : EIATTR_MAXREG_COUNT
	.align		4
        /*004c*/ 	.byte	0x03, 0x1b
        /*004e*/ 	.short	0x00ff


	//----- nvinfo : EIATTR_MERCURY_ISA_VERSION
	.align		4
        /*0050*/ 	.byte	0x03, 0x5f
        /*0052*/ 	.short	0x0101


	//----- nvinfo : EIATTR_VRC_CTA_INIT_COUNT
	.align		4
        /*0054*/ 	.byte	0x02, 0x4a
	.zero		1
	.zero		1


	//----- nvinfo : EIATTR_EXIT_INSTR_OFFSETS
	.align		4
        /*0058*/ 	.byte	0x04, 0x1c
        /*005a*/ 	.short	(.L_405 - .L_404)


	//   ....[0]....
.L_404:
        /*005c*/ 	.word	0x00000070


	//   ....[1]....
        /*0060*/ 	.word	0x00000130


	//----- nvinfo : EIATTR_CBANK_PARAM_SIZE
	.align		4
.L_405:
        /*0064*/ 	.byte	0x03, 0x19
        /*0066*/ 	.short	0x001c


	//----- nvinfo : EIATTR_PARAM_CBANK
	.align		4
        /*0068*/ 	.byte	0x04, 0x0a
        /*006a*/ 	.short	(.L_407 - .L_406)
	.align		4
.L_406:
        /*006c*/ 	.word	index@(.nv.constant0.min_i32)
        /*0070*/ 	.short	0x0380
        /*0072*/ 	.short	0x001c


	//----- nvinfo : EIATTR_SW_WAR
	.align		4
.L_407:
        /*0074*/ 	.byte	0x04, 0x36
        /*0076*/ 	.short	(.L_409 - .L_408)
.L_408:
        /*0078*/ 	.word	0x00000008
.L_409:


//--------------------- .nv.info.max_i32          --------------------------
	.section	.nv.info.max_i32,"",@"SHT_CUDA_INFO"
	.sectionflags	@""
	.align	4


	//----- nvinfo : EIATTR_CUDA_API_VERSION
	.align		4
        /*0000*/ 	.byte	0x04, 0x37
        /*0002*/ 	.short	(.L_411 - .L_410)
.L_410:
        /*0004*/ 	.word	0x00000082


	//----- nvinfo : EIATTR_KPARAM_INFO
	.align		4
.L_411:
        /*0008*/ 	.byte	0x04, 0x17
        /*000a*/ 	.short	(.L_413 - .L_412)
.L_412:
        /*000c*/ 	.word	0x00000000
        /*0010*/ 	.short	0x0003
        /*0012*/ 	.short	0x0018
        /*0014*/ 	.byte	0x00, 0xf0, 0x11, 0x00


	//----- nvinfo : EIATTR_KPARAM_INFO
	.align		4
.L_413:
        /*0018*/ 	.byte	0x04, 0x17
        /*001a*/ 	.short	(.L_415 - .L_414)
.L_414:
        /*001c*/ 	.word	0x00000000
        /*0020*/ 	.short	0x0002
        /*0022*/ 	.short	0x0010
        /*0024*/ 	.byte	0x00, 0xf5, 0x21, 0x00


	//----- nvinfo : EIATTR_KPARAM_INFO
	.align		4
.L_415:
        /*0028*/ 	.byte	0x04, 0x17
        /*002a*/ 	.short	(.L_417 - .L_416)
.L_416:
        /*002c*/ 	.word	0x00000000
        /*0030*/ 	.short	0x0001
        /*0032*/ 	.short	0x0008
        /*0034*/ 	.byte	0x00, 0xf5, 0x21, 0x00


	//----- nvinfo : EIATTR_KPARAM_INFO
	.align		4
.L_417:
        /*0038*/ 	.byte	0x04, 0x17
        /*003a*/ 	.short	(.L_419 - .L_418)
.L_418:
        /*003c*/ 	.word	0x00000000
        /*0040*/ 	.short	0x0000
        /*0042*/ 	.short	0x0000
        /*0044*/ 	.byte	0x00, 0xf5, 0x21, 0x00


	//----- nvinfo : EIATTR_SPARSE_MMA_MASK
	.align		4
.L_419:
        /*0048*/ 	.byte	0x03, 0x50
        /*004a*/ 	.short	0x0000


	//----- nvinfo : EIATTR_MAXREG_COUNT
	.align		4
        /*004c*/ 	.byte	0x03, 0x1b
        /*004e*/ 	.short	0x00ff


	//----- nvinfo : EIATTR_MERCURY_ISA_VERSION
	.align		4
        /*0050*/ 	.byte	0x03, 0x5f
        /*0052*/ 	.short	0x0101


	//----- nvinfo : EIATTR_VRC_CTA_INIT_COUNT
	.align		4
        /*0054*/ 	.byte	0x02, 0x4a
	.zero		1
	.zero		1


	//----- nvinfo : EIATTR_EXIT_INSTR_OFFSETS
	.align		4
        /*0058*/ 	.byte	0x04, 0x1c
        /*005a*/ 	.short	(.L_421 - .L_420)


	//   ....[0]....
.L_420:
        /*005c*/ 	.word	0x00000070


	//   ....[1]....
        /*0060*/ 	.word	0x00000130


	//----- nvinfo : EIATTR_CBANK_PARAM_SIZE
	.align		4
.L_421:
        /*0064*/ 	.byte	0x03, 0x19
        /*0066*/ 	.short	0x001c


	//----- nvinfo : EIATTR_PARAM_CBANK
	.align		4
        /*0068*/ 	.byte	0x04, 0x0a
        /*006a*/ 	.short	(.L_423 - .L_422)
	.align		4
.L_422:
        /*006c*/ 	.word	index@(.nv.constant0.max_i32)
        /*0070*/ 	.short	0x0380
        /*0072*/ 	.short	0x001c


	//----- nvinfo : EIATTR_SW_WAR
	.align		4
.L_423:
        /*0074*/ 	.byte	0x04, 0x36
        /*0076*/ 	.short	(.L_425 - .L_424)
.L_424:
        /*0078*/ 	.word	0x00000008
.L_425:


//--------------------- .nv.info.div_i32          --------------------------
	.section	.nv.info.div_i32,"",@"SHT_CUDA_INFO"
	.sectionflags	@""
	.align	4


	//----- nvinfo : EIATTR_CUDA_API_VERSION
	.align		4
        /*0000*/ 	.byte	0x04, 0x37
        /*0002*/ 	.short	(.L_427 - .L_426)
.L_426:
        /*0004*/ 	.word	0x00000082


	//----- nvinfo : EIATTR_KPARAM_INFO
	.align		4
.L_427:
        /*0008*/ 	.byte	0x04, 0x17
        /*000a*/ 	.short	(.L_429 - .L_428)
.L_428:
        /*000c*/ 	.word	0x00000000
        /*0010*/ 	.short	0x0003
        /*0012*/ 	.short	0x0018
        /*0014*/ 	.byte	0x00, 0xf0, 0x11, 0x00


	//----- nvinfo : EIATTR_KPARAM_INFO
	.align		4
.L_429:
        /*0018*/ 	.byte	0x04, 0x17
        /*001a*/ 	.short	(.L_431 - .L_430)
.L_430:
        /*001c*/ 	.word	0x00000000
        /*0020*/ 	.short	0x0002
        /*0022*/ 	.short	0x0010
        /*0024*/ 	.byte	0x00, 0xf5, 0x21, 0x00


	//----- nvinfo : EIATTR_KPARAM_INFO
	.align		4
.L_431:
        /*0028*/ 	.byte	0x04, 0x17
        /*002a*/ 	.short	(.L_433 - .L_432)
.L_432:
        /*002c*/ 	.word	0x00000000
        /*0030*/ 	.short	0x0001
        /*0032*/ 	.short	0x0008
        /*0034*/ 	.byte	0x00, 0xf5, 0x21, 0x00


	//----- nvinfo : EIATTR_KPARAM_INFO
	.align		4
.L_433:
        /*0038*/ 	.byte	0x04, 0x17
        /*003a*/ 	.short	(.L_435 - .L_434)
.L_434:
        /*003c*/ 	.word	0x00000000
        /*0040*/ 	.short	0x0000
        /*0042*/ 	.short	0x0000
        /*0044*/ 	.byte	0x00, 0xf5, 0x21, 0x00


	//----- nvinfo : EIATTR_SPARSE_MMA_MASK
	.align		4
.L_435:
        /*0048*/ 	.byte	0x03, 0x50
        /*004a*/ 	.short	0x0000


	//----- nvinfo : EIATTR_MAXREG_COUNT
	.align		4
        /*004c*/ 	.byte	0x03, 0x1b
        /*004e*/ 	.short	0x00ff


	//----- nvinfo : EIATTR_MERCURY_ISA_VERSION
	.align		4
        /*0050*/ 	.byte	0x03, 0x5f
        /*0052*/ 	.short	0x0101


	//----- nvinfo : EIATTR_VRC_CTA_INIT_COUNT
	.align		4
        /*0054*/ 	.byte	0x02, 0x4a
	.zero		1
	.zero		1


	//----- nvinfo : EIATTR_EXIT_INSTR_OFFSETS
	.align		4
        /*0058*/ 	.byte	0x04, 0x1c
        /*005a*/ 	.short	(.L_437 - .L_436)


	//   ....[0]....
.L_436:
        /*005c*/ 	.word	0x00000070


	//   ....[1]....
        /*0060*/ 	.word	0x000002a0


	//----- nvinfo : EIATTR_CBANK_PARAM_SIZE
	.align		4
.L_437:
        /*0064*/ 	.byte	0x03, 0x19
        /*0066*/ 	.short	0x001c


	//----- nvinfo : EIATTR_PARAM_CBANK
	.align		4
        /*0068*/ 	.byte	0x04, 0x0a
        /*006a*/ 	.short	(.L_439 - .L_438)
	.align		4
.L_438:
        /*006c*/ 	.word	index@(.nv.constant0.div_i32)
        /*0070*/ 	.short	0x0380
        /*0072*/ 	.short	0x001c


	//----- nvinfo : EIATTR_SW_WAR
	.align		4
.L_439:
        /*0074*/ 	.byte	0x04, 0x36
        /*0076*/ 	.short	(.L_441 - .L_440)
.L_440:
        /*0078*/ 	.word	0x00000008
.L_441:


//--------------------- .nv.info.mul_i32          --------------------------
	.section	.nv.info.mul_i32,"",@"SHT_CUDA_INFO"
	.sectionflags	@""
	.align	4


	//----- nvinfo : EIATTR_CUDA_API_VERSION
	.align		4
        /*0000*/ 	.byte	0x04, 0x37
        /*0002*/ 	.short	(.L_443 - .L_442)
.L_442:
        /*0004*/ 	.word	0x00000082


	//----- nvinfo : EIATTR_KPARAM_INFO
	.align		4
.L_443:
        /*0008*/ 	.byte	0x04, 0x17
        /*000a*/ 	.short	(.L_445 - .L_444)
.L_444:
        /*000c*/ 	.word	0x00000000
        /*0010*/ 	.short	0x0003
        /*0012*/ 	.short	0x0018
        /*0014*/ 	.byte	0x00, 0xf0, 0x11, 0x00


	//----- nvinfo : EIATTR_KPARAM_INFO
	.align		4
.L_445:
        /*0018*/ 	.byte	0x04, 0x17
        /*001a*/ 	.short	(.L_447 - .L_446)
.L_446:
        /*001c*/ 	.word	0x00000000
        /*0020*/ 	.short	0x0002
        /*0022*/ 	.short	0x0010
        /*0024*/ 	.byte	0x00, 0xf5, 0x21, 0x00


	//----- nvinfo : EIATTR_KPARAM_INFO
	.align		4
.L_447:
        /*0028*/ 	.byte	0x04, 0x17
        /*002a*/ 	.short	(.L_449 - .L_448)
.L_448:
        /*002c*/ 	.word	0x00000000
        /*0030*/ 	.short	0x0001
        /*0032*/ 	.short	0x0008
        /*0034*/ 	.byte	0x00, 0xf5, 0x21, 0x00


	//----- nvinfo : EIATTR_KPARAM_INFO
	.align		4
.L_449:
        /*0038*/ 	.byte	0x04, 0x17
        /*003a*/ 	.short	(.L_451 - .L_450)
.L_450:
        /*003c*/ 	.word	0x00000000
        /*0040*/ 	.short	0x0000
        /*0042*/ 	.short	0x0000
        /*0044*/ 	.byte	0x00, 0xf5, 0x21, 0x00


	//----- nvinfo : EIATTR_SPARSE_MMA_MASK
	.align		4
.L_451:
        /*0048*/ 	.byte	0x03, 0x50
        /*004a*/ 	.short	0x0000


	//----- nvinfo : EIATTR_MAXREG_COUNT
	.align		4
        /*004c*/ 	.byte	0x03, 0x1b
        /*004e*/ 	.short	0x00ff


	//----- nvinfo : EIATTR_MERCURY_ISA_VERSION
	.align		4
        /*0050*/ 	.byte	0x03, 0x5f
        /*0052*/ 	.short	0x0101


	//----- nvinfo : EIATTR_VRC_CTA_INIT_COUNT
	.align		4
        /*0054*/ 	.byte	0x02, 0x4a
	.zero		1
	.zero		1


	//----- nvinfo : EIATTR_EXIT_INSTR_OFFSETS
	.align		4
        /*0058*/ 	.byte	0x04, 0x1c
        /*005a*/ 	.short	(.L_453 - .L_452)


	//   ....[0]....
.L_452:
        /*005c*/ 	.word	0x00000070


	//   ....[1]....
        /*0060*/ 	.word	0x00000130


	//----- nvinfo : EIATTR_CBANK_PARAM_SIZE
	.align		4
.L_453:
        /*0064*/ 	.byte	0x03, 0x19
        /*0066*/ 	.short	0x001c


	//----- nvinfo : EIATTR_PARAM_CBANK
	.align		4
        /*0068*/ 	.byte	0x04, 0x0a
        /*006a*/ 	.short	(.L_455 - .L_454)
	.align		4
.L_454:
        /*006c*/ 	.word	index@(.nv.constant0.mul_i32)
        /*0070*/ 	.short	0x0380
        /*0072*/ 	.short	0x001c


	//----- nvinfo : EIATTR_SW_WAR
	.align		4
.L_455:
        /*0074*/ 	.byte	0x04, 0x36
        /*0076*/ 	.short	(.L_457 - .L_456)
.L_456:
        /*0078*/ 	.word	0x00000008
.L_457:


//--------------------- .nv.info.sub_i32          --------------------------
	.section	.nv.info.sub_i32,"",@"SHT_CUDA_INFO"
	.sectionflags	@""
	.align	4


	//----- nvinfo : EIATTR_CUDA_API_VERSION
	.align		4
        /*0000*/ 	.byte	0x04, 0x37
        /*0002*/ 	.short	(.L_459 - .L_458)
.L_458:
        /*0004*/ 	.word	0x00000082


	//----- nvinfo : EIATTR_KPARAM_INFO
	.align		4
.L_459:
        /*0008*/ 	.byte	0x04, 0x17
        /*000a*/ 	.short	(.L_461 - .L_460)
.L_460:
        /*000c*/ 	.word	0x00000000
        /*0010*/ 	.short	0x0003
        /*0012*/ 	.short	0x0018
        /*0014*/ 	.byte	0x00, 0xf0, 0x11, 0x00


	//----- nvinfo : EIATTR_KPARAM_INFO
	.align		4
.L_461:
        /*0018*/ 	.byte	0x04, 0x17
        /*001a*/ 	.short	(.L_463 - .L_462)
.L_462:
        /*001c*/ 	.word	0x00000000
        /*0020*/ 	.short	0x0002
        /*0022*/ 	.short	0x0010
        /*0024*/ 	.byte	0x00, 0xf5, 0x21, 0x00


	//----- nvinfo : EIATTR_KPARAM_INFO
	.align		4
.L_463:
        /*0028*/ 	.byte	0x04, 0x17
        /*002a*/ 	.short	(.L_465 - .L_464)
.L_464:
        /*002c*/ 	.word	0x00000000
        /*0030*/ 	.short	0x0001
        /*0032*/ 	.short	0x0008
        /*0034*/ 	.byte	0x00, 0xf5, 0x21, 0x00


	//----- nvinfo : EIATTR_KPARAM_INFO
	.align		4
.L_465:
        /*0038*/ 	.byte	0x04, 0x17
        /*003a*/ 	.short	(.L_467 - .L_466)
.L_466:
        /*003c*/ 	.word	0x00000000
        /*0040*/ 	.short	0x0000
        /*0042*/ 	.short	0x0000
        /*0044*/ 	.byte	0x00, 0xf5, 0x21, 0x00


	//----- nvinfo : EIATTR_SPARSE_MMA_MASK
	.align		4
.L_467:
        /*0048*/ 	.byte	0x03, 0x50
        /*004a*/ 	.short	0x0000


	//----- nvinfo : EIATTR_MAXREG_COUNT
	.align		4
        /*004c*/ 	.byte	0x03, 0x1b
        /*004e*/ 	.short	0x00ff


	//----- nvinfo : EIATTR_MERCURY_ISA_VERSION
	.align		4
        /*0050*/ 	.byte	0x03, 0x5f
        /*0052*/ 	.short	0x0101


	//----- nvinfo : EIATTR_VRC_CTA_INIT_COUNT
	.align		4
        /*0054*/ 	.byte	0x02, 0x4a
	.zero		1
	.zero		1


	//----- nvinfo : EIATTR_EXIT_INSTR_OFFSETS
	.align		4
        /*0058*/ 	.byte	0x04, 0x1c
        /*005a*/ 	.short	(.L_469 - .L_468)


	//   ....[0]....
.L_468:
        /*005c*/ 	.word	0x00000070


	//   ....[1]....
        /*0060*/ 	.word	0x00000130


	//----- nvinfo : EIATTR_CBANK_PARAM_SIZE
	.align		4
.L_469:
        /*0064*/ 	.byte	0x03, 0x19
        /*0066*/ 	.short	0x001c


	//----- nvinfo : EIATTR_PARAM_CBANK
	.align		4
        /*0068*/ 	.byte	0x04, 0x0a
        /*006a*/ 	.short	(.L_471 - .L_470)
	.align		4
.L_470:
        /*006c*/ 	.word	index@(.nv.constant0.sub_i32)
        /*0070*/ 	.short	0x0380
        /*0072*/ 	.short	0x001c


	//----- nvinfo : EIATTR_SW_WAR
	.align		4
.L_471:
        /*0074*/ 	.byte	0x04, 0x36
        /*0076*/ 	.short	(.L_473 - .L_472)
.L_472:
        /*0078*/ 	.word	0x00000008
.L_473:


//--------------------- .nv.info.add_i32          --------------------------
	.section	.nv.info.add_i32,"",@"SHT_CUDA_INFO"
	.sectionflags	@""
	.align	4


	//----- nvinfo : EIATTR_CUDA_API_VERSION
	.align		4
        /*0000*/ 	.byte	0x04, 0x37
        /*0002*/ 	.short	(.L_475 - .L_474)
.L_474:
        /*0004*/ 	.word	0x00000082


	//----- nvinfo : EIATTR_KPARAM_INFO
	.align		4
.L_475:
        /*0008*/ 	.byte	0x04, 0x17
        /*000a*/ 	.short	(.L_477 - .L_476)
.L_476:
        /*000c*/ 	.word	0x00000000
        /*0010*/ 	.short	0x0003
        /*0012*/ 	.short	0x0018
        /*0014*/ 	.byte	0x00, 0xf0, 0x11, 0x00


	//----- nvinfo : EIATTR_KPARAM_INFO
	.align		4
.L_477:
        /*0018*/ 	.byte	0x04, 0x17
        /*001a*/ 	.short	(.L_479 - .L_478)
.L_478:
        /*001c*/ 	.word	0x00000000
        /*0020*/ 	.short	0x0002
        /*0022*/ 	.short	0x0010
        /*0024*/ 	.byte	0x00, 0xf5, 0x21, 0x00


	//----- nvinfo : EIATTR_KPARAM_INFO
	.align		4
.L_479:
        /*0028*/ 	.byte	0x04, 0x17
        /*002a*/ 	.short	(.L_481 - .L_480)
.L_480:
        /*002c*/ 	.word	0x00000000
        /*0030*/ 	.short	0x0001
        /*0032*/ 	.short	0x0008
        /*0034*/ 	.byte	0x00, 0xf5, 0x21, 0x00


	//----- nvinfo : EIATTR_KPARAM_INFO
	.align		4
.L_481:
        /*0038*/ 	.byte	0x04, 0x17
        /*003a*/ 	.short	(.L_483 - .L_482)
.L_482:
        /*003c*/ 	.word	0x00000000
        /*0040*/ 	.short	0x0000
        /*0042*/ 	.short	0x0000
        /*0044*/ 	.byte	0x00, 0xf5, 0x21, 0x00


	//----- nvinfo : EIATTR_SPARSE_MMA_MASK
	.align		4
.L_483:
        /*0048*/ 	.byte	0x03, 0x50
        /*004a*/ 	.short	0x0000


	//----- nvinfo : EIATTR_MAXREG_COUNT
	.align		4
        /*004c*/ 	.byte	0x03, 0x1b
        /*004e*/ 	.short	0x00ff


	//----- nvinfo : EIATTR_MERCURY_ISA_VERSION
	.align		4
        /*0050*/ 	.byte	0x03, 0x5f
        /*0052*/ 	.short	0x0101


	//----- nvinfo : EIATTR_VRC_CTA_INIT_COUNT
	.align		4
        /*0054*/ 	.byte	0x02, 0x4a
	.zero		1
	.zero		1


	//----- nvinfo : EIATTR_EXIT_INSTR_OFFSETS
	.align		4
        /*0058*/ 	.byte	0x04, 0x1c
        /*005a*/ 	.short	(.L_485 - .L_484)


	//   ....[0]....
.L_484:
        /*005c*/ 	.word	0x00000070


	//   ....[1]....
        /*0060*/ 	.word	0x00000130


	//----- nvinfo : EIATTR_CBANK_PARAM_SIZE
	.align		4
.L_485:
        /*0064*/ 	.byte	0x03, 0x19
        /*0066*/ 	.short	0x001c


	//----- nvinfo : EIATTR_PARAM_CBANK
	.align		4
        /*0068*/ 	.byte	0x04, 0x0a
        /*006a*/ 	.short	(.L_487 - .L_486)
	.align		4
.L_486:
        /*006c*/ 	.word	index@(.nv.constant0.add_i32)
        /*0070*/ 	.short	0x0380
        /*0072*/ 	.short	0x001c


	//----- nvinfo : EIATTR_SW_WAR
	.align		4
.L_487:
        /*0074*/ 	.byte	0x04, 0x36
        /*0076*/ 	.short	(.L_489 - .L_488)
.L_488:
        /*0078*/ 	.word	0x00000008
.L_489:


//--------------------- .nv.info.min_f64          --------------------------
	.section	.nv.info.min_f64,"",@"SHT_CUDA_INFO"
	.sectionflags	@""
	.align	4


	//----- nvinfo : EIATTR_CUDA_API_VERSION
	.align		4
        /*0000*/ 	.byte	0x04, 0x37
        /*0002*/ 	.short	(.L_491 - .L_490)
.L_490:
        /*0004*/ 	.word	0x00000082


	//----- nvinfo : EIATTR_KPARAM_INFO
	.align		4
.L_491:
        /*0008*/ 	.byte	0x04, 0x17
        /*000a*/ 	.short	(.L_493 - .L_492)
.L_492:
        /*000c*/ 	.word	0x00000000
        /*0010*/ 	.short	0x0003
        /*0012*/ 	.short	0x0018
        /*0014*/ 	.byte	0x00, 0xf0, 0x11, 0x00


	//----- nvinfo : EIATTR_KPARAM_INFO
	.align		4
.L_493:
        /*0018*/ 	.byte	0x04, 0x17
        /*001a*/ 	.short	(.L_495 - .L_494)
.L_494:
        /*001c*/ 	.word	0x00000000
        /*0020*/ 	.short	0x0002
        /*0022*/ 	.short	0x0010
        /*0024*/ 	.byte	0x00, 0xf5, 0x21, 0x00


	//----- nvinfo : EIATTR_KPARAM_INFO
	.align		4
.L_495:
        /*0028*/ 	.byte	0x04, 0x17
        /*002a*/ 	.short	(.L_497 - .L_496)
.L_496:
        /*002c*/ 	.word	0x00000000
        /*0030*/ 	.short	0x0001
        /*0032*/ 	.short	0x0008
        /*0034*/ 	.byte	0x00, 0xf5, 0x21, 0x00


	//----- nvinfo : EIATTR_KPARAM_INFO
	.align		4
.L_497:
        /*0038*/ 	.byte	0x04, 0x17
        /*003a*/ 	.short	(.L_499 - .L_498)
.L_498:
        /*003c*/ 	.word	0x00000000
        /*0040*/ 	.short	0x0000
        /*0042*/ 	.short	0x0000
        /*0044*/ 	.byte	0x00, 0xf5, 0x21, 0x00


	//----- nvinfo : EIATTR_SPARSE_MMA_MASK
	.align		4
.L_499:
        /*0048*/ 	.byte	0x03, 0x50
        /*004a*/ 	.short	0x0000


	//----- nvinfo : EIATTR_MAXREG_COUNT
	.align		4
        /*004c*/ 	.byte	0x03, 0x1b
        /*004e*/ 	.short	0x00ff


	//----- nvinfo : EIATTR_MERCURY_ISA_VERSION
	.align		4
        /*0050*/ 	.byte	0x03, 0x5f
        /*0052*/ 	.short	0x0101


	//----- nvinfo : EIATTR_VRC_CTA_INIT_COUNT
	.align		4
        /*0054*/ 	.byte	0x02, 0x4a
	.zero		1
	.zero		1


	//----- nvinfo : EIATTR_EXIT_INSTR_OFFSETS
	.align		4
        /*0058*/ 	.byte	0x04, 0x1c
        /*005a*/ 	.short	(.L_501 - .L_500)


	//   ....[0]....
.L_500:
        /*005c*/ 	.word	0x00000070


	//   ....[1]....
        /*0060*/ 	.word	0x000001a0


	//----- nvinfo : EIATTR_CBANK_PARAM_SIZE
	.align		4
.L_501:
        /*0064*/ 	.byte	0x03, 0x19
        /*0066*/ 	.short	0x001c


	//----- nvinfo : EIATTR_PARAM_CBANK
	.align		4
        /*0068*/ 	.byte	0x04, 0x0a
        /*006a*/ 	.short	(.L_503 - .L_502)
	.align		4
.L_502:
        /*006c*/ 	.word	index@(.nv.constant0.min_f64)
        /*0070*/ 	.short	0x0380
        /*0072*/ 	.short	0x001c


	//----- nvinfo : EIATTR_SW_WAR
	.align		4
.L_503:
        /*0074*/ 	.byte	0x04, 0x36
        /*0076*/ 	.short	(.L_505 - .L_504)
.L_504:
        /*0078*/ 	.word	0x00000008
.L_505:


//--------------------- .nv.info.max_f64          --------------------------
	.section	.nv.info.max_f64,"",@"SHT_CUDA_INFO"
	.sectionflags	@""
	.align	4


	//----- nvinfo : EIATTR_CUDA_API_VERSION
	.align		4
        /*0000*/ 	.byte	0x04, 0x37
        /*0002*/ 	.short	(.L_507 - .L_506)
.L_506:
        /*0004*/ 	.word	0x00000082


	//----- nvinfo : EIATTR_KPARAM_INFO
	.align		4
.L_507:
        /*0008*/ 	.byte	0x04, 0x17
        /*000a*/ 	.short	(.L_509 - .L_508)
.L_508:
        /*000c*/ 	.word	0x00000000
        /*0010*/ 	.short	0x0003
        /*0012*/ 	.short	0x0018
        /*0014*/ 	.byte	0x00, 0xf0, 0x11, 0x00


	//----- nvinfo : EIATTR_KPARAM_INFO
	.align		4
.L_509:
        /*0018*/ 	.byte	0x04, 0x17
        /*001a*/ 	.short	(.L_511 - .L_510)
.L_510:
        /*001c*/ 	.word	0x00000000
        /*0020*/ 	.short	0x0002
        /*0022*/ 	.short	0x0010
        /*0024*/ 	.byte	0x00, 0xf5, 0x21, 0x00


	//----- nvinfo : EIATTR_KPARAM_INFO
	.align		4
.L_511:
        /*0028*/ 	.byte	0x04, 0x17
        /*002a*/ 	.short	(.L_513 - .L_512)
.L_512:
        /*002c*/ 	.word	0x00000000
        /*0030*/ 	.short	0x0001
        /*0032*/ 	.short	0x0008
        /*0034*/ 	.byte	0x00, 0xf5, 0x21, 0x00


	//----- nvinfo : EIATTR_KPARAM_INFO
	.align		4
.L_513:
        /*0038*/ 	.byte	0x04, 0x17
        /*003a*/ 	.short	(.L_515 - .L_514)
.L_514:
        /*003c*/ 	.word	0x00000000
        /*0040*/ 	.short	0x0000
        /*0042*/ 	.short	0x0000
        /*0044*/ 	.byte	0x00, 0xf5, 0x21, 0x00


	//----- nvinfo : EIATTR_SPARSE_MMA_MASK
	.align		4
.L_515:
        /*0048*/ 	.byte	0x03, 0x50
        /*004a*/ 	.short	0x0000


	//----- nvinfo : EIATTR_MAXREG_COUNT
	.align		4
        /*004c*/ 	.byte	0x03, 0x1b
        /*004e*/ 	.short	0x00ff


	//----- nvinfo : EIATTR_MERCURY_ISA_VERSION
	.align		4
        /*0050*/ 	.byte	0x03, 0x5f
        /*0052*/ 	.short	0x0101


	//----- nvinfo : EIATTR_VRC_CTA_INIT_COUNT
	.align		4
        /*0054*/ 	.byte	0x02, 0x4a
	.zero		1
	.zero		1


	//----- nvinfo : EIATTR_EXIT_INSTR_OFFSETS
	.align		4
        /*0058*/ 	.byte	0x04, 0x1c
        /*005a*/ 	.short	(.L_517 - .L_516)


	//   ....[0]....
.L_516:
        /*005c*/ 	.word	0x00000070


	//   ....[1]....
        /*0060*/ 	.word	0x000001a0


	//----- nvinfo : EIATTR_CBANK_PARAM_SIZE
	.align		4
.L_517:
        /*0064*/ 	.byte	0x03, 0x19
        /*0066*/ 	.short	0x001c


	//----- nvinfo : EIATTR_PARAM_CBANK
	.align		4
        /*0068*/ 	.byte	0x04, 0x0a
        /*006a*/ 	.short	(.L_519 - .L_518)
	.align		4
.L_518:
        /*006c*/ 	.word	index@(.nv.constant0.max_f64)
        /*0070*/ 	.short	0x0380
        /*0072*/ 	.short	0x001c


	//----- nvinfo : EIATTR_SW_WAR
	.align		4
.L_519:
        /*0074*/ 	.byte	0x04, 0x36
        /*0076*/ 	.short	(.L_521 - .L_520)
.L_520:
        /*0078*/ 	.word	0x00000008
.L_521:


//--------------------- .nv.info.pow_f64          --------------------------
	.section	.nv.info.pow_f64,"",@"SHT_CUDA_INFO"
	.sectionflags	@""
	.align	4


	//----- nvinfo : EIATTR_CUDA_API_VERSION
	.align		4
        /*0000*/ 	.byte	0x04, 0x37
        /*0002*/ 	.short	(.L_523 - .L_522)
.L_522:
        /*0004*/ 	.word	0x00000082


	//----- nvinfo : EIATTR_KPARAM_INFO
	.align		4
.L_523:
        /*0008*/ 	.byte	0x04, 0x17
        /*000a*/ 	.short	(.L_525 - .L_524)
.L_524:
        /*000c*/ 	.word	0x00000000
        /*0010*/ 	.short	0x0003
        /*0012*/ 	.short	0x0018
        /*0014*/ 	.byte	0x00, 0xf0, 0x11, 0x00


	//----- nvinfo : EIATTR_KPARAM_INFO
	.align		4
.L_525:
        /*0018*/ 	.byte	0x04, 0x17
        /*001a*/ 	.short	(.L_527 - .L_526)
.L_526:
        /*001c*/ 	.word	0x00000000
        /*0020*/ 	.short	0x0002
        /*0022*/ 	.short	0x0010
        /*0024*/ 	.byte	0x00, 0xf5, 0x21, 0x00


	//----- nvinfo : EIATTR_KPARAM_INFO
	.align		4
.L_527:
        /*0028*/ 	.byte	0x04, 0x17
        /*002a*/ 	.short	(.L_529 - .L_528)
.L_528:
        /*002c*/ 	.word	0x00000000
        /*0030*/ 	.short	0x0001
        /*0032*/ 	.short	0x0008
        /*0034*/ 	.byte	0x00, 0xf5, 0x21, 0x00


	//----- nvinfo : EIATTR_KPARAM_INFO
	.align		4
.L_529:
        /*0038*/ 	.byte	0x04, 0x17
        /*003a*/ 	.short	(.L_531 - .L_530)
.L_530:
        /*003c*/ 	.word	0x00000000
        /*0040*/ 	.short	0x0000
        /*0042*/ 	.short	0x0000
        /*0044*/ 	.byte	0x00, 0xf5, 0x21, 0x00


	//----- nvinfo : EIATTR_SPARSE_MMA_MASK
	.align		4
.L_531:
        /*0048*/ 	.byte	0x03, 0x50
        /*004a*/ 	.short	0x0000


	//----- nvinfo : EIATTR_MAXREG_COUNT
	.align		4
        /*004c*/ 	.byte	0x03, 0x1b
        /*004e*/ 	.short	0x00ff


	//----- nvinfo : EIATTR_MERCURY_ISA_VERSION
	.align		4
        /*0050*/ 	.byte	0x03, 0x5f
        /*0052*/ 	.short	0x0101


	//----- nvinfo : EIATTR_VRC_CTA_INIT_COUNT
	.align		4
        /*0054*/ 	.byte	0x02, 0x4a
	.zero		1
	.zero		1


	//----- nvinfo : EIATTR_EXIT_INSTR_OFFSETS
	.align		4
        /*0058*/ 	.byte	0x04, 0x1c
        /*005a*/ 	.short	(.L_533 - .L_532)


	//   ....[0]....
.L_532:
        /*005c*/ 	.word	0x00000070


	//   ....[1]....
        /*0060*/ 	.word	0x00000590


	//----- nvinfo : EIATTR_CRS_STACK_SIZE
	.align		4
.L_533:
        /*0064*/ 	.byte	0x04, 0x1e
        /*0066*/ 	.short	(.L_535 - .L_534)
.L_534:
        /*0068*/ 	.word	0x00000000


	//----- nvinfo : EIATTR_CBANK_PARAM_SIZE
	.align		4
.L_535:
        /*006c*/ 	.byte	0x03, 0x19
        /*006e*/ 	.short	0x001c


	//----- nvinfo : EIATTR_PARAM_CBANK
	.align		4
        /*0070*/ 	.byte	0x04, 0x0a
        /*0072*/ 	.short	(.L_537 - .L_536)
	.align		4
.L_536:
        /*0074*/ 	.word	index@(.nv.constant0.pow_f64)
        /*0078*/ 	.short	0x0380
        /*007a*/ 	.short	0x001c


	//----- nvinfo : EIATTR_SW_WAR
	.align		4
.L_537:
        /*007c*/ 	.byte	0x04, 0x36
        /*007e*/ 	.short	(.L_539 - .L_538)
.L_538:
        /*0080*/ 	.word	0x00000008
.L_539:


//--------------------- .nv.info.div_f64          --------------------------
	.section	.nv.info.div_f64,"",@"SHT_CUDA_INFO"
	.sectionflags	@""
	.align	4


	//----- nvinfo : EIATTR_CUDA_API_VERSION
	.align		4
        /*0000*/ 	.byte	0x04, 0x37
        /*0002*/ 	.short	(.L_541 - .L_540)
.L_540:
        /*0004*/ 	.word	0x00000082


	//----- nvinfo : EIATTR_KPARAM_INFO
	.align		4
.L_541:
        /*0008*/ 	.byte	0x04, 0x17
        /*000a*/ 	.short	(.L_543 - .L_542)
.L_542:
        /*000c*/ 	.word	0x00000000
        /*0010*/ 	.short	0x0003
        /*0012*/ 	.short	0x0018
        /*0014*/ 	.byte	0x00, 0xf0, 0x11, 0x00


	//----- nvinfo : EIATTR_KPARAM_INFO
	.align		4
.L_543:
        /*0018*/ 	.byte	0x04, 0x17
        /*001a*/ 	.short	(.L_545 - .L_544)
.L_544:
        /*001c*/ 	.word	0x00000000
        /*0020*/ 	.short	0x0002
        /*0022*/ 	.short	0x0010
        /*0024*/ 	.byte	0x00, 0xf5, 0x21, 0x00


	//----- nvinfo : EIATTR_KPARAM_INFO
	.align		4
.L_545:
        /*0028*/ 	.byte	0x04, 0x17
        /*002a*/ 	.short	(.L_547 - .L_546)
.L_546:
        /*002c*/ 	.word	0x00000000
        /*0030*/ 	.short	0x0001
        /*0032*/ 	.short	0x0008
        /*0034*/ 	.byte	0x00, 0xf5, 0x21, 0x00


	//----- nvinfo : EIATTR_KPARAM_INFO
	.align		4
.L_547:
        /*0038*/ 	.byte	0x04, 0x17
        /*003a*/ 	.short	(.L_549 - .L_548)
.L_548:
        /*003c*/ 	.word	0x00000000
        /*0040*/ 	.short	0x0000
        /*0042*/ 	.short	0x0000
        /*0044*/ 	.byte	0x00, 0xf5, 0x21, 0x00


	//----- nvinfo : EIATTR_SPARSE_MMA_MASK
	.align		4
.L_549:
        /*0048*/ 	.byte	0x03, 0x50
        /*004a*/ 	.short	0x0000


	//----- nvinfo : EIATTR_MAXREG_COUNT
	.align		4
        /*004c*/ 	.byte	0x03, 0x1b
        /*004e*/ 	.short	0x00ff


	//----- nvinfo : EIATTR_MERCURY_ISA_VERSION
	.align		4
        /*0050*/ 	.byte	0x03, 0x5f
        /*0052*/ 	.short	0x0101


	//----- nvinfo : EIATTR_VRC_CTA_INIT_COUNT
	.align		4
        /*0054*/ 	.byte	0x02, 0x4a
	.zero		1
	.zero		1


	//----- nvinfo : EIATTR_EXIT_INSTR_OFFSETS
	.align		4
        /*0058*/ 	.byte	0x04, 0x1c
        /*005a*/ 	.short	(.L_551 - .L_550)


	//   ....[0]....
.L_550:
        /*005c*/ 	.word	0x00000070


	//   ....[1]....
        /*0060*/ 	.word	0x00000240


	//----- nvinfo : EIATTR_CRS_STACK_SIZE
	.align		4
.L_551:
        /*0064*/ 	.byte	0x04, 0x1e
        /*0066*/ 	.short	(.L_553 - .L_552)
.L_552:
        /*0068*/ 	.word	0x00000000


	//----- nvinfo : EIATTR_CBANK_PARAM_SIZE
	.align		4
.L_553:
        /*006c*/ 	.byte	0x03, 0x19
        /*006e*/ 	.short	0x001c


	//----- nvinfo : EIATTR_PARAM_CBANK
	.align		4
        /*0070*/ 	.byte	0x04, 0x0a
        /*0072*/ 	.short	(.L_555 - .L_554)
	.align		4
.L_554:
        /*0074*/ 	.word	index@(.nv.constant0.div_f64)
        /*0078*/ 	.short	0x0380
        /*007a*/ 	.short	0x001c


	//----- nvinfo : EIATTR_SW_WAR
	.align		4
.L_555:
        /*007c*/ 	.byte	0x04, 0x36
        /*007e*/ 	.short	(.L_557 - .L_556)
.L_556:
        /*0080*/ 	.word	0x00000008
.L_557:


//--------------------- .nv.info.mul_f64          --------------------------
	.section	.nv.info.mul_f64,"",@"SHT_CUDA_INFO"
	.sectionflags	@""
	.align	4


	//----- nvinfo : EIATTR_CUDA_API_VERSION
	.align		4
        /*0000*/ 	.byte	0x04, 0x37
        /*0002*/ 	.short	(.L_559 - .L_558)
.L_558:
        /*0004*/ 	.word	0x00000082


	//----- nvinfo : EIATTR_KPARAM_INFO
	.align		4
.L_559:
        /*0008*/ 	.byte	0x04, 0x17
        /*000a*/ 	.short	(.L_561 - .L_560)
.L_560:
        /*000c*/ 	.word	0x00000000
        /*0010*/ 	.short	0x0003
        /*0012*/ 	.short	0x0018
        /*0014*/ 	.byte	0x00, 0xf0, 0x11, 0x00


	//----- nvinfo : EIATTR_KPARAM_INFO
	.align		4
.L_561:
        /*0018*/ 	.byte	0x04, 0x17
        /*001a*/ 	.short	(.L_563 - .L_562)
.L_562:
        /*001c*/ 	.word	0x00000000
        /*0020*/ 	.short	0x0002
        /*0022*/ 	.short	0x0010
        /*0024*/ 	.byte	0x00, 0xf5, 0x21, 0x00


	//----- nvinfo : EIATTR_KPARAM_INFO
	.align		4
.L_563:
        /*0028*/ 	.byte	0x04, 0x17
        /*002a*/ 	.short	(.L_565 - .L_564)
.L_564:
        /*002c*/ 	.word	0x00000000
        /*0030*/ 	.short	0x0001
        /*0032*/ 	.short	0x0008
        /*0034*/ 	.byte	0x00, 0xf5, 0x21, 0x00


	//----- nvinfo : EIATTR_KPARAM_INFO
	.align		4
.L_565:
        /*0038*/ 	.byte	0x04, 0x17
        /*003a*/ 	.short	(.L_567 - .L_566)
.L_566:
        /*003c*/ 	.word	0x00000000
        /*0040*/ 	.short	0x0000
        /*0042*/ 	.short	0x0000
        /*0044*/ 	.byte	0x00, 0xf5, 0x21, 0x00


	//----- nvinfo : EIATTR_SPARSE_MMA_MASK
	.align		4
.L_567:
        /*0048*/ 	.byte	0x03, 0x50
        /*004a*/ 	.short	0x0000


	//----- nvinfo : EIATTR_MAXREG_COUNT
	.align		4
        /*004c*/ 	.byte	0x03, 0x1b
        /*004e*/ 	.short	0x00ff


	//----- nvinfo : EIATTR_MERCURY_ISA_VERSION
	.align		4
        /*0050*/ 	.byte	0x03, 0x5f
        /*0052*/ 	.short	0x0101


	//----- nvinfo : EIATTR_VRC_CTA_INIT_COUNT
	.align		4
        /*0054*/ 	.byte	0x02, 0x4a
	.zero		1
	.zero		1


	//----- nvinfo : EIATTR_EXIT_INSTR_OFFSETS
	.align		4
        /*0058*/ 	.byte	0x04, 0x1c
        /*005a*/ 	.short	(.L_569 - .L_568)


	//   ....[0]....
.L_568:
        /*005c*/ 	.word	0x00000070


	//   ....[1]....
        /*0060*/ 	.word	0x00000130


	//----- nvinfo : EIATTR_CBANK_PARAM_SIZE
	.align		4
.L_569:
        /*0064*/ 	.byte	0x03, 0x19
        /*0066*/ 	.short	0x001c


	//----- nvinfo : EIATTR_PARAM_CBANK
	.align		4
        /*0068*/ 	.byte	0x04, 0x0a
        /*006a*/ 	.short	(.L_571 - .L_570)
	.align		4
.L_570:
        /*006c*/ 	.word	index@(.nv.constant0.mul_f64)
        /*0070*/ 	.short	0x0380
        /*0072*/ 	.short	0x001c


	//----- nvinfo : EIATTR_SW_WAR
	.align		4
.L_571:
        /*0074*/ 	.byte	0x04, 0x36
        /*0076*/ 	.short	(.L_573 - .L_572)
.L_572:
        /*0078*/ 	.word	0x00000008
.L_573:


//--------------------- .nv.info.sub_f64          --------------------------
	.section	.nv.info.sub_f64,"",@"SHT_CUDA_INFO"
	.sectionflags	@""
	.align	4


	//----- nvinfo : EIATTR_CUDA_API_VERSION
	.align		4
        /*0000*/ 	.byte	0x04, 0x37
        /*0002*/ 	.short	(.L_575 - .L_574)
.L_574:
        /*0004*/ 	.word	0x00000082


	//----- nvinfo : EIATTR_KPARAM_INFO
	.align		4
.L_575:
        /*0008*/ 	.byte	0x04, 0x17
        /*000a*/ 	.short	(.L_577 - .L_576)
.L_576:
        /*000c*/ 	.word	0x00000000
        /*0010*/ 	.short	0x0003
        /*0012*/ 	.short	0x0018
        /*0014*/ 	.byte	0x00, 0xf0, 0x11, 0x00


	//----- nvinfo : EIATTR_KPARAM_INFO
	.align		4
.L_577:
        /*0018*/ 	.byte	0x04, 0x17
        /*001a*/ 	.short	(.L_579 - .L_578)
.L_578:
        /*001c*/ 	.word	0x00000000
        /*0020*/ 	.short	0x0002
        /*0022*/ 	.short	0x0010
        /*0024*/ 	.byte	0x00, 0xf5, 0x21, 0x00


	//----- nvinfo : EIATTR_KPARAM_INFO
	.align		4
.L_579:
        /*0028*/ 	.byte	0x04, 0x17
        /*002a*/ 	.short	(.L_581 - .L_580)
.L_580:
        /*002c*/ 	.word	0x00000000
        /*0030*/ 	.short	0x0001
        /*0032*/ 	.short	0x0008
        /*0034*/ 	.byte	0x00, 0xf5, 0x21, 0x00


	//----- nvinfo : EIATTR_KPARAM_INFO
	.align		4
.L_581:
        /*0038*/ 	.byte	0x04, 0x17
        /*003a*/ 	.short	(.L_583 - .L_582)
.L_582:
        /*003c*/ 	.word	0x00000000
        /*0040*/ 	.short	0x0000
        /*0042*/ 	.short	0x0000
        /*0044*/ 	.byte	0x00, 0xf5, 0x21, 0x00


	//----- nvinfo : EIATTR_SPARSE_MMA_MASK
	.align		4
.L_583:
        /*0048*/ 	.byte	0x03, 0x50
        /*004a*/ 	.short	0x0000


	//----- nvinfo : EIATTR_MAXREG_COUNT
	.align		4
        /*004c*/ 	.byte	0x03, 0x1b
        /*004e*/ 	.short	0x00ff


	//----- nvinfo : EIATTR_MERCURY_ISA_VERSION
	.align		4
        /*0050*/ 	.byte	0x03, 0x5f
        /*0052*/ 	.short	0x0101


	//----- nvinfo : EIATTR_VRC_CTA_INIT_COUNT
	.align		4
        /*0054*/ 	.byte	0x02, 0x4a
	.zero		1
	.zero		1


	//----- nvinfo : EIATTR_EXIT_INSTR_OFFSETS
	.align		4
        /*0058*/ 	.byte	0x04, 0x1c
        /*005a*/ 	.short	(.L_585 - .L_584)


	//   ....[0]....
.L_584:
        /*005c*/ 	.word	0x00000070


	//   ....[1]....
        /*0060*/ 	.word	0x00000130


	//----- nvinfo : EIATTR_CBANK_PARAM_SIZE
	.align		4
.L_585:
        /*0064*/ 	.byte	0x03, 0x19
        /*0066*/ 	.short	0x001c


	//----- nvinfo : EIATTR_PARAM_CBANK
	.align		4
        /*0068*/ 	.byte	0x04, 0x0a
        /*006a*/ 	.short	(.L_587 - .L_586)
	.align		4
.L_586:
        /*006c*/ 	.word	index@(.nv.constant0.sub_f64)
        /*0070*/ 	.short	0x0380
        /*0072*/ 	.short	0x001c


	//----- nvinfo : EIATTR_SW_WAR
	.align		4
.L_587:
        /*0074*/ 	.byte	0x04, 0x36
        /*0076*/ 	.short	(.L_589 - .L_588)
.L_588:
        /*0078*/ 	.word	0x00000008
.L_589:


//--------------------- .nv.info.add_f64          --------------------------
	.section	.nv.info.add_f64,"",@"SHT_CUDA_INFO"
	.sectionflags	@""
	.align	4


	//----- nvinfo : EIATTR_CUDA_API_VERSION
	.align		4
        /*0000*/ 	.byte	0x04, 0x37
        /*0002*/ 	.short	(.L_591 - .L_590)
.L_590:
        /*0004*/ 	.word	0x00000082


	//----- nvinfo : EIATTR_KPARAM_INFO
	.align		4
.L_591:
        /*0008*/ 	.byte	0x04, 0x17
        /*000a*/ 	.short	(.L_593 - .L_592)
.L_592:
        /*000c*/ 	.word	0x00000000
        /*0010*/ 	.short	0x0003
        /*0012*/ 	.short	0x0018
        /*0014*/ 	.byte	0x00, 0xf0, 0x11, 0x00


	//----- nvinfo : EIATTR_KPARAM_INFO
	.align		4
.L_593:
        /*0018*/ 	.byte	0x04, 0x17
        /*001a*/ 	.short	(.L_595 - .L_594)
.L_594:
        /*001c*/ 	.word	0x00000000
        /*0020*/ 	.short	0x0002
        /*0022*/ 	.short	0x0010
        /*0024*/ 	.byte	0x00, 0xf5, 0x21, 0x00


	//----- nvinfo : EIATTR_KPARAM_INFO
	.align		4
.L_595:
        /*0028*/ 	.byte	0x04, 0x17
        /*002a*/ 	.short	(.L_597 - .L_596)
.L_596:
        /*002c*/ 	.word	0x00000000
        /*0030*/ 	.short	0x0001
        /*0032*/ 	.short	0x0008
        /*0034*/ 	.byte	0x00, 0xf5, 0x21, 0x00


	//----- nvinfo : EIATTR_KPARAM_INFO
	.align		4
.L_597:
        /*0038*/ 	.byte	0x04, 0x17
        /*003a*/ 	.short	(.L_599 - .L_598)
.L_598:
        /*003c*/ 	.word	0x00000000
        /*0040*/ 	.short	0x0000
        /*0042*/ 	.short	0x0000
        /*0044*/ 	.byte	0x00, 0xf5, 0x21, 0x00


	//----- nvinfo : EIATTR_SPARSE_MMA_MASK
	.align		4
.L_599:
        /*0048*/ 	.byte	0x03, 0x50
        /*004a*/ 	.short	0x0000


	//----- nvinfo : EIATTR_MAXREG_COUNT
	.align		4
        /*004c*/ 	.byte	0x03, 0x1b
        /*004e*/ 	.short	0x00ff


	//----- nvinfo : EIATTR_MERCURY_ISA_VERSION
	.align		4
        /*0050*/ 	.byte	0x03, 0x5f
        /*0052*/ 	.short	0x0101


	//----- nvinfo : EIATTR_VRC_CTA_INIT_COUNT
	.align		4
        /*0054*/ 	.byte	0x02, 0x4a
	.zero		1
	.zero		1


	//----- nvinfo : EIATTR_EXIT_INSTR_OFFSETS
	.align		4
        /*0058*/ 	.byte	0x04, 0x1c
        /*005a*/ 	.short	(.L_601 - .L_600)


	//   ....[0]....
.L_600:
        /*005c*/ 	.word	0x00000070


	//   ....[1]....
        /*0060*/ 	.word	0x00000130


	//----- nvinfo : EIATTR_CBANK_PARAM_SIZE
	.align		4
.L_601:
        /*0064*/ 	.byte	0x03, 0x19
        /*0066*/ 	.short	0x001c


	//----- nvinfo : EIATTR_PARAM_CBANK
	.align		4
        /*0068*/ 	.byte	0x04, 0x0a
        /*006a*/ 	.short	(.L_603 - .L_602)
	.align		4
.L_602:
        /*006c*/ 	.word	index@(.nv.constant0.add_f64)
        /*0070*/ 	.short	0x0380
        /*0072*/ 	.short	0x001c


	//----- nvinfo : EIATTR_SW_WAR
	.align		4
.L_603:
        /*0074*/ 	.byte	0x04, 0x36
        /*0076*/ 	.short	(.L_605 - .L_604)
.L_604:
        /*0078*/ 	.word	0x00000008
.L_605:


//--------------------- .nv.info.min_f32          --------------------------
	.section	.nv.info.min_f32,"",@"SHT_CUDA_INFO"
	.sectionflags	@""
	.align	4


	//----- nvinfo : EIATTR_CUDA_API_VERSION
	.align		4
        /*0000*/ 	.byte	0x04, 0x37
        /*0002*/ 	.short	(.L_607 - .L_606)
.L_606:
        /*0004*/ 	.word	0x00000082


	//----- nvinfo : EIATTR_KPARAM_INFO
	.align		4
.L_607:
        /*0008*/ 	.byte	0x04, 0x17
        /*000a*/ 	.short	(.L_609 - .L_608)
.L_608:
        /*000c*/ 	.word	0x00000000
        /*0010*/ 	.short	0x0003
        /*0012*/ 	.short	0x0018
        /*0014*/ 	.byte	0x00, 0xf0, 0x11, 0x00


	//----- nvinfo : EIATTR_KPARAM_INFO
	.align		4
.L_609:
        /*0018*/ 	.byte	0x04, 0x17
        /*001a*/ 	.short	(.L_611 - .L_610)
.L_610:
        /*001c*/ 	.word	0x00000000
        /*0020*/ 	.short	0x0002
        /*0022*/ 	.short	0x0010
        /*0024*/ 	.byte	0x00, 0xf5, 0x21, 0x00


	//----- nvinfo : EIATTR_KPARAM_INFO
	.align		4
.L_611:
        /*0028*/ 	.byte	0x04, 0x17
        /*002a*/ 	.short	(.L_613 - .L_612)
.L_612:
        /*002c*/ 	.word	0x00000000
        /*0030*/ 	.short	0x0001
        /*0032*/ 	.short	0x0008
        /*0034*/ 	.byte	0x00, 0xf5, 0x21, 0x00


	//----- nvinfo : EIATTR_KPARAM_INFO
	.align		4
.L_613:
        /*0038*/ 	.byte	0x04, 0x17
        /*003a*/ 	.short	(.L_615 - .L_614)
.L_614:
        /*003c*/ 	.word	0x00000000
        /*0040*/ 	.short	0x0000
        /*0042*/ 	.short	0x0000
        /*0044*/ 	.byte	0x00, 0xf5, 0x21, 0x00


	//----- nvinfo : EIATTR_SPARSE_MMA_MASK
	.align		4
.L_615:
        /*0048*/ 	.byte	0x03, 0x50
        /*004a*/ 	.short	0x0000


	//----- nvinfo : EIATTR_MAXREG_COUNT
	.align		4
        /*004c*/ 	.byte	0x03, 0x1b
        /*004e*/ 	.short	0x00ff


	//----- nvinfo : EIATTR_MERCURY_ISA_VERSION
	.align		4
        /*0050*/ 	.byte	0x03, 0x5f
        /*0052*/ 	.short	0x0101


	//----- nvinfo : EIATTR_VRC_CTA_INIT_COUNT
	.align		4
        /*0054*/ 	.byte	0x02, 0x4a
	.zero		1
	.zero		1


	//----- nvinfo : EIATTR_EXIT_INSTR_OFFSETS
	.align		4
        /*0058*/ 	.byte	0x04, 0x1c
        /*005a*/ 	.short	(.L_617 - .L_616)


	//   ....[0]....
.L_616:
        /*005c*/ 	.word	0x00000070


	//   ....[1]....
        /*0060*/ 	.word	0x00000130


	//----- nvinfo : EIATTR_CBANK_PARAM_SIZE
	.align		4
.L_617:
        /*0064*/ 	.byte	0x03, 0x19
        /*0066*/ 	.short	0x001c


	//----- nvinfo : EIATTR_PARAM_CBANK
	.align		4
        /*0068*/ 	.byte	0x04, 0x0a
        /*006a*/ 	.short	(.L_619 - .L_618)
	.align		4
.L_618:
        /*006c*/ 	.word	index@(.nv.constant0.min_f32)
        /*0070*/ 	.short	0x0380
        /*0072*/ 	.short	0x001c


	//----- nvinfo : EIATTR_SW_WAR
	.align		4
.L_619:
        /*0074*/ 	.byte	0x04, 0x36
        /*0076*/ 	.short	(.L_621 - .L_620)
.L_620:
        /*0078*/ 	.word	0x00000008
.L_621:


//--------------------- .nv.info.max_f32          --------------------------
	.section	.nv.info.max_f32,"",@"SHT_CUDA_INFO"
	.sectionflags	@""
	.align	4


	//----- nvinfo : EIATTR_CUDA_API_VERSION
	.align		4
        /*0000*/ 	.byte	0x04, 0x37
        /*0002*/ 	.short	(.L_623 - .L_622)
.L_622:
        /*0004*/ 	.word	0x00000082


	//----- nvinfo : EIATTR_KPARAM_INFO
	.align		4
.L_623:
        /*0008*/ 	.byte	0x04, 0x17
        /*000a*/ 	.short	(.L_625 - .L_624)
.L_624:
        /*000c*/ 	.word	0x00000000
        /*0010*/ 	.short	0x0003
        /*0012*/ 	.short	0x0018
        /*0014*/ 	.byte	0x00, 0xf0, 0x11, 0x00


	//----- nvinfo : EIATTR_KPARAM_INFO
	.align		4
.L_625:
        /*0018*/ 	.byte	0x04, 0x17
        /*001a*/ 	.short	(.L_627 - .L_626)
.L_626:
        /*001c*/ 	.word	0x00000000
        /*0020*/ 	.short	0x0002
        /*0022*/ 	.short	0x0010
        /*0024*/ 	.byte	0x00, 0xf5, 0x21, 0x00


	//----- nvinfo : EIATTR_KPARAM_INFO
	.align		4
.L_627:
        /*0028*/ 	.byte	0x04, 0x17
        /*002a*/ 	.short	(.L_629 - .L_628)
.L_628:
        /*002c*/ 	.word	0x00000000
        /*0030*/ 	.short	0x0001
        /*0032*/ 	.short	0x0008
        /*0034*/ 	.byte	0x00, 0xf5, 0x21, 0x00


	//----- nvinfo : EIATTR_KPARAM_INFO
	.align		4
.L_629:
        /*0038*/ 	.byte	0x04, 0x17
        /*003a*/ 	.short	(.L_631 - .L_630)
.L_630:
        /*003c*/ 	.word	0x00000000
        /*0040*/ 	.short	0x0000
        /*0042*/ 	.short	0x0000
        /*0044*/ 	.byte	0x00, 0xf5, 0x21, 0x00


	//----- nvinfo : EIATTR_SPARSE_MMA_MASK
	.align		4
.L_631:
        /*0048*/ 	.byte	0x03, 0x50
        /*004a*/ 	.short	0x0000


	//----- nvinfo : EIATTR_MAXREG_COUNT
	.align		4
        /*004c*/ 	.byte	0x03, 0x1b
        /*004e*/ 	.short	0x00ff


	//----- nvinfo : EIATTR_MERCURY_ISA_VERSION
	.align		4
        /*0050*/ 	.byte	0x03, 0x5f
        /*0052*/ 	.short	0x0101


	//----- nvinfo : EIATTR_VRC_CTA_INIT_COUNT
	.align		4
        /*0054*/ 	.byte	0x02, 0x4a
	.zero		1
	.zero		1


	//----- nvinfo : EIATTR_EXIT_INSTR_OFFSETS
	.align		4
        /*0058*/ 	.byte	0x04, 0x1c
        /*005a*/ 	.short	(.L_633 - .L_632)


	//   ....[0]....
.L_632:
        /*005c*/ 	.word	0x00000070


	//   ....[1]....
        /*0060*/ 	.word	0x00000130


	//----- nvinfo : EIATTR_CBANK_PARAM_SIZE
	.align		4
.L_633:
        /*0064*/ 	.byte	0x03, 0x19
        /*0066*/ 	.short	0x001c


	//----- nvinfo : EIATTR_PARAM_CBANK
	.align		4
        /*0068*/ 	.byte	0x04, 0x0a
        /*006a*/ 	.short	(.L_635 - .L_634)
	.align		4
.L_634:
        /*006c*/ 	.word	index@(.nv.constant0.max_f32)
        /*0070*/ 	.short	0x0380
        /*0072*/ 	.short	0x001c


	//----- nvinfo : EIATTR_SW_WAR
	.align		4
.L_635:
        /*0074*/ 	.byte	0x04, 0x36
        /*0076*/ 	.short	(.L_637 - .L_636)
.L_636:
        /*0078*/ 	.word	0x00000008
.L_637:


//--------------------- .nv.info.pow_f32          --------------------------
	.section	.nv.info.pow_f32,"",@"SHT_CUDA_INFO"
	.sectionflags	@""
	.align	4


	//----- nvinfo : EIATTR_CUDA_API_VERSION
	.align		4
        /*0000*/ 	.byte	0x04, 0x37
        /*0002*/ 	.short	(.L_639 - .L_638)
.L_638:
        /*0004*/ 	.word	0x00000082


	//----- nvinfo : EIATTR_KPARAM_INFO
	.align		4
.L_639:
        /*0008*/ 	.byte	0x04, 0x17
        /*000a*/ 	.short	(.L_641 - .L_640)
.L_640:
        /*000c*/ 	.word	0x00000000
        /*0010*/ 	.short	0x0003
        /*0012*/ 	.short	0x0018
        /*0014*/ 	.byte	0x00, 0xf0, 0x11, 0x00


	//----- nvinfo : EIATTR_KPARAM_INFO
	.align		4
.L_641:
        /*0018*/ 	.byte	0x04, 0x17
        /*001a*/ 	.short	(.L_643 - .L_642)
.L_642:
        /*001c*/ 	.word	0x00000000
        /*0020*/ 	.short	0x0002
        /*0022*/ 	.short	0x0010
        /*0024*/ 	.byte	0x00, 0xf5, 0x21, 0x00


	//----- nvinfo : EIATTR_KPARAM_INFO
	.align		4
.L_643:
        /*0028*/ 	.byte	0x04, 0x17
        /*002a*/ 	.short	(.L_645 - .L_644)
.L_644:
        /*002c*/ 	.word	0x00000000
        /*0030*/ 	.short	0x0001
        /*0032*/ 	.short	0x0008
        /*0034*/ 	.byte	0x00, 0xf5, 0x21, 0x00


	//----- nvinfo : EIATTR_KPARAM_INFO
	.align		4
.L_645:
        /*0038*/ 	.byte	0x04, 0x17
        /*003a*/ 	.short	(.L_647 - .L_646)
.L_646:
        /*003c*/ 	.word	0x00000000
        /*0040*/ 	.short	0x0000
        /*0042*/ 	.short	0x0000
        /*0044*/ 	.byte	0x00, 0xf5, 0x21, 0x00


	//----- nvinfo : EIATTR_SPARSE_MMA_MASK
	.align		4
.L_647:
        /*0048*/ 	.byte	0x03, 0x50
        /*004a*/ 	.short	0x0000


	//----- nvinfo : EIATTR_MAXREG_COUNT
	.align		4
        /*004c*/ 	.byte	0x03, 0x1b
        /*004e*/ 	.short	0x00ff


	//----- nvinfo : EIATTR_MERCURY_ISA_VERSION
	.align		4
        /*0050*/ 	.byte	0x03, 0x5f
        /*0052*/ 	.short	0x0101


	//----- nvinfo : EIATTR_VRC_CTA_INIT_COUNT
	.align		4
        /*0054*/ 	.byte	0x02, 0x4a
	.zero		1
	.zero		1


	//----- nvinfo : EIATTR_EXIT_INSTR_OFFSETS
	.align		4
        /*0058*/ 	.byte	0x04, 0x1c
        /*005a*/ 	.short	(.L_649 - .L_648)


	//   ....[0]....
.L_648:
        /*005c*/ 	.word	0x00000070


	//   ....[1]....
        /*0060*/ 	.word	0x000006d0


	//----- nvinfo : EIATTR_CRS_STACK_SIZE
	.align		4
.L_649:
        /*0064*/ 	.byte	0x04, 0x1e
        /*0066*/ 	.short	(.L_651 - .L_650)
.L_650:
        /*0068*/ 	.word	0x00000000


	//----- nvinfo : EIATTR_CBANK_PARAM_SIZE
	.align		4
.L_651:
        /*006c*/ 	.byte	0x03, 0x19
        /*006e*/ 	.short	0x001c


	//----- nvinfo : EIATTR_PARAM_CBANK
	.align		4
        /*0070*/ 	.byte	0x04, 0x0a
        /*0072*/ 	.short	(.L_653 - .L_652)
	.align		4
.L_652:
        /*0074*/ 	.word	index@(.nv.constant0.pow_f32)
        /*0078*/ 	.short	0x0380
        /*007a*/ 	.short	0x001c


	//----- nvinfo : EIATTR_SW_WAR
	.align		4
.L_653:
        /*007c*/ 	.byte	0x04, 0x36
        /*007e*/ 	.short	(.L_655 - .L_654)
.L_654:
        /*0080*/ 	.word	0x00000008
.L_655:


//--------------------- .nv.info.div_f32          --------------------------
	.section	.nv.info.div_f32,"",@"SHT_CUDA_INFO"
	.sectionflags	@""
	.align	4


	//----- nvinfo : EIATTR_CUDA_API_VERSION
	.align		4
        /*0000*/ 	.byte	0x04, 0x37
        /*0002*/ 	.short	(.L_657 - .L_656)
.L_656:
        /*0004*/ 	.word	0x00000082


	//----- nvinfo : EIATTR_KPARAM_INFO
	.align		4
.L_657:
        /*0008*/ 	.byte	0x04, 0x17
        /*000a*/ 	.short	(.L_659 - .L_658)
.L_658:
        /*000c*/ 	.word	0x00000000
        /*0010*/ 	.short	0x0003
        /*0012*/ 	.short	0x0018
        /*0014*/ 	.byte	0x00, 0xf0, 0x11, 0x00


	//----- nvinfo : EIATTR_KPARAM_INFO
	.align		4
.L_659:
        /*0018*/ 	.byte	0x04, 0x17
        /*001a*/ 	.short	(.L_661 - .L_660)
.L_660:
        /*001c*/ 	.word	0x00000000
        /*0020*/ 	.short	0x0002
        /*0022*/ 	.short	0x0010
        /*0024*/ 	.byte	0x00, 0xf5, 0x21, 0x00


	//----- nvinfo : EIATTR_KPARAM_INFO
	.align		4
.L_661:
        /*0028*/ 	.byte	0x04, 0x17
        /*002a*/ 	.short	(.L_663 - .L_662)
.L_662:
        /*002c*/ 	.word	0x00000000
        /*0030*/ 	.short	0x0001
        /*0032*/ 	.short	0x0008
        /*0034*/ 	.byte	0x00, 0xf5, 0x21, 0x00


	//----- nvinfo : EIATTR_KPARAM_INFO
	.align		4
.L_663:
        /*0038*/ 	.byte	0x04, 0x17
        /*003a*/ 	.short	(.L_665 - .L_664)
.L_664:
        /*003c*/ 	.word	0x00000000
        /*0040*/ 	.short	0x0000
        /*0042*/ 	.short	0x0000
        /*0044*/ 	.byte	0x00, 0xf5, 0x21, 0x00


	//----- nvinfo : EIATTR_SPARSE_MMA_MASK
	.align		4
.L_665:
        /*0048*/ 	.byte	0x03, 0x50
        /*004a*/ 	.short	0x0000


	//----- nvinfo : EIATTR_MAXREG_COUNT
	.align		4
        /*004c*/ 	.byte	0x03, 0x1b
        /*004e*/ 	.short	0x00ff


	//----- nvinfo : EIATTR_MERCURY_ISA_VERSION
	.align		4
        /*0050*/ 	.byte	0x03, 0x5f
        /*0052*/ 	.short	0x0101


	//----- nvinfo : EIATTR_VRC_CTA_INIT_COUNT
	.align		4
        /*0054*/ 	.byte	0x02, 0x4a
	.zero		1
	.zero		1


	//----- nvinfo : EIATTR_EXIT_INSTR_OFFSETS
	.align		4
        /*0058*/ 	.byte	0x04, 0x1c
        /*005a*/ 	.short	(.L_667 - .L_666)


	//   ....[0]....
.L_666:
        /*005c*/ 	.word	0x00000070


	//   ....[1]....
        /*0060*/ 	.word	0x000001f0


	//----- nvinfo : EIATTR_CRS_STACK_SIZE
	.align		4
.L_667:
        /*0064*/ 	.byte	0x04, 0x1e
        /*0066*/ 	.short	(.L_669 - .L_668)
.L_668:
        /*0068*/ 	.word	0x00000000


	//----- nvinfo : EIATTR_CBANK_PARAM_SIZE
	.align		4
.L_669:
        /*006c*/ 	.byte	0x03, 0x19
        /*006e*/ 	.short	0x001c


	//----- nvinfo : EIATTR_PARAM_CBANK
	.align		4
        /*0070*/ 	.byte	0x04, 0x0a
        /*0072*/ 	.short	(.L_671 - .L_670)
	.align		4
.L_670:
        /*0074*/ 	.word	index@(.nv.constant0.div_f32)
        /*0078*/ 	.short	0x0380
        /*007a*/ 	.short	0x001c


	//----- nvinfo : EIATTR_SW_WAR
	.align		4
.L_671:
        /*007c*/ 	.byte	0x04, 0x36
        /*007e*/ 	.short	(.L_673 - .L_672)
.L_672:
        /*0080*/ 	.word	0x00000008
.L_673:


//--------------------- .nv.info.mul_f32          --------------------------
	.section	.nv.info.mul_f32,"",@"SHT_CUDA_INFO"
	.sectionflags	@""
	.align	4


	//----- nvinfo : EIATTR_CUDA_API_VERSION
	.align		4
        /*0000*/ 	.byte	0x04, 0x37
        /*0002*/ 	.short	(.L_675 - .L_674)
.L_674:
        /*0004*/ 	.word	0x00000082


	//----- nvinfo : EIATTR_KPARAM_INFO
	.align		4
.L_675:
        /*0008*/ 	.byte	0x04, 0x17
        /*000a*/ 	.short	(.L_677 - .L_676)
.L_676:
        /*000c*/ 	.word	0x00000000
        /*0010*/ 	.short	0x0003
        /*0012*/ 	.short	0x0018
        /*0014*/ 	.byte	0x00, 0xf0, 0x11, 0x00


	//----- nvinfo : EIATTR_KPARAM_INFO
	.align		4
.L_677:
        /*0018*/ 	.byte	0x04, 0x17
        /*001a*/ 	.short	(.L_679 - .L_678)
.L_678:
        /*001c*/ 	.word	0x00000000
        /*0020*/ 	.short	0x0002
        /*0022*/ 	.short	0x0010
        /*0024*/ 	.byte	0x00, 0xf5, 0x21, 0x00


	//----- nvinfo : EIATTR_KPARAM_INFO
	.align		4
.L_679:
        /*0028*/ 	.byte	0x04, 0x17
        /*002a*/ 	.short	(.L_681 - .L_680)
.L_680:
        /*002c*/ 	.word	0x00000000
        /*0030*/ 	.short	0x0001
        /*0032*/ 	.short	0x0008
        /*0034*/ 	.byte	0x00, 0xf5, 0x21, 0x00


	//----- nvinfo : EIATTR_KPARAM_INFO
	.align		4
.L_681:
        /*0038*/ 	.byte	0x04, 0x17
        /*003a*/ 	.short	(.L_683 - .L_682)
.L_682:
        /*003c*/ 	.word	0x00000000
        /*0040*/ 	.short	0x0000
        /*0042*/ 	.short	0x0000
        /*0044*/ 	.byte	0x00, 0xf5, 0x21, 0x00


	//----- nvinfo : EIATTR_SPARSE_MMA_MASK
	.align		4
.L_683:
        /*0048*/ 	.byte	0x03, 0x50
        /*004a*/ 	.short	0x0000


	//----- nvinfo : EIATTR_MAXREG_COUNT
	.align		4
        /*004c*/ 	.byte	0x03, 0x1b
        /*004e*/ 	.short	0x00ff


	//----- nvinfo : EIATTR_MERCURY_ISA_VERSION
	.align		4
        /*0050*/ 	.byte	0x03, 0x5f
        /*0052*/ 	.short	0x0101


	//----- nvinfo : EIATTR_VRC_CTA_INIT_COUNT
	.align		4
        /*0054*/ 	.byte	0x02, 0x4a
	.zero		1
	.zero		1


	//----- nvinfo : EIATTR_EXIT_INSTR_OFFSETS
	.align		4
        /*0058*/ 	.byte	0x04, 0x1c
        /*005a*/ 	.short	(.L_685 - .L_684)


	//   ....[0]....
.L_684:
        /*005c*/ 	.word	0x00000070


	//   ....[1]....
        /*0060*/ 	.word	0x00000130


	//----- nvinfo : EIATTR_CBANK_PARAM_SIZE
	.align		4
.L_685:
        /*0064*/ 	.byte	0x03, 0x19
        /*0066*/ 	.short	0x001c


	//----- nvinfo : EIATTR_PARAM_CBANK
	.align		4
        /*0068*/ 	.byte	0x04, 0x0a
        /*006a*/ 	.short	(.L_687 - .L_686)
	.align		4
.L_686:
        /*006c*/ 	.word	index@(.nv.constant0.mul_f32)
        /*0070*/ 	.short	0x0380
        /*0072*/ 	.short	0x001c


	//----- nvinfo : EIATTR_SW_WAR
	.align		4
.L_687:
        /*0074*/ 	.byte	0x04, 0x36
        /*0076*/ 	.short	(.L_689 - .L_688)
.L_688:
        /*0078*/ 	.word	0x00000008
.L_689:


//--------------------- .nv.info.sub_f32          --------------------------
	.section	.nv.info.sub_f32,"",@"SHT_CUDA_INFO"
	.sectionflags	@""
	.align	4


	//----- nvinfo : EIATTR_CUDA_API_VERSION
	.align		4
        /*0000*/ 	.byte	0x04, 0x37
        /*0002*/ 	.short	(.L_691 - .L_690)
.L_690:
        /*0004*/ 	.word	0x00000082


	//----- nvinfo : EIATTR_KPARAM_INFO
	.align		4
.L_691:
        /*0008*/ 	.byte	0x04, 0x17
        /*000a*/ 	.short	(.L_693 - .L_692)
.L_692:
        /*000c*/ 	.word	0x00000000
        /*0010*/ 	.short	0x0003
        /*0012*/ 	.short	0x0018
        /*0014*/ 	.byte	0x00, 0xf0, 0x11, 0x00


	//----- nvinfo : EIATTR_KPARAM_INFO
	.align		4
.L_693:
        /*0018*/ 	.byte	0x04, 0x17
        /*001a*/ 	.short	(.L_695 - .L_694)
.L_694:
        /*001c*/ 	.word	0x00000000
        /*0020*/ 	.short	0x0002
        /*0022*/ 	.short	0x0010
        /*0024*/ 	.byte	0x00, 0xf5, 0x21, 0x00


	//----- nvinfo : EIATTR_KPARAM_INFO
	.align		4
.L_695:
        /*0028*/ 	.byte	0x04, 0x17
        /*002a*/ 	.short	(.L_697 - .L_696)
.L_696:
        /*002c*/ 	.word	0x00000000
        /*0030*/ 	.short	0x0001
        /*0032*/ 	.short	0x0008
        /*0034*/ 	.byte	0x00, 0xf5, 0x21, 0x00


	//----- nvinfo : EIATTR_KPARAM_INFO
	.align		4
.L_697:
        /*0038*/ 	.byte	0x04, 0x17
        /*003a*/ 	.short	(.L_699 - .L_698)
.L_698:
        /*003c*/ 	.word	0x00000000
        /*0040*/ 	.short	0x0000
        /*0042*/ 	.short	0x0000
        /*0044*/ 	.byte	0x00, 0xf5, 0x21, 0x00


	//----- nvinfo : EIATTR_SPARSE_MMA_MASK
	.align		4
.L_699:
        /*0048*/ 	.byte	0x03, 0x50
        /*004a*/ 	.short	0x0000


	//----- nvinfo : EIATTR_MAXREG_COUNT
	.align		4
        /*004c*/ 	.byte	0x03, 0x1b
        /*004e*/ 	.short	0x00ff


	//----- nvinfo : EIATTR_MERCURY_ISA_VERSION
	.align		4
        /*0050*/ 	.byte	0x03, 0x5f
        /*0052*/ 	.short	0x0101


	//----- nvinfo : EIATTR_VRC_CTA_INIT_COUNT
	.align		4
        /*0054*/ 	.byte	0x02, 0x4a
	.zero		1
	.zero		1


	//----- nvinfo : EIATTR_EXIT_INSTR_OFFSETS
	.align		4
        /*0058*/ 	.byte	0x04, 0x1c
        /*005a*/ 	.short	(.L_701 - .L_700)


	//   ....[0]....
.L_700:
        /*005c*/ 	.word	0x00000070


	//   ....[1]....
        /*0060*/ 	.word	0x00000130


	//----- nvinfo : EIATTR_CBANK_PARAM_SIZE
	.align		4
.L_701:
        /*0064*/ 	.byte	0x03, 0x19
        /*0066*/ 	.short	0x001c


	//----- nvinfo : EIATTR_PARAM_CBANK
	.align		4
        /*0068*/ 	.byte	0x04, 0x0a
        /*006a*/ 	.short	(.L_703 - .L_702)
	.align		4
.L_702:
        /*006c*/ 	.word	index@(.nv.constant0.sub_f32)
        /*0070*/ 	.short	0x0380
        /*0072*/ 	.short	0x001c


	//----- nvinfo : EIATTR_SW_WAR
	.align		4
.L_703:
        /*0074*/ 	.byte	0x04, 0x36
        /*0076*/ 	.short	(.L_705 - .L_704)
.L_704:
        /*0078*/ 	.word	0x00000008
.L_705:


//--------------------- .nv.info.add_f32          --------------------------
	.section	.nv.info.add_f32,"",@"SHT_CUDA_INFO"
	.sectionflags	@""
	.align	4


	//----- nvinfo : EIATTR_CUDA_API_VERSION
	.align		4
        /*0000*/ 	.byte	0x04, 0x37
        /*0002*/ 	.short	(.L_707 - .L_706)
.L_706:
        /*0004*/ 	.word	0x00000082


	//----- nvinfo : EIATTR_KPARAM_INFO
	.align		4
.L_707:
        /*0008*/ 	.byte	0x04, 0x17
        /*000a*/ 	.short	(.L_709 - .L_708)
.L_708:
        /*000c*/ 	.word	0x00000000
        /*0010*/ 	.short	0x0003
        /*0012*/ 	.short	0x0018
        /*0014*/ 	.byte	0x00, 0xf0, 0x11, 0x00


	//----- nvinfo : EIATTR_KPARAM_INFO
	.align		4
.L_709:
        /*0018*/ 	.byte	0x04, 0x17
        /*001a*/ 	.short	(.L_711 - .L_710)
.L_710:
        /*001c*/ 	.word	0x00000000
        /*0020*/ 	.short	0x0002
        /*0022*/ 	.short	0x0010
        /*0024*/ 	.byte	0x00, 0xf5, 0x21, 0x00


	//----- nvinfo : EIATTR_KPARAM_INFO
	.align		4
.L_711:
        /*0028*/ 	.byte	0x04, 0x17
        /*002a*/ 	.short	(.L_713 - .L_712)
.L_712:
        /*002c*/ 	.word	0x00000000
        /*0030*/ 	.short	0x0001
        /*0032*/ 	.short	0x0008
        /*0034*/ 	.byte	0x00, 0xf5, 0x21, 0x00


	//----- nvinfo : EIATTR_KPARAM_INFO
	.align		4
.L_713:
        /*0038*/ 	.byte	0x04, 0x17
        /*003a*/ 	.short	(.L_715 - .L_714)
.L_714:
        /*003c*/ 	.word	0x00000000
        /*0040*/ 	.short	0x0000
        /*0042*/ 	.short	0x0000
        /*0044*/ 	.byte	0x00, 0xf5, 0x21, 0x00


	//----- nvinfo : EIATTR_SPARSE_MMA_MASK
	.align		4
.L_715:
        /*0048*/ 	.byte	0x03, 0x50
        /*004a*/ 	.short	0x0000


	//----- nvinfo : EIATTR_MAXREG_COUNT
	.align		4
        /*004c*/ 	.byte	0x03, 0x1b
        /*004e*/ 	.short	0x00ff


	//----- nvinfo : EIATTR_MERCURY_ISA_VERSION
	.align		4
        /*0050*/ 	.byte	0x03, 0x5f
        /*0052*/ 	.short	0x0101


	//----- nvinfo : EIATTR_VRC_CTA_INIT_COUNT
	.align		4
        /*0054*/ 	.byte	0x02, 0x4a
	.zero		1
	.zero		1


	//----- nvinfo : EIATTR_EXIT_INSTR_OFFSETS
	.align		4
        /*0058*/ 	.byte	0x04, 0x1c
        /*005a*/ 	.short	(.L_717 - .L_716)


	//   ....[0]....
.L_716:
        /*005c*/ 	.word	0x00000070


	//   ....[1]....
        /*0060*/ 	.word	0x00000130


	//----- nvinfo : EIATTR_CBANK_PARAM_SIZE
	.align		4
.L_717:
        /*0064*/ 	.byte	0x03, 0x19
        /*0066*/ 	.short	0x001c


	//----- nvinfo : EIATTR_PARAM_CBANK
	.align		4
        /*0068*/ 	.byte	0x04, 0x0a
        /*006a*/ 	.short	(.L_719 - .L_718)
	.align		4
.L_718:
        /*006c*/ 	.word	index@(.nv.constant0.add_f32)
        /*0070*/ 	.short	0x0380
        /*0072*/ 	.short	0x001c


	//----- nvinfo : EIATTR_SW_WAR
	.align		4
.L_719:
        /*0074*/ 	.byte	0x04, 0x36
        /*0076*/ 	.short	(.L_721 - .L_720)
.L_720:
        /*0078*/ 	.word	0x00000008
.L_721:


//--------------------- .nv.callgraph             --------------------------
	.section	.nv.callgraph,"",@"SHT_CUDA_CALLGRAPH"
	.align	4
	.sectionentsize	8
	.align		4
        /*0000*/ 	.word	0x00000000
	.align		4
        /*0004*/ 	.word	0xffffffff
	.align		4
        /*0008*/ 	.word	0x00000000
	.align		4
        /*000c*/ 	.word	0xfffffffe
	.align		4
        /*0010*/ 	.word	0x00000000
	.align		4
        /*0014*/ 	.word	0xfffffffd
	.align		4
        /*0018*/ 	.word	0x00000000
	.align		4
        /*001c*/ 	.word	0xfffffffc


//--------------------- .text.div_broadcast_f32   --------------------------
	.section	.text.div_broadcast_f32,"ax",@progbits
	.align	128
        .global         div_broadcast_f32
        .type           div_broadcast_f32,@function
        .size           div_broadcast_f32,(.L_x_99 - div_broadcast_f32)
        .other          div_broadcast_f32,@"STO_CUDA_ENTRY STV_DEFAULT"
div_broadcast_f32:
.text.div_broadcast_f32:
[----:B------:R-:W-:Y:S01]  /*0000*/  LDC R1, c[0x0][0x37c] ;  /* 0x0000df00ff017b82 */ /* 0x000fe20000000800 */
[----:B------:R-:W0:Y:S07]  /*0010*/  S2R R3, SR_TID.X ;  /* 0x0000000000037919 */ /* 0x000e2e0000002100 */
[----:B------:R-:W0:Y:S01]  /*0020*/  S2UR UR4, SR_CTAID.X ;  /* 0x00000000000479c3 */ /* 0x000e220000002500 */
[----:B------:R-:W1:Y:S07]  /*0030*/  LDCU UR5, c[0x0][0x3bc] ;  /* 0x00007780ff0577ac */ /* 0x000e6e0008000800 */
[----:B------:R-:W0:Y:S02]  /*0040*/  LDC R0, c[0x0][0x360] ;  /* 0x0000d800ff007b82 */ /* 0x000e240000000800 */
[----:B0-----:R-:W-:-:S05]  /*0050*/  IMAD R0, R0, UR4, R3 ;  /* 0x0000000400007c24 */ /* 0x001fca000f8e0203 */
[----:B-1----:R-:W-:-:S13]  /*0060*/  ISETP.GE.U32.AND P0, PT, R0, UR5, PT ;  /* 0x0000000500007c0c */ /* 0x002fda000bf06070 */
[----:B------:R-:W-:Y:S05]  /*0070*/  @P0 EXIT ;  /* 0x000000000000094d */ /* 0x000fea0003800000 */
[----:B------:R-:W0:Y:S01]  /*0080*/  LDCU UR5, c[0x0][0x3b8] ;  /* 0x00007700ff0577ac */ /* 0x000e220008000800 */
[----:B------:R-:W-:Y:S02]  /*0090*/  CS2R R10, SRZ ;  /* 0x00000000000a7805 */ /* 0x000fe4000001ff00 */
[----:B------:R-:W-:Y:S01]  /*00a0*/  CS2R R12, SRZ ;  /* 0x00000000000c7805 */ /* 0x000fe2000001ff00 */
[----:B------:R-:W1:Y:S01]  /*00b0*/  LDCU.64 UR8, c[0x0][0x358] ;  /* 0x00006b00ff0877ac */ /* 0x000e620008000a00 */
[----:B0-----:R-:W-:-:S04]  /*00c0*/  UIADD3 UR4, UPT, UPT, UR5, -0x1, URZ ;  /* 0xffffffff05047890 */ /* 0x001fc8000fffe0ff */
[----:B------:R-:W-:-:S09]  /*00d0*/  UISETP.GE.AND UP0, UPT, UR4, URZ, UPT ;  /* 0x000000ff0400728c */ /* 0x000fd2000bf06270 */
[----:B-1----:R-:W-:Y:S05]  /*00e0*/  BRA.U !UP0, `(.L_x_0) ;  /* 0x0000001d08807547 */ /* 0x002fea000b800000 */
[----:B------:R-:W-:Y:S01]  /*00f0*/  MOV R4, UR4 ;  /* 0x0000000400047c02 */ /* 0x000fe20008000f00 */
[----:B------:R-:W-:Y:S01]  /*0100*/  ULOP3.LUT UR6, UR5, 0x7, URZ, 0xc0, !UPT ;  /* 0x0000000705067892 */ /* 0x000fe2000f8ec0ff */
[----:B------:R-:W-:Y:S02]  /*0110*/  HFMA2 R10, -RZ, RZ, 0, 0 ;  /* 0x00000000ff0a7431 */ /* 0x000fe400000001ff */
[----:B------:R-:W-:Y:S01]  /*0120*/  IMAD.MOV.U32 R12, RZ, RZ, RZ ;  /* 0x000000ffff0c7224 */ /* 0x000fe200078e00ff */
[----:B------:R-:W-:Y:S01]  /*0130*/  ISETP.GE.U32.AND P0, PT, R4, 0x7, PT ;  /* 0x000000070400780c */ /* 0x000fe20003f06070 */
[----:B------:R-:W-:-:S12]  /*0140*/  IMAD.MOV.U32 R3, RZ, RZ, R0 ;  /* 0x000000ffff037224 */ /* 0x000fd800078e0000 */
[----:B------:R-:W-:Y:S05]  /*0150*/  @!P0 BRA `(.L_x_1) ;  /* 0x0000000c00e08947 */ /* 0x000fea0003800000 */
[----:B------:R-:W0:Y:S01]  /*0160*/  LDC.64 R14, c[0x0][0x3b0] ;  /* 0x0000ec00ff0e7b82 */ /* 0x000e220000000a00 */
[----:B------:R-:W-:Y:S01]  /*0170*/  UIADD3 UR7, UPT, UPT, UR5, -0x4, URZ ;  /* 0xfffffffc05077890 */ /* 0x000fe2000fffe0ff */
[----:B------:R-:W-:Y:S01]  /*0180*/  MOV R12, RZ ;  /* 0x000000ff000c7202 */ /* 0x000fe20000000f00 */
[----:B------:R-:W-:Y:S01]  /*0190*/  ULOP3.LUT UR4, UR5, 0xfffffff8, URZ, 0xc0, !UPT ;  /* 0xfffffff805047892 */ /* 0x000fe2000f8ec0ff */
[----:B------:R-:W-:-:S03]  /*01a0*/  IMAD.MOV.U32 R3, RZ, RZ, R0 ;  /* 0x000000ffff037224 */ /* 0x000fc600078e0000 */
[----:B------:R-:W-:Y:S01]  /*01b0*/  MOV R4, UR7 ;  /* 0x0000000700047c02 */ /* 0x000fe20008000f00 */
[----:B------:R-:W1:Y:S01]  /*01c0*/  LDC.64 R16, c[0x0][0x398] ;  /* 0x0000e600ff107b82 */ /* 0x000e620000000a00 */
[----:B------:R-:W-:-:S07]  /*01d0*/  UIADD3 UR4, UPT, UPT, -UR4, URZ, URZ ;  /* 0x000000ff04047290 */ /* 0x000fce000fffe1ff */
[----:B------:R-:W2:Y:S05]  /*01e0*/  LDC.64 R18, c[0x0][0x3a0] ;  /* 0x0000e800ff127b82 */ /* 0x000eaa0000000a00 */
.L_x_2:
[----:B------:R-:W-:-:S04]  /*01f0*/  VIADD R11, R4, 0x3 ;  /* 0x00000003040b7836 */ /* 0x000fc80000000000 */
[----:B0-----:R-:W-:-:S06]  /*0200*/  IMAD.WIDE.U32 R22, R11, 0x4, R14 ;  /* 0x000000040b167825 */ /* 0x001fcc00078e000e */
[----:B------:R-:W3:Y:S01]  /*0210*/  LDG.E R22, desc[UR8][R22.64] ;  /* 0x0000000816167981 */ /* 0x000ee2000c1e1900 */
[----:B------:R-:W-:-:S05]  /*0220*/  IADD3 R25, PT, PT, R4, 0x2, RZ ;  /* 0x0000000204197810 */ /* 0x000fca0007ffe0ff */
[----:B------:R-:W-:-:S05]  /*0230*/  IMAD.WIDE.U32 R20, R25, 0x4, R14 ;  /* 0x0000000419147825 */ /* 0x000fca00078e000e */
[----:B------:R0:W4:Y:S01]  /*0240*/  LDG.E R2, desc[UR8][R20.64] ;  /* 0x0000000814027981 */ /* 0x000122000c1e1900 */
[----:B------:R-:W-:-:S04]  /*0250*/  VIADD R7, R4, 0x1 ;  /* 0x0000000104077836 */ /* 0x000fc80000000000 */
[----:B------:R-:W-:-:S05]  /*0260*/  IMAD.WIDE.U32 R28, R7, 0x4, R14 ;  /* 0x00000004071c7825 */ /* 0x000fca00078e000e */
[----:B------:R-:W5:Y:S01]  /*0270*/  LDG.E R13, desc[UR8][R28.64] ;  /* 0x000000081c0d7981 */ /* 0x000f62000c1e1900 */
[----:B------:R-:W-:-:S06]  /*0280*/  IMAD.WIDE.U32 R8, R4, 0x4, R14 ;  /* 0x0000000404087825 */ /* 0x000fcc00078e000e */
[----:B------:R-:W2:Y:S01]  /*0290*/  LDG.E R8, desc[UR8][R8.64] ;  /* 0x0000000808087981 */ /* 0x000ea2000c1e1900 */
[----:B-1----:R-:W-:-:S06]  /*02a0*/  IMAD.WIDE.U32 R26, R11, 0x4, R16 ;  /* 0x000000040b1a7825 */ /* 0x002fcc00078e0010 */
[----:B------:R2:W2:Y:S01]  /*02b0*/  LDG.E R26, desc[UR8][R26.64] ;  /* 0x000000081a1a7981 */ /* 0x0004a2000c1e1900 */
[----:B---3--:R-:W1:Y:S01]  /*02c0*/  I2F.U32.RP R5, R22 ;  /* 0x0000001600057306 */ /* 0x008e620000209000 */
[----:B0-----:R-:W-:Y:S02]  /*02d0*/  IADD3 R20, PT, PT, RZ, -R22, RZ ;  /* 0x80000016ff147210 */ /* 0x001fe40007ffe0ff */
[----:B------:R-:W-:-:S05]  /*02e0*/  ISETP.NE.U32.AND P2, PT, R22, RZ, PT ;  /* 0x000000ff1600720c */ /* 0x000fca0003f45070 */
[----:B----4-:R-:W0:Y:S08]  /*02f0*/  I2F.U32.RP R23, R2 ;  /* 0x0000000200177306 */ /* 0x010e300000209000 */
[----:B-1----:R-:W1:Y:S01]  /*0300*/  MUFU.RCP R5, R5 ;  /* 0x0000000500057308 */ /* 0x002e620000001000 */
[----:B-----5:R-:W-:-:S07]  /*0310*/  IADD3 R24, PT, PT, RZ, -R13, RZ ;  /* 0x8000000dff187210 */ /* 0x020fce0007ffe0ff */
[----:B0-----:R-:W-:Y:S08]  /*0320*/  MUFU.RCP R23, R23 ;  /* 0x0000001700177308 */ /* 0x001ff00000001000 */
[----:B--2---:R-:W-:Y:S01]  /*0330*/  I2F.U32.RP R27, R8 ;  /* 0x00000008001b7306 */ /* 0x004fe20000209000 */
[----:B-1----:R-:W-:-:S07]  /*0340*/  IADD3 R6, PT, PT, R5, 0xffffffe, RZ ;  /* 0x0ffffffe05067810 */ /* 0x002fce0007ffe0ff */
[----:B------:R-:W0:Y:S02]  /*0350*/  F2I.FTZ.U32.TRUNC.NTZ R21, R6 ;  /* 0x0000000600157305 */ /* 0x000e24000021f000 */
[----:B0-----:R-:W-:Y:S02]  /*0360*/  IMAD R29, R20, R21, RZ ;  /* 0x00000015141d7224 */ /* 0x001fe400078e02ff */
[----:B------:R-:W-:-:S04]  /*0370*/  IMAD.MOV.U32 R20, RZ, RZ, RZ ;  /* 0x000000ffff147224 */ /* 0x000fc800078e00ff */
[----:B------:R-:W-:-:S06]  /*0380*/  IMAD.HI.U32 R20, R21, R29, R20 ;  /* 0x0000001d15147227 */ /* 0x000fcc00078e0014 */
[----:B------:R-:W-:-:S05]  /*0390*/  IMAD.HI.U32 R9, R20, R3, RZ ;  /* 0x0000000314097227 */ /* 0x000fca00078e00ff */
[----:B------:R-:W-:-:S05]  /*03a0*/  IADD3 R20, PT, PT, -R9, RZ, RZ ;  /* 0x000000ff09147210 */ /* 0x000fca0007ffe1ff */
[----:B------:R-:W-:Y:S01]  /*03b0*/  IMAD R5, R22, R20, R3 ;  /* 0x0000001416057224 */ /* 0x000fe200078e0203 */
[----:B------:R-:W-:Y:S02]  /*03c0*/  IADD3 R20, PT, PT, R23, 0xffffffe, RZ ;  /* 0x0ffffffe17147810 */ /* 0x000fe40007ffe0ff */
[----:B------:R-:W0:Y:S02]  /*03d0*/  I2F.U32.RP R23, R13 ;  /* 0x0000000d00177306 */ /* 0x000e240000209000 */
[----:B------:R-:W-:-:S06]  /*03e0*/  ISETP.GE.U32.AND P0, PT, R5, R22, PT ;  /* 0x000000160500720c */ /* 0x000fcc0003f06070 */
[----:B------:R1:W2:Y:S07]  /*03f0*/  F2I.FTZ.U32.TRUNC.NTZ R21, R20 ;  /* 0x0000001400157305 */ /* 0x0002ae000021f000 */
[----:B------:R-:W-:Y:S01]  /*0400*/  @P0 IMAD.IADD R5, R5, 0x1, -R22 ;  /* 0x0000000105050824 */ /* 0x000fe200078e0a16 */
[----:B------:R-:W-:Y:S01]  /*0410*/  @P0 IADD3 R9, PT, PT, R9, 0x1, RZ ;  /* 0x0000000109090810 */ /* 0x000fe20007ffe0ff */
[----:B0-----:R-:W0:Y:S01]  /*0420*/  MUFU.RCP R23, R23 ;  /* 0x0000001700177308 */ /* 0x001e220000001000 */
[----:B-1----:R-:W-:-:S02]  /*0430*/  MOV R20, RZ ;  /* 0x000000ff00147202 */ /* 0x002fc40000000f00 */
[----:B------:R-:W-:Y:S02]  /*0440*/  ISETP.GE.U32.AND P1, PT, R5, R22, PT ;  /* 0x000000160500720c */ /* 0x000fe40003f26070 */
[----:B------:R-:W-:-:S05]  /*0450*/  IADD3 R5, PT, PT, RZ, -R2, RZ ;  /* 0x80000002ff057210 */ /* 0x000fca0007ffe0ff */
[----:B--2---:R-:W-:-:S04]  /*0460*/  IMAD R5, R5, R21, RZ ;  /* 0x0000001505057224 */ /* 0x004fc800078e02ff */
[----:B------:R-:W-:-:S04]  /*0470*/  IMAD.HI.U32 R6, R21, R5, R20 ;  /* 0x0000000515067227 */ /* 0x000fc800078e0014 */
[----:B------:R-:W-:Y:S01]  /*0480*/  @P1 VIADD R9, R9, 0x1 ;  /* 0x0000000109091836 */ /* 0x000fe20000000000 */
[----:B------:R-:W-:Y:S01]  /*0490*/  @!P2 LOP3.LUT R9, RZ, R22, RZ, 0x33, !PT ;  /* 0x00000016ff09a212 */ /* 0x000fe200078e33ff */
[----:B0-----:R-:W-:Y:S01]  /*04a0*/  VIADD R20, R23, 0xffffffe ;  /* 0x0ffffffe17147836 */ /* 0x001fe20000000000 */
[----:B------:R-:W-:Y:S01]  /*04b0*/  ISETP.NE.U32.AND P2, PT, R2, RZ, PT ;  /* 0x000000ff0200720c */ /* 0x000fe20003f45070 */
[----:B------:R-:W-:Y:S01]  /*04c0*/  MUFU.RCP R23, R27 ;  /* 0x0000001b00177308 */ /* 0x000fe20000001000 */
[----:B------:R-:W-:Y:S01]  /*04d0*/  IADD3 R28, PT, PT, -R9, RZ, RZ ;  /* 0x000000ff091c7210 */ /* 0x000fe20007ffe1ff */
[----:B------:R-:W-:-:S04]  /*04e0*/  IMAD.HI.U32 R6, R6, R9, RZ ;  /* 0x0000000906067227 */ /* 0x000fc800078e00ff */
[----:B------:R-:W-:Y:S01]  /*04f0*/  IMAD R3, R22, R28, R3 ;  /* 0x0000001c16037224 */ /* 0x000fe200078e0203 */
[----:B------:R-:W-:Y:S01]  /*0500*/  IADD3 R5, PT, PT, -R6, RZ, RZ ;  /* 0x000000ff06057210 */ /* 0x000fe20007ffe1ff */
[----:B------:R0:W1:Y:S04]  /*0510*/  F2I.FTZ.U32.TRUNC.NTZ R21, R20 ;  /* 0x0000001400157305 */ /* 0x000068000021f000 */
[----:B------:R-:W-:-:S05]  /*0520*/  IMAD R5, R2, R5, R9 ;  /* 0x0000000502057224 */ /* 0x000fca00078e0209 */
[----:B------:R-:W-:Y:S01]  /*0530*/  ISETP.GE.U32.AND P0, PT, R5, R2, PT ;  /* 0x000000020500720c */ /* 0x000fe20003f06070 */
[----:B0-----:R-:W-:-:S12]  /*0540*/  HFMA2 R20, -RZ, RZ, 0, 0 ;  /* 0x00000000ff147431 */ /* 0x001fd800000001ff */
[----:B------:R-:W-:Y:S01]  /*0550*/  @P0 IADD3 R5, PT, PT, -R2, R5, RZ ;  /* 0x0000000502050210 */ /* 0x000fe20007ffe1ff */
[----:B------:R-:W-:Y:S01]  /*0560*/  IMAD R29, R3, R26, R10 ;  /* 0x0000001a031d7224 */ /* 0x000fe200078e020a */
[----:B------:R-:W-:Y:S02]  /*0570*/  @P0 IADD3 R6, PT, PT, R6, 0x1, RZ ;  /* 0x0000000106060810 */ /* 0x000fe40007ffe0ff */
[----:B------:R-:W-:Y:S01]  /*0580*/  ISETP.GE.U32.AND P1, PT, R5, R2, PT ;  /* 0x000000020500720c */ /* 0x000fe20003f26070 */
[----:B------:R-:W-:-:S04]  /*0590*/  IMAD.MOV.U32 R5, RZ, RZ, R24 ;  /* 0x000000ffff057224 */ /* 0x000fc800078e0018 */
[----:B-1----:R-:W-:-:S04]  /*05a0*/  IMAD R5, R5, R21, RZ ;  /* 0x0000001505057224 */ /* 0x002fc800078e02ff */
[----:B------:R-:W-:-:S04]  /*05b0*/  IMAD.HI.U32 R5, R21, R5, R20 ;  /* 0x0000000515057227 */ /* 0x000fc800078e0014 */
[----:B------:R-:W-:-:S04]  /*05c0*/  IMAD.WIDE.U32 R20, R11, 0x4, R18 ;  /* 0x000000040b147825 */ /* 0x000fc800078e0012 */
[----:B------:R-:W-:Y:S01]  /*05d0*/  VIADD R11, R23, 0xffffffe ;  /* 0x0ffffffe170b7836 */ /* 0x000fe20000000000 */
[----:B------:R-:W-:Y:S01]  /*05e0*/  IADD3 R10, PT, PT, RZ, -R8, RZ ;  /* 0x80000008ff0a7210 */ /* 0x000fe20007ffe0ff */
[----:B------:R-:W-:Y:S01]  /*05f0*/  @P1 VIADD R6, R6, 0x1 ;  /* 0x0000000106061836 */ /* 0x000fe20000000000 */
[----:B------:R-:W-:Y:S01]  /*0600*/  @!P2 LOP3.LUT R6, RZ, R2, RZ, 0x33, !PT ;  /* 0x00000002ff06a212 */ /* 0x000fe200078e33ff */
[----:B------:R-:W2:Y:S02]  /*0610*/  LDG.E R20, desc[UR8][R20.64] ;  /* 0x0000000814147981 */ /* 0x000ea4000c1e1900 */
[----:B------:R-:W0:Y:S01]  /*0620*/  F2I.FTZ.U32.TRUNC.NTZ R11, R11 ;  /* 0x0000000b000b7305 */ /* 0x000e22000021f000 */
[----:B------:R-:W-:-:S04]  /*0630*/  IMAD.WIDE.U32 R22, R25, 0x4, R16 ;  /* 0x0000000419167825 */ /* 0x000fc800078e0010 */
[----:B------:R-:W-:Y:S02]  /*0640*/  IMAD.HI.U32 R5, R5, R6, RZ ;  /* 0x0000000605057227 */ /* 0x000fe400078e00ff */
[----:B------:R1:W3:Y:S03]  /*0650*/  LDG.E R22, desc[UR8][R22.64] ;  /* 0x0000000816167981 */ /* 0x0002e6000c1e1900 */
[----:B------:R-:W-:Y:S01]  /*0660*/  IADD3 R24, PT, PT, -R5, RZ, RZ ;  /* 0x000000ff05187210 */ /* 0x000fe20007ffe1ff */
[----:B0-----:R-:W-:Y:S02]  /*0670*/  IMAD R28, R10, R11, RZ ;  /* 0x0000000b0a1c7224 */ /* 0x001fe400078e02ff */
[----:B------:R-:W-:Y:S01]  /*0680*/  IMAD.MOV.U32 R10, RZ, RZ, RZ ;  /* 0x000000ffff0a7224 */ /* 0x000fe200078e00ff */
[----:B-1----:R-:W-:Y:S01]  /*0690*/  IADD3 R23, PT, PT, R4, -0x1, RZ ;  /* 0xffffffff04177810 */ /* 0x002fe20007ffe0ff */
[----:B------:R-:W-:-:S02]  /*06a0*/  IMAD R24, R13, R24, R6 ;  /* 0x000000180d187224 */ /* 0x000fc400078e0206 */
[----:B------:R-:W-:-:S03]  /*06b0*/  IMAD.HI.U32 R28, R11, R28, R10 ;  /* 0x0000001c0b1c7227 */ /* 0x000fc600078e000a */
[----:B------:R-:W-:Y:S01]  /*06c0*/  ISETP.GE.U32.AND P0, PT, R24, R13, PT ;  /* 0x0000000d1800720c */ /* 0x000fe20003f06070 */
[----:B------:R-:W-:-:S06]  /*06d0*/  IMAD.WIDE.U32 R10, R23, 0x4, R14 ;  /* 0x00000004170a7825 */ /* 0x000fcc00078e000e */
[----:B------:R-:W4:Y:S06]  /*06e0*/  LDG.E R10, desc[UR8][R10.64] ;  /* 0x000000080a0a7981 */ /* 0x000f2c000c1e1900 */
[----:B------:R-:W-:-:S04]  /*06f0*/  @P0 IADD3 R24, PT, PT, -R13, R24, RZ ;  /* 0x000000180d180210 */ /* 0x000fc80007ffe1ff */
[----:B------:R-:W-:Y:S01]  /*0700*/  ISETP.GE.U32.AND P1, PT, R24, R13, PT ;  /* 0x0000000d1800720c */ /* 0x000fe20003f26070 */
[----:B------:R-:W-:-:S04]  /*0710*/  IMAD.WIDE.U32 R24, R25, 0x4, R18 ;  /* 0x0000000419187825 */ /* 0x000fc800078e0012 */
[C---:B------:R-:W-:Y:S01]  /*0720*/  IMAD.WIDE.U32 R26, R7.reuse, 0x4, R16 ;  /* 0x00000004071a7825 */ /* 0x040fe200078e0010 */
[----:B------:R0:W5:Y:S05]  /*0730*/  LDG.E R21, desc[UR8][R24.64] ;  /* 0x0000000818157981 */ /* 0x00016a000c1e1900 */
[----:B------:R-:W5:Y:S01]  /*0740*/  LDG.E R26, desc[UR8][R26.64] ;  /* 0x000000081a1a7981 */ /* 0x000f62000c1e1900 */
[----:B0-----:R-:W-:-:S05]  /*0750*/  IMAD.WIDE.U32 R24, R7, 0x4, R18 ;  /* 0x0000000407187825 */ /* 0x001fca00078e0012 */
[----:B------:R0:W5:Y:S01]  /*0760*/  LDG.E R7, desc[UR8][R24.64] ;  /* 0x0000000818077981 */ /* 0x000162000c1e1900 */
[----:B------:R-:W-:Y:S02]  /*0770*/  ISETP.NE.U32.AND P2, PT, R13, RZ, PT ;  /* 0x000000ff0d00720c */ /* 0x000fe40003f45070 */
[----:B------:R-:W-:-:S04]  /*0780*/  @P0 IADD3 R5, PT, PT, R5, 0x1, RZ ;  /* 0x0000000105050810 */ /* 0x000fc80007ffe0ff */
[----:B------:R-:W-:-:S07]  /*0790*/  @P1 IADD3 R5, PT, PT, R5, 0x1, RZ ;  /* 0x0000000105051810 */ /* 0x000fce0007ffe0ff */
[----:B------:R-:W-:Y:S01]  /*07a0*/  @!P2 LOP3.LUT R5, RZ, R13, RZ, 0x33, !PT ;  /* 0x0000000dff05a212 */ /* 0x000fe200078e33ff */
[----:B--2---:R-:W-:Y:S02]  /*07b0*/  IMAD R20, R3, R20, R12 ;  /* 0x0000001403147224 */ /* 0x004fe400078e020c */
[----:B------:R-:W-:Y:S01]  /*07c0*/  IMAD.MOV R3, RZ, RZ, -R6 ;  /* 0x000000ffff037224 */ /* 0x000fe200078e0a06 */
[----:B----4-:R-:W1:Y:S08]  /*07d0*/  I2F.U32.RP R11, R10 ;  /* 0x0000000a000b7306 */ /* 0x010e700000209000 */
[----:B-1----:R-:W1:Y:S01]  /*07e0*/  MUFU.RCP R11, R11 ;  /* 0x0000000b000b7308 */ /* 0x002e620000001000 */
[----:B------:R-:W-:-:S02]  /*07f0*/  IMAD R2, R2, R3, R9 ;  /* 0x0000000302027224 */ /* 0x000fc400078e0209 */
[----:B------:R-:W-:Y:S01]  /*0800*/  IMAD.MOV R12, RZ, RZ, -R5 ;  /* 0x000000ffff0c7224 */ /* 0x000fe200078e0a05 */
[----:B-1----:R-:W-:-:S06]  /*0810*/  IADD3 R3, PT, PT, R11, 0xffffffe, RZ ;  /* 0x0ffffffe0b037810 */ /* 0x002fcc0007ffe0ff */
[----:B------:R-:W1:Y:S01]  /*0820*/  F2I.FTZ.U32.TRUNC.NTZ R3, R3 ;  /* 0x0000000300037305 */ /* 0x000e62000021f000 */
[C---:B---3--:R-:W-:Y:S02]  /*0830*/  IMAD R29, R2.reuse, R22, R29 ;  /* 0x00000016021d7224 */ /* 0x048fe400078e021d */
[----:B------:R-:W-:Y:S01]  /*0840*/  IMAD R6, R13, R12, R6 ;  /* 0x0000000c0d067224 */ /* 0x000fe200078e0206 */
[----:B0-----:R-:W-:Y:S01]  /*0850*/  IADD3 R25, PT, PT, RZ, -R10, RZ ;  /* 0x8000000aff197210 */ /* 0x001fe20007ffe0ff */
[----:B-----5:R-:W-:Y:S01]  /*0860*/  IMAD R2, R2, R21, R20 ;  /* 0x0000001502027224 */ /* 0x020fe200078e0214 */
[----:B------:R-:W-:Y:S01]  /*0870*/  IADD3 R9, PT, PT, R4, -0x2, RZ ;  /* 0xfffffffe04097810 */ /* 0x000fe20007ffe0ff */
[C---:B------:R-:W-:Y:S02]  /*0880*/  IMAD R29, R6.reuse, R26, R29 ;  /* 0x0000001a061d7224 */ /* 0x040fe400078e021d */
[----:B------:R-:W-:Y:S01]  /*0890*/  IMAD R26, R6, R7, R2 ;  /* 0x00000007061a7224 */ /* 0x000fe200078e0202 */
[----:B------:R-:W-:-:S02]  /*08a0*/  MOV R2, RZ ;  /* 0x000000ff00027202 */ /* 0x000fc40000000f00 */
[C---:B------:R-:W-:Y:S01]  /*08b0*/  IADD3 R22, PT, PT, R4.reuse, -0x3, RZ ;  /* 0xfffffffd04167810 */ /* 0x040fe20007ffe0ff */
[----:B------:R-:W-:-:S04]  /*08c0*/  IMAD.WIDE.U32 R12, R4, 0x4, R16 ;  /* 0x00000004040c7825 */ /* 0x000fc800078e0010 */
[----:B-1----:R-:W-:Y:S02]  /*08d0*/  IMAD R7, R25, R3, RZ ;  /* 0x0000000319077224 */ /* 0x002fe400078e02ff */
[----:B------:R-:W-:Y:S01]  /*08e0*/  IMAD.HI.U32 R11, R28, R5, RZ ;  /* 0x000000051c0b7227 */ /* 0x000fe200078e00ff */
[----:B------:R0:W2:Y:S03]  /*08f0*/  LDG.E R12, desc[UR8][R12.64] ;  /* 0x000000080c0c7981 */ /* 0x0000a6000c1e1900 */
[----:B------:R-:W-:-:S04]  /*0900*/  IMAD.WIDE.U32 R20, R9, 0x4, R14 ;  /* 0x0000000409147825 */ /* 0x000fc800078e000e */
[----:B------:R-:W-:Y:S02]  /*0910*/  IMAD.HI.U32 R28, R3, R7, R2 ;  /* 0x00000007031c7227 */ /* 0x000fe400078e0002 */
[----:B------:R-:W3:Y:S02]  /*0920*/  LDG.E R20, desc[UR8][R20.64] ;  /* 0x0000000814147981 */ /* 0x000ee4000c1e1900 */
[----:B------:R-:W-:-:S04]  /*0930*/  IMAD.WIDE.U32 R2, R4, 0x4, R18 ;  /* 0x0000000404027825 */ /* 0x000fc800078e0012 */
[--C-:B------:R-:W-:Y:S01]  /*0940*/  IMAD.WIDE.U32 R6, R22, 0x4, R14.reuse ;  /* 0x0000000416067825 */ /* 0x100fe200078e000e */
[----:B------:R1:W4:Y:S03]  /*0950*/  LDG.E R21, desc[UR8][R2.64] ;  /* 0x0000000802157981 */ /* 0x000326000c1e1900 */
[----:B0-----:R-:W-:Y:S02]  /*0960*/  VIADD R13, R4, 0xfffffffc ;  /* 0xfffffffc040d7836 */ /* 0x001fe40000000000 */
[----:B------:R-:W5:Y:S02]  /*0970*/  LDG.E R6, desc[UR8][R6.64] ;  /* 0x0000000806067981 */ /* 0x000f64000c1e1900 */
[----:B------:R-:W-:-:S05]  /*0980*/  IMAD.WIDE.U32 R24, R13, 0x4, R14 ;  /* 0x000000040d187825 */ /* 0x000fca00078e000e */
[----:B------:R0:W5:Y:S01]  /*0990*/  LDG.E R7, desc[UR8][R24.64] ;  /* 0x0000000818077981 */ /* 0x000162000c1e1900 */
[----:B-1----:R-:W-:-:S06]  /*09a0*/  IMAD.WIDE.U32 R2, R23, 0x4, R16 ;  /* 0x0000000417027825 */ /* 0x002fcc00078e0010 */
[----:B------:R-:W5:Y:S01]  /*09b0*/  LDG.E R2, desc[UR8][R2.64] ;  /* 0x0000000802027981 */ /* 0x000f62000c1e1900 */
[----:B0-----:R-:W-:-:S06]  /*09c0*/  IMAD.WIDE.U32 R24, R23, 0x4, R18 ;  /* 0x0000000417187825 */ /* 0x001fcc00078e0012 */
[----:B------:R0:W5:Y:S01]  /*09d0*/  LDG.E R24, desc[UR8][R24.64] ;  /* 0x0000000818187981 */ /* 0x000162000c1e1900 */
[----:B------:R-:W-:-:S04]  /*09e0*/  IMAD.MOV R27, RZ, RZ, -R11 ;  /* 0x000000ffff1b7224 */ /* 0x000fc800078e0a0b */
[----:B------:R-:W-:-:S05]  /*09f0*/  IMAD R27, R8, R27, R5 ;  /* 0x0000001b081b7224 */ /* 0x000fca00078e0205 */
[----:B------:R-:W-:Y:S02]  /*0a00*/  ISETP.GE.U32.AND P0, PT, R27, R8, PT ;  /* 0x000000081b00720c */ /* 0x000fe40003f06070 */
[----:B------:R-:W-:-:S11]  /*0a10*/  ISETP.NE.U32.AND P2, PT, R8, RZ, PT ;  /* 0x000000ff0800720c */ /* 0x000fd60003f45070 */
[----:B------:R-:W-:-:S04]  /*0a20*/  @P0 IADD3 R27, PT, PT, -R8, R27, RZ ;  /* 0x0000001b081b0210 */ /* 0x000fc80007ffe1ff */
[----:B------:R-:W-:Y:S02]  /*0a30*/  ISETP.GE.U32.AND P1, PT, R27, R8, PT ;  /* 0x000000081b00720c */ /* 0x000fe40003f26070 */
[----:B------:R-:W-:-:S11]  /*0a40*/  @P0 IADD3 R11, PT, PT, R11, 0x1, RZ ;  /* 0x000000010b0b0810 */ /* 0x000fd60007ffe0ff */
[----:B------:R-:W-:Y:S01]  /*0a50*/  @P1 VIADD R11, R11, 0x1 ;  /* 0x000000010b0b1836 */ /* 0x000fe20000000000 */
[----:B------:R-:W-:-:S04]  /*0a60*/  @!P2 LOP3.LUT R11, RZ, R8, RZ, 0x33, !PT ;  /* 0x00000008ff0ba212 */ /* 0x000fc800078e33ff */
[----:B------:R-:W-:-:S05]  /*0a70*/  IADD3 R27, PT, PT, -R11, RZ, RZ ;  /* 0x000000ff0b1b7210 */ /* 0x000fca0007ffe1ff */
[----:B------:R-:W-:Y:S02]  /*0a80*/  IMAD R8, R8, R27, R5 ;  /* 0x0000001b08087224 */ /* 0x000fe400078e0205 */
[----:B------:R-:W-:-:S05]  /*0a90*/  IMAD.HI.U32 R5, R28, R11, RZ ;  /* 0x0000000b1c057227 */ /* 0x000fca00078e00ff */
[----:B------:R-:W-:-:S05]  /*0aa0*/  IADD3 R23, PT, PT, -R5, RZ, RZ ;  /* 0x000000ff05177210 */ /* 0x000fca0007ffe1ff */
[----:B------:R-:W-:-:S05]  /*0ab0*/  IMAD R23, R10, R23, R11 ;  /* 0x000000170a177224 */ /* 0x000fca00078e020b */
[----:B------:R-:W-:Y:S02]  /*0ac0*/  ISETP.GE.U32.AND P0, PT, R23, R10, PT ;  /* 0x0000000a1700720c */ /* 0x000fe40003f06070 */
[----:B------:R-:W-:-:S11]  /*0ad0*/  ISETP.NE.U32.AND P2, PT, R10, RZ, PT ;  /* 0x000000ff0a00720c */ /* 0x000fd60003f45070 */
[----:B------:R-:W-:-:S05]  /*0ae0*/  @P0 IMAD.IADD R23, R23, 0x1, -R10 ;  /* 0x0000000117170824 */ /* 0x000fca00078e0a0a */
[----:B------:R-:W-:Y:S02]  /*0af0*/  ISETP.GE.U32.AND P1, PT, R23, R10, PT ;  /* 0x0000000a1700720c */ /* 0x000fe40003f26070 */
[----:B------:R-:W-:-:S11]  /*0b00*/  @P0 IADD3 R5, PT, PT, R5, 0x1, RZ ;  /* 0x0000000105050810 */ /* 0x000fd60007ffe0ff */
[----:B------:R-:W-:Y:S01]  /*0b10*/  @P1 VIADD R5, R5, 0x1 ;  /* 0x0000000105051836 */ /* 0x000fe20000000000 */
[----:B------:R-:W-:Y:S01]  /*0b20*/  @!P2 LOP3.LUT R5, RZ, R10, RZ, 0x33, !PT ;  /* 0x0000000aff05a212 */ /* 0x000fe200078e33ff */
[C---:B--2---:R-:W-:Y:S02]  /*0b30*/  IMAD R29, R8.reuse, R12, R29 ;  /* 0x0000000c081d7224 */ /* 0x044fe400078e021d */
[----:B---3--:R-:W1:Y:S01]  /*0b40*/  I2F.U32.RP R12, R20 ;  /* 0x00000014000c7306 */ /* 0x008e620000209000 */
[----:B----4-:R-:W-:-:S07]  /*0b50*/  IMAD R21, R8, R21, R26 ;  /* 0x0000001508157224 */ /* 0x010fce00078e021a */
[----:B-----5:R-:W2:Y:S08]  /*0b60*/  I2F.U32.RP R26, R6 ;  /* 0x00000006001a7306 */ /* 0x020eb00000209000 */
[----:B------:R-:W3:Y:S08]  /*0b70*/  I2F.U32.RP R8, R7 ;  /* 0x0000000700087306 */ /* 0x000ef00000209000 */
[----:B-1----:R-:W0:Y:S08]  /*0b80*/  MUFU.RCP R12, R12 ;  /* 0x0000000c000c7308 */ /* 0x002e300000001000 */
[----:B--2---:R-:W1:Y:S08]  /*0b90*/  MUFU.RCP R26, R26 ;  /* 0x0000001a001a7308 */ /* 0x004e700000001000 */
[----:B---3--:R-:W2:Y:S01]  /*0ba0*/  MUFU.RCP R8, R8 ;  /* 0x0000000800087308 */ /* 0x008ea20000001000 */
[----:B0-----:R-:W-:-:S02]  /*0bb0*/  IADD3 R25, PT, PT, R12, 0xffffffe, RZ ;  /* 0x0ffffffe0c197810 */ /* 0x001fc40007ffe0ff */
[----:B------:R-:W-:Y:S02]  /*0bc0*/  IADD3 R12, PT, PT, -R5, RZ, RZ ;  /* 0x000000ff050c7210 */ /* 0x000fe40007ffe1ff */
[----:B-1----:R-:W-:-:S03]  /*0bd0*/  IADD3 R3, PT, PT, R26, 0xffffffe, RZ ;  /* 0x0ffffffe1a037810 */ /* 0x002fc60007ffe0ff */
[----:B------:R-:W-:Y:S01]  /*0be0*/  IMAD R10, R10, R12, R11 ;  /* 0x0000000c0a0a7224 */ /* 0x000fe200078e020b */
[----:B------:R-:W-:Y:S02]  /*0bf0*/  IADD3 R11, PT, PT, RZ, -R6, RZ ;  /* 0x80000006ff0b7210 */ /* 0x000fe40007ffe0ff */
[----:B------:R-:W0:Y:S01]  /*0c00*/  F2I.FTZ.U32.TRUNC.NTZ R3, R3 ;  /* 0x0000000300037305 */ /* 0x000e22000021f000 */
[----:B------:R-:W-:Y:S01]  /*0c10*/  IMAD R12, R10, R2, R29 ;  /* 0x000000020a0c7224 */ /* 0x000fe200078e021d */
[----:B------:R-:W-:Y:S01]  /*0c20*/  MOV R2, R11 ;  /* 0x0000000b00027202 */ /* 0x000fe20000000f00 */
[----:B--2---:R-:W-:-:S05]  /*0c30*/  VIADD R11, R8, 0xffffffe ;  /* 0x0ffffffe080b7836 */ /* 0x004fca0000000000 */
[----:B------:R-:W1:Y:S01]  /*0c40*/  F2I.FTZ.U32.TRUNC.NTZ R25, R25 ;  /* 0x0000001900197305 */ /* 0x000e62000021f000 */
[----:B------:R-:W-:Y:S02]  /*0c50*/  IMAD R21, R10, R24, R21 ;  /* 0x000000180a157224 */ /* 0x000fe400078e0215 */
[----:B------:R-:W-:-:S05]  /*0c60*/  HFMA2 R24, -RZ, RZ, 0, 0 ;  /* 0x00000000ff187431 */ /* 0x000fca00000001ff */
[----:B------:R-:W2:Y:S01]  /*0c70*/  F2I.FTZ.U32.TRUNC.NTZ R11, R11 ;  /* 0x0000000b000b7305 */ /* 0x000ea2000021f000 */
[----:B0-----:R-:W-:Y:S01]  /*0c80*/  IMAD R27, R2, R3, RZ ;  /* 0x00000003021b7224 */ /* 0x001fe200078e02ff */
[----:B------:R-:W-:Y:S01]  /*0c90*/  MOV R2, RZ ;  /* 0x000000ff00027202 */ /* 0x000fe20000000f00 */
[----:B------:R-:W-:Y:S02]  /*0ca0*/  IMAD.MOV R23, RZ, RZ, -R20 ;  /* 0x000000ffff177224 */ /* 0x000fe400078e0a14 */
[----:B------:R-:W-:Y:S02]  /*0cb0*/  HFMA2 R10, -RZ, RZ, 0, 0 ;  /* 0x00000000ff0a7431 */ /* 0x000fe400000001ff */
[----:B------:R-:W-:Y:S02]  /*0cc0*/  IMAD.MOV R29, RZ, RZ, -R7 ;  /* 0x000000ffff1d7224 */ /* 0x000fe400078e0a07 */
[----:B-1----:R-:W-:Y:S02]  /*0cd0*/  IMAD R23, R23, R25, RZ ;  /* 0x0000001917177224 */ /* 0x002fe400078e02ff */
[----:B------:R-:W-:-:S04]  /*0ce0*/  IMAD.HI.U32 R27, R3, R27, R2 ;  /* 0x0000001b031b7227 */ /* 0x000fc800078e0002 */
[----:B------:R-:W-:-:S04]  /*0cf0*/  IMAD.WIDE.U32 R2, R9, 0x4, R16 ;  /* 0x0000000409027825 */ /* 0x000fc800078e0010 */
[----:B------:R-:W-:Y:S02]  /*0d00*/  IMAD.WIDE.U32 R8, R9, 0x4, R18 ;  /* 0x0000000409087825 */ /* 0x000fe400078e0012 */
[----:B------:R0:W3:Y:S02]  /*0d10*/  LDG.E R3, desc[UR8][R2.64] ;  /* 0x0000000802037981 */ /* 0x0000e4000c1e1900 */
[----:B------:R-:W-:Y:S02]  /*0d20*/  IMAD.HI.U32 R26, R25, R23, R24 ;  /* 0x00000017191a7227 */ /* 0x000fe400078e0018 */
[----:B------:R1:W4:Y:S02]  /*0d30*/  LDG.E R8, desc[UR8][R8.64] ;  /* 0x0000000808087981 */ /* 0x000324000c1e1900 */
[----:B--2---:R-:W-:Y:S02]  /*0d40*/  IMAD R29, R29, R11, RZ ;  /* 0x0000000b1d1d7224 */ /* 0x004fe400078e02ff */
[----:B------:R-:W-:-:S04]  /*0d50*/  IMAD.WIDE.U32 R24, R22, 0x4, R16 ;  /* 0x0000000416187825 */ /* 0x000fc800078e0010 */
[----:B------:R-:W-:Y:S02]  /*0d60*/  IMAD.WIDE.U32 R22, R22, 0x4, R18 ;  /* 0x0000000416167825 */ /* 0x000fe400078e0012 */
[----:B------:R-:W2:Y:S02]  /*0d70*/  LDG.E R24, desc[UR8][R24.64] ;  /* 0x0000000818187981 */ /* 0x000ea4000c1e1900 */
[----:B0-----:R-:W-:Y:S02]  /*0d80*/  IMAD.HI.U32 R2, R11, R29, R10 ;  /* 0x0000001d0b027227 */ /* 0x001fe400078e000a */
[----:B------:R-:W5:Y:S02]  /*0d90*/  LDG.E R22, desc[UR8][R22.64] ;  /* 0x0000000816167981 */ /* 0x000f64000c1e1900 */
[----:B------:R-:W-:-:S04]  /*0da0*/  IMAD.WIDE.U32 R10, R13, 0x4, R16 ;  /* 0x000000040d0a7825 */ /* 0x000fc800078e0010 */
[----:B------:R-:W-:Y:S02]  /*0db0*/  IMAD.WIDE.U32 R28, R13, 0x4, R18 ;  /* 0x000000040d1c7825 */ /* 0x000fe400078e0012 */
[----:B------:R0:W5:Y:S04]  /*0dc0*/  LDG.E R10, desc[UR8][R10.64] ;  /* 0x000000080a0a7981 */ /* 0x000168000c1e1900 */
[----:B------:R-:W5:Y:S01]  /*0dd0*/  LDG.E R28, desc[UR8][R28.64] ;  /* 0x000000081c1c7981 */ /* 0x000f62000c1e1900 */
[----:B-1----:R-:W-:-:S05]  /*0de0*/  IMAD.HI.U32 R9, R26, R5, RZ ;  /* 0x000000051a097227 */ /* 0x002fca00078e00ff */
[----:B------:R-:W-:-:S05]  /*0df0*/  IADD3 R13, PT, PT, -R9, RZ, RZ ;  /* 0x000000ff090d7210 */ /* 0x000fca0007ffe1ff */
[----:B------:R-:W-:-:S05]  /*0e00*/  IMAD R13, R20, R13, R5 ;  /* 0x0000000d140d7224 */ /* 0x000fca00078e0205 */
[----:B------:R-:W-:Y:S02]  /*0e10*/  ISETP.GE.U32.AND P0, PT, R13, R20, PT ;  /* 0x000000140d00720c */ /* 0x000fe40003f06070 */
[----:B------:R-:W-:-:S11]  /*0e20*/  ISETP.NE.U32.AND P2, PT, R20, RZ, PT ;  /* 0x000000ff1400720c */ /* 0x000fd60003f45070 */
[----:B------:R-:W-:-:S05]  /*0e30*/  @P0 IMAD.IADD R13, R13, 0x1, -R20 ;  /* 0x000000010d0d0824 */ /* 0x000fca00078e0a14 */
[----:B------:R-:W-:Y:S02]  /*0e40*/  ISETP.GE.U32.AND P1, PT, R13, R20, PT ;  /* 0x000000140d00720c */ /* 0x000fe40003f26070 */
[----:B------:R-:W-:-:S11]  /*0e50*/  @P0 IADD3 R9, PT, PT, R9, 0x1, RZ ;  /* 0x0000000109090810 */ /* 0x000fd60007ffe0ff */
[----:B------:R-:W-:Y:S02]  /*0e60*/  @P1 IADD3 R9, PT, PT, R9, 0x1, RZ ;  /* 0x0000000109091810 */ /* 0x000fe40007ffe0ff */
[----:B------:R-:W-:-:S05]  /*0e70*/  @!P2 LOP3.LUT R9, RZ, R20, RZ, 0x33, !PT ;  /* 0x00000014ff09a212 */ /* 0x000fca00078e33ff */
[----:B------:R-:W-:-:S04]  /*0e80*/  IMAD.HI.U32 R26, R27, R9, RZ ;  /* 0x000000091b1a7227 */ /* 0x000fc800078e00ff */
[----:B0-----:R-:W-:-:S04]  /*0e90*/  IMAD.MOV R11, RZ, RZ, -R26 ;  /* 0x000000ffff0b7224 */ /* 0x001fc800078e0a1a */
[----:B------:R-:W-:-:S05]  /*0ea0*/  IMAD R11, R6, R11, R9 ;  /* 0x0000000b060b7224 */ /* 0x000fca00078e0209 */
[----:B------:R-:W-:Y:S02]  /*0eb0*/  ISETP.GE.U32.AND P0, PT, R11, R6, PT ;  /* 0x000000060b00720c */ /* 0x000fe40003f06070 */
[----:B------:R-:W-:-:S11]  /*0ec0*/  ISETP.NE.U32.AND P2, PT, R6, RZ, PT ;  /* 0x000000ff0600720c */ /* 0x000fd60003f45070 */
[----:B------:R-:W-:-:S04]  /*0ed0*/  @P0 IADD3 R11, PT, PT, -R6, R11, RZ ;  /* 0x0000000b060b0210 */ /* 0x000fc80007ffe1ff */
[----:B------:R-:W-:Y:S02]  /*0ee0*/  ISETP.GE.U32.AND P1, PT, R11, R6, PT ;  /* 0x000000060b00720c */ /* 0x000fe40003f26070 */
[----:B------:R-:W-:-:S11]  /*0ef0*/  @P0 IADD3 R26, PT, PT, R26, 0x1, RZ ;  /* 0x000000011a1a0810 */ /* 0x000fd60007ffe0ff */
[----:B------:R-:W-:Y:S01]  /*0f00*/  @P1 VIADD R26, R26, 0x1 ;  /* 0x000000011a1a1836 */ /* 0x000fe20000000000 */
[----:B------:R-:W-:-:S05]  /*0f10*/  @!P2 LOP3.LUT R26, RZ, R6, RZ, 0x33, !PT ;  /* 0x00000006ff1aa212 */ /* 0x000fca00078e33ff */
[----:B------:R-:W-:-:S05]  /*0f20*/  IMAD.HI.U32 R2, R2, R26, RZ ;  /* 0x0000001a02027227 */ /* 0x000fca00078e00ff */
[----:B------:R-:W-:-:S05]  /*0f30*/  IADD3 R11, PT, PT, -R2, RZ, RZ ;  /* 0x000000ff020b7210 */ /* 0x000fca0007ffe1ff */
[----:B------:R-:W-:-:S05]  /*0f40*/  IMAD R11, R7, R11, R26 ;  /* 0x0000000b070b7224 */ /* 0x000fca00078e021a */
[----:B------:R-:W-:Y:S02]  /*0f50*/  ISETP.GE.U32.AND P0, PT, R11, R7, PT ;  /* 0x000000070b00720c */ /* 0x000fe40003f06070 */
[----:B------:R-:W-:-:S11]  /*0f60*/  ISETP.NE.U32.AND P2, PT, R7, RZ, PT ;  /* 0x000000ff0700720c */ /* 0x000fd60003f45070 */
[----:B------:R-:W-:-:S04]  /*0f70*/  @P0 IADD3 R11, PT, PT, -R7, R11, RZ ;  /* 0x0000000b070b0210 */ /* 0x000fc80007ffe1ff */
[----:B------:R-:W-:Y:S01]  /*0f80*/  ISETP.GE.U32.AND P1, PT, R11, R7, PT ;  /* 0x000000070b00720c */ /* 0x000fe20003f26070 */
[----:B------:R-:W-:Y:S01]  /*0f90*/  IMAD.MOV R11, RZ, RZ, -R9 ;  /* 0x000000ffff0b7224 */ /* 0x000fe200078e0a09 */
[----:B------:R-:W-:Y:S01]  /*0fa0*/  @P0 IADD3 R2, PT, PT, R2, 0x1, RZ ;  /* 0x0000000102020810 */ /* 0x000fe20007ffe0ff */
[----:B------:R-:W-:Y:S02]  /*0fb0*/  UIADD3 UR4, UPT, UPT, UR4, 0x8, URZ ;  /* 0x0000000804047890 */ /* 0x000fe4000fffe0ff */
[----:B------:R-:W-:Y:S02]  /*0fc0*/  IMAD R5, R20, R11, R5 ;  /* 0x0000000b14057224 */ /* 0x000fe400078e0205 */
[----:B------:R-:W-:Y:S01]  /*0fd0*/  IMAD.MOV R11, RZ, RZ, -R26 ;  /* 0x000000ffff0b7224 */ /* 0x000fe200078e0a1a */
[----:B------:R-:W-:-:S05]  /*0fe0*/  UISETP.NE.AND UP0, UPT, UR4, URZ, UPT ;  /* 0x000000ff0400728c */ /* 0x000fca000bf05270 */
[----:B------:R-:W-:Y:S02]  /*0ff0*/  @P1 IADD3 R2, PT, PT, R2, 0x1, RZ ;  /* 0x0000000102021810 */ /* 0x000fe40007ffe0ff */
[----:B------:R-:W-:Y:S01]  /*1000*/  @!P2 LOP3.LUT R2, RZ, R7, RZ, 0x33, !PT ;  /* 0x00000007ff02a212 */ /* 0x000fe200078e33ff */
[----:B------:R-:W-:-:S03]  /*1010*/  IMAD R6, R6, R11, R9 ;  /* 0x0000000b06067224 */ /* 0x000fc600078e0209 */
[----:B------:R-:W-:-:S05]  /*1020*/  IADD3 R9, PT, PT, -R2, RZ, RZ ;  /* 0x000000ff02097210 */ /* 0x000fca0007ffe1ff */
[----:B------:R-:W-:Y:S01]  /*1030*/  IMAD R7, R7, R9, R26 ;  /* 0x0000000907077224 */ /* 0x000fe200078e021a */
[----:B------:R-:W-:Y:S01]  /*1040*/  IADD3 R4, PT, PT, R4, -0x8, RZ ;  /* 0xfffffff804047810 */ /* 0x000fe20007ffe0ff */
[C---:B---3--:R-:W-:Y:S02]  /*1050*/  IMAD R3, R5.reuse, R3, R12 ;  /* 0x0000000305037224 */ /* 0x048fe400078e020c */
[----:B----4-:R-:W-:Y:S02]  /*1060*/  IMAD R21, R5, R8, R21 ;  /* 0x0000000805157224 */ /* 0x010fe400078e0215 */
[C---:B--2---:R-:W-:Y:S02]  /*1070*/  IMAD R3, R6.reuse, R24, R3 ;  /* 0x0000001806037224 */ /* 0x044fe400078e0203 */
[----:B-----5:R-:W-:Y:S02]  /*1080*/  IMAD R21, R6, R22, R21 ;  /* 0x0000001606157224 */ /* 0x020fe400078e0215 */
[----:B------:R-:W-:-:S02]  /*1090*/  IMAD R10, R7, R10, R3 ;  /* 0x0000000a070a7224 */ /* 0x000fc400078e0203 */
[----:B------:R-:W-:Y:S02]  /*10a0*/  IMAD.MOV.U32 R3, RZ, RZ, R2 ;  /* 0x000000ffff037224 */ /* 0x000fe400078e0002 */
[----:B------:R-:W-:Y:S01]  /*10b0*/  IMAD R12, R7, R28, R21 ;  /* 0x0000001c070c7224 */ /* 0x000fe200078e0215 */
[----:B------:R-:W-:Y:S06]  /*10c0*/  BRA.U UP0, `(.L_x_2) ;  /* 0xfffffff100487547 */ /* 0x000fec000b83ffff */
[----:B------:R-:W-:-:S07]  /*10d0*/  IADD3 R4, PT, PT, R4, 0x3, RZ ;  /* 0x0000000304047810 */ /* 0x000fce0007ffe0ff */
.L_x_1:
[----:B------:R-:W-:-:S09]  /*10e0*/  UISETP.NE.AND UP0, UPT, UR6, URZ, UPT ;  /* 0x000000ff0600728c */ /* 0x000fd2000bf05270 */
[----:B------:R-:W-:Y:S05]  /*10f0*/  BRA.U !UP0, `(.L_x_3) ;  /* 0x0000000d08747547 */ /* 0x000fea000b800000 */
[----:B------:R-:W-:Y:S02]  /*1100*/  UISETP.GE.U32.AND UP0, UPT, UR6, 0x4, UPT ;  /* 0x000000040600788c */ /* 0x000fe4000bf06070 */
[----:B------:R-:W-:-:S04]  /*1110*/  ULOP3.LUT UR7, UR5, 0x3, URZ, 0xc0, !UPT ;  /* 0x0000000305077892 */ /* 0x000fc8000f8ec0ff */
[----:B------:R-:W-:-:S03]  /*1120*/  UISETP.NE.AND UP1, UPT, UR7, URZ, UPT ;  /* 0x000000ff0700728c */ /* 0x000fc6000bf25270 */
[----:B------:R-:W-:Y:S08]  /*1130*/  BRA.U !UP0, `(.L_x_4) ;  /* 0x0000000508e47547 */ /* 0x000ff0000b800000 */
[----:B------:R-:W0:Y:S01]  /*1140*/  LDC.64 R8, c[0x0][0x3b0] ;  /* 0x0000ec00ff087b82 */ /* 0x000e220000000a00 */
[C---:B------:R-:W-:Y:S01]  /*1150*/  IADD3 R21, PT, PT, R4.reuse, -0x1, RZ ;  /* 0xffffffff04157810 */ /* 0x040fe20007ffe0ff */
[C---:B------:R-:W-:Y:S02]  /*1160*/  VIADD R25, R4.reuse, 0xfffffffe ;  /* 0xfffffffe04197836 */ /* 0x040fe40000000000 */
[----:B0-----:R-:W-:-:S04]  /*1170*/  IMAD.WIDE.U32 R14, R4, 0x4, R8 ;  /* 0x00000004040e7825 */ /* 0x001fc800078e0008 */
[--C-:B------:R-:W-:Y:S01]  /*1180*/  IMAD.WIDE.U32 R16, R21, 0x4, R8.reuse ;  /* 0x0000000415107825 */ /* 0x100fe200078e0008 */
[----:B------:R0:W2:Y:S04]  /*1190*/  LDG.E R6, desc[UR8][R14.64] ;  /* 0x000000080e067981 */ /* 0x0000a8000c1e1900 */
[----:B------:R1:W3:Y:S01]  /*11a0*/  LDG.E R26, desc[UR8][R16.64] ;  /* 0x00000008101a7981 */ /* 0x0002e2000c1e1900 */
[----:B------:R-:W-:-:S05]  /*11b0*/  IMAD.WIDE.U32 R18, R25, 0x4, R8 ;  /* 0x0000000419127825 */ /* 0x000fca00078e0008 */
[----:B------:R-:W4:Y:S01]  /*11c0*/  LDG.E R7, desc[UR8][R18.64] ;  /* 0x0000000812077981 */ /* 0x000f22000c1e1900 */
[----:B------:R-:W-:Y:S01]  /*11d0*/  IADD3 R27, PT, PT, R4, -0x3, RZ ;  /* 0xfffffffd041b7810 */ /* 0x000fe20007ffe0ff */
[----:B0-----:R-:W0:Y:S04]  /*11e0*/  LDC.64 R14, c[0x0][0x398] ;  /* 0x0000e600ff0e7b82 */ /* 0x001e280000000a00 */
[----:B------:R-:W-:-:S04]  /*11f0*/  IMAD.WIDE.U32 R22, R27, 0x4, R8 ;  /* 0x000000041b167825 */ /* 0x000fc800078e0008 */
[----:B-1----:R-:W1:Y:S01]  /*1200*/  LDC.64 R16, c[0x0][0x3a0] ;  /* 0x0000e800ff107b82 */ /* 0x002e620000000a00 */
[----:B------:R5:W4:Y:S02]  /*1210*/  LDG.E R5, desc[UR8][R22.64] ;  /* 0x0000000816057981 */ /* 0x000b24000c1e1900 */
[----:B-----5:R-:W-:Y:S01]  /*1220*/  IMAD.MOV.U32 R22, RZ, RZ, RZ ;  /* 0x000000ffff167224 */ /* 0x020fe200078e00ff */
[----:B--2---:R-:W2:Y:S01]  /*1230*/  I2F.U32.RP R2, R6 ;  /* 0x0000000600027306 */ /* 0x004ea20000209000 */
[----:B---3--:R-:W-:-:S07]  /*1240*/  IADD3 R29, PT, PT, RZ, -R26, RZ ;  /* 0x8000001aff1d7210 */ /* 0x008fce0007ffe0ff */
[----:B------:R-:W3:Y:S08]  /*1250*/  I2F.U32.RP R11, R26 ;  /* 0x0000001a000b7306 */ /* 0x000ef00000209000 */
[----:B----4-:R-:W4:Y:S08]  /*1260*/  I2F.U32.RP R20, R7 ;  /* 0x0000000700147306 */ /* 0x010f300000209000 */
[----:B--2---:R-:W2:Y:S08]  /*1270*/  MUFU.RCP R2, R2 ;  /* 0x0000000200027308 */ /* 0x004eb00000001000 */
[----:B---3--:R-:W3:Y:S08]  /*1280*/  MUFU.RCP R11, R11 ;  /* 0x0000000b000b7308 */ /* 0x008ef00000001000 */
[----:B----4-:R-:W4:Y:S01]  /*1290*/  MUFU.RCP R20, R20 ;  /* 0x0000001400147308 */ /* 0x010f220000001000 */
[----:B--2---:R-:W-:-:S02]  /*12a0*/  IADD3 R8, PT, PT, R2, 0xffffffe, RZ ;  /* 0x0ffffffe02087810 */ /* 0x004fc40007ffe0ff */
[----:B------:R-:W-:-:S05]  /*12b0*/  IADD3 R2, PT, PT, RZ, -R7, RZ ;  /* 0x80000007ff027210 */ /* 0x000fca0007ffe0ff */
[----:B------:R2:W5:Y:S01]  /*12c0*/  F2I.FTZ.U32.TRUNC.NTZ R9, R8 ;  /* 0x0000000800097305 */ /* 0x000562000021f000 */
[----:B---3--:R-:W-:Y:S01]  /*12d0*/  VIADD R13, R11, 0xffffffe ;  /* 0x0ffffffe0b0d7836 */ /* 0x008fe20000000000 */
[----:B------:R-:W-:-:S06]  /*12e0*/  IADD3 R11, PT, PT, RZ, -R6, RZ ;  /* 0x80000006ff0b7210 */ /* 0x000fcc0007ffe0ff */
[----:B------:R-:W3:Y:S01]  /*12f0*/  F2I.FTZ.U32.TRUNC.NTZ R23, R13 ;  /* 0x0000000d00177305 */ /* 0x000ee2000021f000 */
[----:B----4-:R-:W-:Y:S01]  /*1300*/  VIADD R18, R20, 0xffffffe ;  /* 0x0ffffffe14127836 */ /* 0x010fe20000000000 */
[----:B--2---:R-:W-:Y:S01]  /*1310*/  MOV R8, RZ ;  /* 0x000000ff00087202 */ /* 0x004fe20000000f00 */
[----:B-----5:R-:W-:-:S05]  /*1320*/  IMAD R11, R11, R9, RZ ;  /* 0x000000090b0b7224 */ /* 0x020fca00078e02ff */
[----:B------:R2:W4:Y:S01]  /*1330*/  F2I.FTZ.U32.TRUNC.NTZ R19, R18 ;  /* 0x0000001200137305 */ /* 0x000522000021f000 */
[----:B------:R-:W-:Y:S01]  /*1340*/  IMAD.HI.U32 R8, R9, R11, R8 ;  /* 0x0000000b09087227 */ /* 0x000fe200078e0008 */
[----:B------:R-:W-:-:S03]  /*1350*/  MOV R9, R2 ;  /* 0x0000000200097202 */ /* 0x000fc60000000f00 */
[----:B---3--:R-:W-:-:S04]  /*1360*/  IMAD R29, R29, R23, RZ ;  /* 0x000000171d1d7224 */ /* 0x008fc800078e02ff */
[----:B------:R-:W-:-:S04]  /*1370*/  IMAD.HI.U32 R11, R23, R29, R22 ;  /* 0x0000001d170b7227 */ /* 0x000fc800078e0016 */
[----:B--2---:R-:W-:Y:S02]  /*1380*/  HFMA2 R18, -RZ, RZ, 0, 0 ;  /* 0x00000000ff127431 */ /* 0x004fe400000001ff */
[----:B0-----:R-:W-:-:S04]  /*1390*/  IMAD.WIDE.U32 R22, R4, 0x4, R14 ;  /* 0x0000000404167825 */ /* 0x001fc800078e000e */
[----:B----4-:R-:W-:Y:S01]  /*13a0*/  IMAD R2, R9, R19, RZ ;  /* 0x0000001309027224 */ /* 0x010fe200078e02ff */
[----:B------:R0:W2:Y:S01]  /*13b0*/  LDG.E R13, desc[UR8][R22.64] ;  /* 0x00000008160d7981 */ /* 0x0000a2000c1e1900 */
[----:B------:R-:W-:-:S04]  /*13c0*/  IMAD.WIDE.U32 R28, R21, 0x4, R14 ;  /* 0x00000004151c7825 */ /* 0x000fc800078e000e */
[--C-:B-1----:R-:W-:Y:S01]  /*13d0*/  IMAD.WIDE.U32 R20, R21, 0x4, R16.reuse ;  /* 0x0000000415147825 */ /* 0x102fe200078e0010 */
[----:B------:R1:W3:Y:S03]  /*13e0*/  LDG.E R9, desc[UR8][R28.64] ;  /* 0x000000081c097981 */ /* 0x0002e6000c1e1900 */
[----:B0-----:R-:W-:Y:S02]  /*13f0*/  IMAD.WIDE.U32 R22, R4, 0x4, R16 ;  /* 0x0000000404167825 */ /* 0x001fe400078e0010 */
[----:B------:R-:W4:Y:S02]  /*1400*/  LDG.E R20, desc[UR8][R20.64] ;  /* 0x0000000814147981 */ /* 0x000f24000c1e1900 */
[----:B------:R-:W-:Y:S02]  /*1410*/  IMAD.HI.U32 R2, R19, R2, R18 ;  /* 0x0000000213027227 */ /* 0x000fe400078e0012 */
[----:B------:R-:W5:Y:S02]  /*1420*/  LDG.E R23, desc[UR8][R22.64] ;  /* 0x0000000816177981 */ /* 0x000f64000c1e1900 */
[----:B------:R-:W-:-:S04]  /*1430*/  IMAD.WIDE.U32 R18, R25, 0x4, R14 ;  /* 0x0000000419127825 */ /* 0x000fc800078e000e */
[--C-:B------:R-:W-:Y:S02]  /*1440*/  IMAD.WIDE.U32 R24, R25, 0x4, R16.reuse ;  /* 0x0000000419187825 */ /* 0x100fe400078e0010 */
[----:B------:R-:W4:Y:S02]  /*1450*/  LDG.E R18, desc[UR8][R18.64] ;  /* 0x0000000812127981 */ /* 0x000f24000c1e1900 */
[C---:B------:R-:W-:Y:S02]  /*1460*/  IMAD.WIDE.U32 R16, R27.reuse, 0x4, R16 ;  /* 0x000000041b107825 */ /* 0x040fe400078e0010 */
[----:B------:R-:W4:Y:S02]  /*1470*/  LDG.E R24, desc[UR8][R24.64] ;  /* 0x0000000818187981 */ /* 0x000f24000c1e1900 */
[----:B------:R-:W-:Y:S02]  /*1480*/  IMAD.WIDE.U32 R14, R27, 0x4, R14 ;  /* 0x000000041b0e7825 */ /* 0x000fe400078e000e */
[----:B------:R-:W4:Y:S04]  /*1490*/  LDG.E R16, desc[UR8][R16.64] ;  /* 0x0000000810107981 */ /* 0x000f28000c1e1900 */
[----:B------:R0:W4:Y:S01]  /*14a0*/  LDG.E R27, desc[UR8][R14.64] ;  /* 0x000000080e1b7981 */ /* 0x000122000c1e1900 */
[----:B-1----:R-:W-:-:S04]  /*14b0*/  IMAD.HI.U32 R29, R8, R3, RZ ;  /* 0x00000003081d7227 */ /* 0x002fc800078e00ff */
        /* <DEDUP_REMOVED lines=15> */
[----:B------:R-:W-:Y:S02]  /*15b0*/  ISETP.GE.U32.AND P1, PT, R11, R26, PT ;  /* 0x0000001a0b00720c */ /* 0x000fe40003f26070 */
[----:B------:R-:W1:Y:S01]  /*15c0*/  I2F.U32.RP R11, R5 ;  /* 0x00000005000b7306 */ /* 0x000e620000209000 */
[----:B------:R-:W-:-:S10]  /*15d0*/  @P0 VIADD R8, R8, 0x1 ;  /* 0x0000000108080836 */ /* 0x000fd40000000000 */
[----:B------:R-:W-:Y:S02]  /*15e0*/  @P1 IADD3 R8, PT, PT, R8, 0x1, RZ ;  /* 0x0000000108081810 */ /* 0x000fe40007ffe0ff */
[----:B------:R-:W-:Y:S01]  /*15f0*/  @!P2 LOP3.LUT R8, RZ, R26, RZ, 0x33, !PT ;  /* 0x0000001aff08a212 */ /* 0x000fe200078e33ff */
[----:B-1----:R-:W1:Y:S04]  /*1600*/  MUFU.RCP R11, R11 ;  /* 0x0000000b000b7308 */ /* 0x002e680000001000 */
[----:B------:R-:W-:-:S05]  /*1610*/  IMAD.HI.U32 R2, R2, R8, RZ ;  /* 0x0000000802027227 */ /* 0x000fca00078e00ff */
[----:B0-----:R-:W-:-:S05]  /*1620*/  IADD3 R14, PT, PT, -R2, RZ, RZ ;  /* 0x000000ff020e7210 */ /* 0x001fca0007ffe1ff */
[----:B------:R-:W-:-:S05]  /*1630*/  IMAD R14, R7, R14, R8 ;  /* 0x0000000e070e7224 */ /* 0x000fca00078e0208 */
[----:B------:R-:W-:Y:S01]  /*1640*/  ISETP.GE.U32.AND P0, PT, R14, R7, PT ;  /* 0x000000070e00720c */ /* 0x000fe20003f06070 */
[----:B-1----:R-:W-:-:S06]  /*1650*/  VIADD R15, R11, 0xffffffe ;  /* 0x0ffffffe0b0f7836 */ /* 0x002fcc0000000000 */
[----:B------:R-:W0:Y:S01]  /*1660*/  F2I.FTZ.U32.TRUNC.NTZ R15, R15 ;  /* 0x0000000f000f7305 */ /* 0x000e22000021f000 */
[----:B------:R-:W-:-:S05]  /*1670*/  ISETP.NE.U32.AND P2, PT, R7, RZ, PT ;  /* 0x000000ff0700720c */ /* 0x000fca0003f45070 */
[----:B------:R-:W-:-:S04]  /*1680*/  @P0 IADD3 R14, PT, PT, -R7, R14, RZ ;  /* 0x0000000e070e0210 */ /* 0x000fc80007ffe1ff */
[----:B------:R-:W-:Y:S02]  /*1690*/  ISETP.GE.U32.AND P1, PT, R14, R7, PT ;  /* 0x000000070e00720c */ /* 0x000fe40003f26070 */
[----:B------:R-:W-:Y:S01]  /*16a0*/  IADD3 R14, PT, PT, RZ, -R5, RZ ;  /* 0x80000005ff0e7210 */ /* 0x000fe20007ffe0ff */
[----:B------:R-:W-:-:S04]  /*16b0*/  @P0 VIADD R2, R2, 0x1 ;  /* 0x0000000102020836 */ /* 0x000fc80000000000 */
[----:B0-----:R-:W-:Y:S01]  /*16c0*/  IMAD R11, R14, R15, RZ ;  /* 0x0000000f0e0b7224 */ /* 0x001fe200078e02ff */
[----:B------:R-:W-:-:S05]  /*16d0*/  MOV R14, RZ ;  /* 0x000000ff000e7202 */ /* 0x000fca0000000f00 */
[----:B------:R-:W-:Y:S01]  /*16e0*/  @P1 IADD3 R2, PT, PT, R2, 0x1, RZ ;  /* 0x0000000102021810 */ /* 0x000fe20007ffe0ff */
[----:B------:R-:W-:Y:S01]  /*16f0*/  IMAD.HI.U32 R11, R15, R11, R14 ;  /* 0x0000000b0f0b7227 */ /* 0x000fe200078e000e */
[----:B------:R-:W-:-:S05]  /*1700*/  @!P2 LOP3.LUT R2, RZ, R7, RZ, 0x33, !PT ;  /* 0x00000007ff02a212 */ /* 0x000fca00078e33ff */
[----:B------:R-:W-:-:S04]  /*1710*/  IMAD.HI.U32 R11, R11, R2, RZ ;  /* 0x000000020b0b7227 */ /* 0x000fc800078e00ff */
[----:B------:R-:W-:-:S04]  /*1720*/  IMAD.MOV R14, RZ, RZ, -R11 ;  /* 0x000000ffff0e7224 */ /* 0x000fc800078e0a0b */
[----:B------:R-:W-:-:S05]  /*1730*/  IMAD R14, R5, R14, R2 ;  /* 0x0000000e050e7224 */ /* 0x000fca00078e0202 */
[----:B------:R-:W-:Y:S02]  /*1740*/  ISETP.GE.U32.AND P0, PT, R14, R5, PT ;  /* 0x000000050e00720c */ /* 0x000fe40003f06070 */
[----:B------:R-:W-:-:S11]  /*1750*/  ISETP.NE.U32.AND P2, PT, R5, RZ, PT ;  /* 0x000000ff0500720c */ /* 0x000fd60003f45070 */
[----:B------:R-:W-:-:S04]  /*1760*/  @P0 IADD3 R14, PT, PT, -R5, R14, RZ ;  /* 0x0000000e050e0210 */ /* 0x000fc80007ffe1ff */
[----:B------:R-:W-:Y:S02]  /*1770*/  ISETP.GE.U32.AND P1, PT, R14, R5, PT ;  /* 0x000000050e00720c */ /* 0x000fe40003f26070 */
[----:B------:R-:W-:Y:S02]  /*1780*/  IADD3 R14, PT, PT, -R29, RZ, RZ ;  /* 0x000000ff1d0e7210 */ /* 0x000fe40007ffe1ff */
[----:B------:R-:W-:-:S03]  /*1790*/  @P0 IADD3 R11, PT, PT, R11, 0x1, RZ ;  /* 0x000000010b0b0810 */ /* 0x000fc60007ffe0ff */
[----:B------:R-:W-:Y:S02]  /*17a0*/  IMAD R6, R6, R14, R3 ;  /* 0x0000000e06067224 */ /* 0x000fe400078e0203 */
[----:B------:R-:W-:-:S04]  /*17b0*/  IMAD.MOV R3, RZ, RZ, -R8 ;  /* 0x000000ffff037224 */ /* 0x000fc800078e0a08 */
[----:B------:R-:W-:Y:S01]  /*17c0*/  IMAD R26, R26, R3, R29 ;  /* 0x000000031a1a7224 */ /* 0x000fe200078e021d */
[----:B------:R-:W-:Y:S01]  /*17d0*/  @P1 IADD3 R11, PT, PT, R11, 0x1, RZ ;  /* 0x000000010b0b1810 */ /* 0x000fe20007ffe0ff */
[----:B------:R-:W-:Y:S01]  /*17e0*/  IMAD.MOV R3, RZ, RZ, -R2 ;  /* 0x000000ffff037224 */ /* 0x000fe200078e0a02 */
[----:B------:R-:W-:-:S03]  /*17f0*/  @!P2 LOP3.LUT R11, RZ, R5, RZ, 0x33, !PT ;  /* 0x00000005ff0ba212 */ /* 0x000fc600078e33ff */
[----:B------:R-:W-:Y:S01]  /*1800*/  IMAD R7, R7, R3, R8 ;  /* 0x0000000307077224 */ /* 0x000fe200078e0208 */
[----:B------:R-:W-:-:S05]  /*1810*/  IADD3 R3, PT, PT, -R11, RZ, RZ ;  /* 0x000000ff0b037210 */ /* 0x000fca0007ffe1ff */
[----:B------:R-:W-:Y:S01]  /*1820*/  IMAD R2, R5, R3, R2 ;  /* 0x0000000305027224 */ /* 0x000fe200078e0202 */
[----:B------:R-:W-:Y:S01]  /*1830*/  IADD3 R4, PT, PT, R4, -0x4, RZ ;  /* 0xfffffffc04047810 */ /* 0x000fe20007ffe0ff */
[----:B------:R-:W-:Y:S02]  /*1840*/  IMAD.MOV.U32 R3, RZ, RZ, R11 ;  /* 0x000000ffff037224 */ /* 0x000fe400078e000b */
[----:B--2---:R-:W-:-:S04]  /*1850*/  IMAD R10, R6, R13, R10 ;  /* 0x0000000d060a7224 */ /* 0x004fc800078e020a */
[----:B---3--:R-:W-:Y:S02]  /*1860*/  IMAD R9, R26, R9, R10 ;  /* 0x000000091a097224 */ /* 0x008fe400078e020a */
[----:B-----5:R-:W-:-:S04]  /*1870*/  IMAD R23, R6, R23, R12 ;  /* 0x0000001706177224 */ /* 0x020fc800078e020c */
[----:B----4-:R-:W-:Y:S02]  /*1880*/  IMAD R23, R26, R20, R23 ;  /* 0x000000141a177224 */ /* 0x010fe400078e0217 */
[C---:B------:R-:W-:Y:S02]  /*1890*/  IMAD R18, R7.reuse, R18, R9 ;  /* 0x0000001207127224 */ /* 0x040fe400078e0209 */
[----:B------:R-:W-:-:S04]  /*18a0*/  IMAD R23, R7, R24, R23 ;  /* 0x0000001807177224 */ /* 0x000fc800078e0217 */
[C---:B------:R-:W-:Y:S02]  /*18b0*/  IMAD R12, R2.reuse, R16, R23 ;  /* 0x00000010020c7224 */ /* 0x040fe400078e0217 */
[----:B------:R-:W-:-:S07]  /*18c0*/  IMAD R10, R2, R27, R18 ;  /* 0x0000001b020a7224 */ /* 0x000fce00078e0212 */
.L_x_4:
[----:B------:R-:W-:Y:S05]  /*18d0*/  BRA.U !UP1, `(.L_x_3) ;  /* 0x00000005097c7547 */ /* 0x000fea000b800000 */
[----:B------:R-:W-:Y:S02]  /*18e0*/  UISETP.NE.AND UP0, UPT, UR7, 0x1, UPT ;  /* 0x000000010700788c */ /* 0x000fe4000bf05270 */
[----:B------:R-:W-:-:S04]  /*18f0*/  ULOP3.LUT UR4, UR5, 0x1, URZ, 0xc0, !UPT ;  /* 0x0000000105047892 */ /* 0x000fc8000f8ec0ff */
[----:B------:R-:W-:-:S03]  /*1900*/  UISETP.NE.U32.AND UP1, UPT, UR4, 0x1, UPT ;  /* 0x000000010400788c */ /* 0x000fc6000bf25070 */
[----:B------:R-:W-:Y:S08]  /*1910*/  BRA.U !UP0, `(.L_x_5) ;  /* 0x0000000108f87547 */ /* 0x000ff0000b800000 */
[----:B------:R-:W0:Y:S01]  /*1920*/  LDC.64 R6, c[0x0][0x3b0] ;  /* 0x0000ec00ff067b82 */ /* 0x000e220000000a00 */
[----:B------:R-:W-:-:S07]  /*1930*/  IADD3 R11, PT, PT, R4, -0x1, RZ ;  /* 0xffffffff040b7810 */ /* 0x000fce0007ffe0ff */
[----:B------:R-:W1:Y:S08]  /*1940*/  LDC.64 R20, c[0x0][0x3a0] ;  /* 0x0000e800ff147b82 */ /* 0x000e700000000a00 */
[----:B------:R-:W2:Y:S01]  /*1950*/  LDC.64 R14, c[0x0][0x398] ;  /* 0x0000e600ff0e7b82 */ /* 0x000ea20000000a00 */
[----:B0-----:R-:W-:-:S05]  /*1960*/  IMAD.WIDE.U32 R16, R4, 0x4, R6 ;  /* 0x0000000404107825 */ /* 0x001fca00078e0006 */
[----:B------:R-:W3:Y:S01]  /*1970*/  LDG.E R2, desc[UR8][R16.64] ;  /* 0x0000000810027981 */ /* 0x000ee2000c1e1900 */
[----:B------:R-:W-:-:S05]  /*1980*/  IMAD.WIDE.U32 R22, R11, 0x4, R6 ;  /* 0x000000040b167825 */ /* 0x000fca00078e0006 */
[----:B------:R-:W4:Y:S01]  /*1990*/  LDG.E R5, desc[UR8][R22.64] ;  /* 0x0000000816057981 */ /* 0x000f22000c1e1900 */
[----:B-1----:R-:W-:-:S04]  /*19a0*/  IMAD.WIDE.U32 R8, R4, 0x4, R20 ;  /* 0x0000000404087825 */ /* 0x002fc800078e0014 */
[C-C-:B--2---:R-:W-:Y:S02]  /*19b0*/  IMAD.WIDE.U32 R18, R4.reuse, 0x4, R14.reuse ;  /* 0x0000000404127825 */ /* 0x144fe400078e000e */
[----:B------:R-:W2:Y:S02]  /*19c0*/  LDG.E R9, desc[UR8][R8.64] ;  /* 0x0000000808097981 */ /* 0x000ea4000c1e1900 */
[C---:B------:R-:W-:Y:S02]  /*19d0*/  IMAD.WIDE.U32 R14, R11.reuse, 0x4, R14 ;  /* 0x000000040b0e7825 */ /* 0x040fe400078e000e */
[----:B------:R4:W5:Y:S02]  /*19e0*/  LDG.E R7, desc[UR8][R18.64] ;  /* 0x0000000812077981 */ /* 0x000964000c1e1900 */
[----:B------:R-:W-:Y:S02]  /*19f0*/  IMAD.WIDE.U32 R20, R11, 0x4, R20 ;  /* 0x000000040b147825 */ /* 0x000fe400078e0014 */
[----:B------:R0:W2:Y:S04]  /*1a00*/  LDG.E R14, desc[UR8][R14.64] ;  /* 0x000000080e0e7981 */ /* 0x0000a8000c1e1900 */
[----:B------:R-:W2:Y:S01]  /*1a10*/  LDG.E R6, desc[UR8][R20.64] ;  /* 0x0000000814067981 */ /* 0x000ea2000c1e1900 */
[----:B------:R-:W-:Y:S01]  /*1a20*/  VIADD R4, R4, 0xfffffffe ;  /* 0xfffffffe04047836 */ /* 0x000fe20000000000 */
[----:B---3--:R-:W1:Y:S08]  /*1a30*/  I2F.U32.RP R11, R2 ;  /* 0x00000002000b7306 */ /* 0x008e700000209000 */
[----:B-1----:R-:W1:Y:S01]  /*1a40*/  MUFU.RCP R11, R11 ;  /* 0x0000000b000b7308 */ /* 0x002e620000001000 */
[----:B------:R-:W-:Y:S01]  /*1a50*/  IMAD.MOV R13, RZ, RZ, -R2 ;  /* 0x000000ffff0d7224 */ /* 0x000fe200078e0a02 */
[----:B-1----:R-:W-:-:S06]  /*1a60*/  IADD3 R16, PT, PT, R11, 0xffffffe, RZ ;  /* 0x0ffffffe0b107810 */ /* 0x002fcc0007ffe0ff */
[----:B------:R1:W3:Y:S02]  /*1a70*/  F2I.FTZ.U32.TRUNC.NTZ R17, R16 ;  /* 0x0000001000117305 */ /* 0x0002e4000021f000 */
[----:B-1----:R-:W-:-:S06]  /*1a80*/  HFMA2 R16, -RZ, RZ, 0, 0 ;  /* 0x00000000ff107431 */ /* 0x002fcc00000001ff */
[----:B----4-:R-:W1:Y:S01]  /*1a90*/  I2F.U32.RP R18, R5 ;  /* 0x0000000500127306 */ /* 0x010e620000209000 */
[----:B---3--:R-:W-:-:S04]  /*1aa0*/  IMAD R13, R13, R17, RZ ;  /* 0x000000110d0d7224 */ /* 0x008fc800078e02ff */
[----:B------:R-:W-:-:S06]  /*1ab0*/  IMAD.HI.U32 R8, R17, R13, R16 ;  /* 0x0000000d11087227 */ /* 0x000fcc00078e0010 */
[----:B------:R-:W-:Y:S01]  /*1ac0*/  IMAD.HI.U32 R8, R8, R3, RZ ;  /* 0x0000000308087227 */ /* 0x000fe200078e00ff */
[----:B-1----:R-:W1:Y:S04]  /*1ad0*/  MUFU.RCP R18, R18 ;  /* 0x0000001200127308 */ /* 0x002e680000001000 */
[----:B------:R-:W-:-:S05]  /*1ae0*/  IADD3 R13, PT, PT, -R8, RZ, RZ ;  /* 0x000000ff080d7210 */ /* 0x000fca0007ffe1ff */
[----:B------:R-:W-:-:S05]  /*1af0*/  IMAD R13, R2, R13, R3 ;  /* 0x0000000d020d7224 */ /* 0x000fca00078e0203 */
[----:B------:R-:W-:Y:S01]  /*1b00*/  ISETP.GE.U32.AND P0, PT, R13, R2, PT ;  /* 0x000000020d00720c */ /* 0x000fe20003f06070 */
[----:B-1----:R-:W-:-:S04]  /*1b10*/  VIADD R16, R18, 0xffffffe ;  /* 0x0ffffffe12107836 */ /* 0x002fc80000000000 */
[----:B------:R1:W3:Y:S01]  /*1b20*/  F2I.FTZ.U32.TRUNC.NTZ R17, R16 ;  /* 0x0000001000117305 */ /* 0x0002e2000021f000 */
[----:B------:R-:W-:-:S07]  /*1b30*/  ISETP.NE.U32.AND P2, PT, R2, RZ, PT ;  /* 0x000000ff0200720c */ /* 0x000fce0003f45070 */
[----:B------:R-:W-:-:S04]  /*1b40*/  @P0 IADD3 R13, PT, PT, -R2, R13, RZ ;  /* 0x0000000d020d0210 */ /* 0x000fc80007ffe1ff */
[----:B------:R-:W-:Y:S02]  /*1b50*/  ISETP.GE.U32.AND P1, PT, R13, R2, PT ;  /* 0x000000020d00720c */ /* 0x000fe40003f26070 */
[----:B------:R-:W-:Y:S01]  /*1b60*/  IADD3 R11, PT, PT, RZ, -R5, RZ ;  /* 0x80000005ff0b7210 */ /* 0x000fe20007ffe0ff */
[----:B------:R-:W-:Y:S01]  /*1b70*/  @P0 VIADD R8, R8, 0x1 ;  /* 0x0000000108080836 */ /* 0x000fe20000000000 */
[----:B-1----:R-:W-:-:S03]  /*1b80*/  MOV R16, RZ ;  /* 0x000000ff00107202 */ /* 0x002fc60000000f00 */
[----:B---3--:R-:W-:-:S04]  /*1b90*/  IMAD R11, R11, R17, RZ ;  /* 0x000000110b0b7224 */ /* 0x008fc800078e02ff */
[----:B------:R-:W-:Y:S02]  /*1ba0*/  IMAD.HI.U32 R11, R17, R11, R16 ;  /* 0x0000000b110b7227 */ /* 0x000fe400078e0010 */
[----:B------:R-:W-:Y:S02]  /*1bb0*/  @P1 IADD3 R8, PT, PT, R8, 0x1, RZ ;  /* 0x0000000108081810 */ /* 0x000fe40007ffe0ff */
        /* <DEDUP_REMOVED lines=8> */
[----:B------:R-:W-:Y:S02]  /*1c40*/  @P0 IADD3 R13, PT, PT, R13, 0x1, RZ ;  /* 0x000000010d0d0810 */ /* 0x000fe40007ffe0ff */
[----:B------:R-:W-:-:S09]  /*1c50*/  IADD3 R11, PT, PT, -R8, RZ, RZ ;  /* 0x000000ff080b7210 */ /* 0x000fd20007ffe1ff */
[----:B------:R-:W-:Y:S01]  /*1c60*/  @P1 VIADD R13, R13, 0x1 ;  /* 0x000000010d0d1836 */ /* 0x000fe20000000000 */
[----:B------:R-:W-:Y:S01]  /*1c70*/  @!P2 LOP3.LUT R13, RZ, R5, RZ, 0x33, !PT ;  /* 0x00000005ff0da212 */ /* 0x000fe200078e33ff */
[----:B------:R-:W-:-:S03]  /*1c80*/  IMAD R11, R2, R11, R3 ;  /* 0x0000000b020b7224 */ /* 0x000fc600078e0203 */
[----:B0-----:R-:W-:Y:S01]  /*1c90*/  IADD3 R15, PT, PT, -R13, RZ, RZ ;  /* 0x000000ff0d0f7210 */ /* 0x001fe20007ffe1ff */
[C---:B-----5:R-:W-:Y:S02]  /*1ca0*/  IMAD R7, R11.reuse, R7, R10 ;  /* 0x000000070b077224 */ /* 0x060fe400078e020a */
[----:B--2---:R-:W-:Y:S02]  /*1cb0*/  IMAD R9, R11, R9, R12 ;  /* 0x000000090b097224 */ /* 0x004fe400078e020c */
[----:B------:R-:W-:Y:S01]  /*1cc0*/  IMAD R15, R5, R15, R8 ;  /* 0x0000000f050f7224 */ /* 0x000fe200078e0208 */
[----:B------:R-:W-:-:S03]  /*1cd0*/  MOV R3, R13 ;  /* 0x0000000d00037202 */ /* 0x000fc60000000f00 */
[C---:B------:R-:W-:Y:S02]  /*1ce0*/  IMAD R10, R15.reuse, R14, R7 ;  /* 0x0000000e0f0a7224 */ /* 0x040fe400078e0207 */
[----:B------:R-:W-:-:S07]  /*1cf0*/  IMAD R12, R15, R6, R9 ;  /* 0x000000060f0c7224 */ /* 0x000fce00078e0209 */
.L_x_5:
[----:B------:R-:W-:Y:S05]  /*1d00*/  BRA.U UP1, `(.L_x_3) ;  /* 0x0000000101707547 */ /* 0x000fea000b800000 */
[----:B------:R-:W0:Y:S08]  /*1d10*/  LDC.64 R6, c[0x0][0x3b0] ;  /* 0x0000ec00ff067b82 */ /* 0x000e300000000a00 */
[----:B------:R-:W1:Y:S08]  /*1d20*/  LDC.64 R8, c[0x0][0x398] ;  /* 0x0000e600ff087b82 */ /* 0x000e700000000a00 */
[----:B------:R-:W2:Y:S01]  /*1d30*/  LDC.64 R14, c[0x0][0x3a0] ;  /* 0x0000e800ff0e7b82 */ /* 0x000ea20000000a00 */
[----:B0-----:R-:W-:-:S06]  /*1d40*/  IMAD.WIDE.U32 R6, R4, 0x4, R6 ;  /* 0x0000000404067825 */ /* 0x001fcc00078e0006 */
[----:B------:R-:W3:Y:S01]  /*1d50*/  LDG.E R6, desc[UR8][R6.64] ;  /* 0x0000000806067981 */ /* 0x000ee2000c1e1900 */
[----:B-1----:R-:W-:-:S06]  /*1d60*/  IMAD.WIDE.U32 R8, R4, 0x4, R8 ;  /* 0x0000000404087825 */ /* 0x002fcc00078e0008 */
[----:B------:R-:W4:Y:S01]  /*1d70*/  LDG.E R8, desc[UR8][R8.64] ;  /* 0x0000000808087981 */ /* 0x000f22000c1e1900 */
[----:B--2---:R-:W-:-:S06]  /*1d80*/  IMAD.WIDE.U32 R4, R4, 0x4, R14 ;  /* 0x0000000404047825 */ /* 0x004fcc00078e000e */
[----:B------:R-:W2:Y:S01]  /*1d90*/  LDG.E R4, desc[UR8][R4.64] ;  /* 0x0000000804047981 */ /* 0x000ea2000c1e1900 */
[----:B---3--:R-:W0:Y:S08]  /*1da0*/  I2F.U32.RP R2, R6 ;  /* 0x0000000600027306 */ /* 0x008e300000209000 */
[----:B0-----:R-:W0:Y:S01]  /*1db0*/  MUFU.RCP R2, R2 ;  /* 0x0000000200027308 */ /* 0x001e220000001000 */
[----:B------:R-:W-:Y:S01]  /*1dc0*/  IMAD.MOV R7, RZ, RZ, -R6 ;  /* 0x000000ffff077224 */ /* 0x000fe200078e0a06 */
[----:B0-----:R-:W-:-:S06]  /*1dd0*/  IADD3 R14, PT, PT, R2, 0xffffffe, RZ ;  /* 0x0ffffffe020e7810 */ /* 0x001fcc0007ffe0ff */
[----:B------:R0:W1:Y:S02]  /*1de0*/  F2I.FTZ.U32.TRUNC.NTZ R15, R14 ;  /* 0x0000000e000f7305 */ /* 0x000064000021f000 */
[----:B0-----:R-:W-:Y:S02]  /*1df0*/  HFMA2 R14, -RZ, RZ, 0, 0 ;  /* 0x00000000ff0e7431 */ /* 0x001fe400000001ff */
[----:B-1----:R-:W-:-:S04]  /*1e00*/  IMAD R7, R7, R15, RZ ;  /* 0x0000000f07077224 */ /* 0x002fc800078e02ff */
[----:B------:R-:W-:-:S06]  /*1e10*/  IMAD.HI.U32 R16, R15, R7, R14 ;  /* 0x000000070f107227 */ /* 0x000fcc00078e000e */
[----:B------:R-:W-:-:S05]  /*1e20*/  IMAD.HI.U32 R16, R16, R3, RZ ;  /* 0x0000000310107227 */ /* 0x000fca00078e00ff */
[----:B------:R-:W-:-:S05]  /*1e30*/  IADD3 R16, PT, PT, -R16, RZ, RZ ;  /* 0x000000ff10107210 */ /* 0x000fca0007ffe1ff */
[----:B------:R-:W-:-:S05]  /*1e40*/  IMAD R3, R6, R16, R3 ;  /* 0x0000001006037224 */ /* 0x000fca00078e0203 */
[----:B------:R-:W-:Y:S02]  /*1e50*/  ISETP.GE.U32.AND P0, PT, R3, R6, PT ;  /* 0x000000060300720c */ /* 0x000fe40003f06070 */
[----:B------:R-:W-:-:S11]  /*1e60*/  ISETP.NE.U32.AND P1, PT, R6, RZ, PT ;  /* 0x000000ff0600720c */ /* 0x000fd60003f25070 */
[----:B------:R-:W-:-:S05]  /*1e70*/  @P0 IMAD.IADD R3, R3, 0x1, -R6 ;  /* 0x0000000103030824 */ /* 0x000fca00078e0a06 */
[----:B------:R-:W-:-:S13]  /*1e80*/  ISETP.GE.U32.AND P0, PT, R3, R6, PT ;  /* 0x000000060300720c */ /* 0x000fda0003f06070 */
[----:B------:R-:W-:Y:S02]  /*1e90*/  @P0 IADD3 R3, PT, PT, -R6, R3, RZ ;  /* 0x0000000306030210 */ /* 0x000fe40007ffe1ff */
[----:B------:R-:W-:-:S05]  /*1ea0*/  @!P1 LOP3.LUT R3, RZ, R6, RZ, 0x33, !PT ;  /* 0x00000006ff039212 */ /* 0x000fca00078e33ff */
[C---:B----4-:R-:W-:Y:S02]  /*1eb0*/  IMAD R10, R3.reuse, R8, R10 ;  /* 0x00000008030a7224 */ /* 0x050fe400078e020a */
[----:B--2---:R-:W-:-:S07]  /*1ec0*/  IMAD R12, R3, R4, R12 ;  /* 0x00000004030c7224 */ /* 0x004fce00078e020c */
.L_x_3:
[----:B------:R-:W-:Y:S01]  /*1ed0*/  MOV R11, RZ ;  /* 0x000000ff000b7202 */ /* 0x000fe20000000f00 */
[----:B------:R-:W-:-:S07]  /*1ee0*/  IMAD.MOV.U32 R13, RZ, RZ, RZ ;  /* 0x000000ffff0d7224 */ /* 0x000fce00078e00ff */
.L_x_0:
[----:B------:R-:W0:Y:S02]  /*1ef0*/  LDCU.128 UR4, c[0x0][0x380] ;  /* 0x00007000ff0477ac */ /* 0x000e240008000c00 */
[----:B0-----:R-:W-:-:S04]  /*1f00*/  LEA R4, P0, R12, UR6, 0x2 ;  /* 0x000000060c047c11 */ /* 0x001fc8000f8010ff */
[----:B------:R-:W-:-:S05]  /*1f10*/  LEA.HI.X R5, R12, UR7, R13, 0x2, P0 ;  /* 0x000000070c057c11 */ /* 0x000fca00080f140d */
[----:B------:R-:W2:Y:S01]  /*1f20*/  LDG.E R9, desc[UR8][R4.64] ;  /* 0x0000000804097981 */ /* 0x000ea2000c1e1900 */
[----:B------:R-:W-:-:S04]  /*1f30*/  LEA R2, P0, R10, UR4, 0x2 ;  /* 0x000000040a027c11 */ /* 0x000fc8000f8010ff */
[----:B------:R-:W-:-:S05]  /*1f40*/  LEA.HI.X R3, R10, UR5, R11, 0x2, P0 ;  /* 0x000000050a037c11 */ /* 0x000fca00080f140b */
[----:B------:R-:W3:Y:S01]  /*1f50*/  LDG.E R2, desc[UR8][R2.64] ;  /* 0x0000000802027981 */ /* 0x000ee2000c1e1900 */
[----:B------:R-:W-:Y:S01]  /*1f60*/  BSSY.RECONVERGENT B0, `(.L_x_6) ;  /* 0x000000c000007945 */ /* 0x000fe20003800200 */
[----:B--2---:R-:W0:Y:S08]  /*1f70*/  MUFU.RCP R6, R9 ;  /* 0x0000000900067308 */ /* 0x004e300000001000 */
[----:B---3--:R-:W1:Y:S01]  /*1f80*/  FCHK P0, R2, R9 ;  /* 0x0000000902007302 */ /* 0x008e620000000000 */
[----:B0-----:R-:W-:-:S04]  /*1f90*/  FFMA R7, -R9, R6, 1 ;  /* 0x3f80000009077423 */ /* 0x001fc80000000106 */
[----:B------:R-:W-:-:S04]  /*1fa0*/  FFMA R7, R6, R7, R6 ;  /* 0x0000000706077223 */ /* 0x000fc80000000006 */
[----:B------:R-:W-:-:S04]  /*1fb0*/  FFMA R6, R2, R7, RZ ;  /* 0x0000000702067223 */ /* 0x000fc800000000ff */
[----:B------:R-:W-:-:S04]  /*1fc0*/  FFMA R8, -R9, R6, R2 ;  /* 0x0000000609087223 */ /* 0x000fc80000000102 */
[----:B------:R-:W-:Y:S01]  /*1fd0*/  FFMA R7, R7, R8, R6 ;  /* 0x0000000807077223 */ /* 0x000fe20000000006 */
[----:B-1----:R-:W-:Y:S06]  /*1fe0*/  @!P0 BRA `(.L_x_7) ;  /* 0x00000000000c8947 */ /* 0x002fec0003800000 */
[----:B------:R-:W-:-:S07]  /*1ff0*/  MOV R4, 0x2010 ;  /* 0x0000201000047802 */ /* 0x000fce0000000f00 */
[----:B------:R-:W-:Y:S05]  /*2000*/  CALL.REL.NOINC `($__internal_0_$__cuda_sm3x_div_rn_noftz_f32_slowpath) ;  /* 0x0000000000187944 */ /* 0x000fea0003c00000 */
[----:B------:R-:W-:-:S07]  /*2010*/  MOV R7, R2 ;  /* 0x0000000200077202 */ /* 0x000fce0000000f00 */
.L_x_7:
[----:B------:R-:W-:Y:S05]  /*2020*/  BSYNC.RECONVERGENT B0 ;  /* 0x0000000000007941 */ /* 0x000fea0003800200 */
.L_x_6:
[----:B------:R-:W0:Y:S02]  /*2030*/  LDC.64 R2, c[0x0][0x390] ;  /* 0x0000e400ff027b82 */ /* 0x000e240000000a00 */
[----:B0-----:R-:W-:-:S05]  /*2040*/  IMAD.WIDE.U32 R2, R0, 0x4, R2 ;  /* 0x0000000400027825 */ /* 0x001fca00078e0002 */
[----:B------:R-:W-:Y:S01]  /*2050*/  STG.E desc[UR8][R2.64], R7 ;  /* 0x0000000702007986 */ /* 0x000fe2000c101908 */
[----:B------:R-:W-:Y:S05]  /*2060*/  EXIT ;  /* 0x000000000000794d */ /* 0x000fea0003800000 */
        .weak           $__internal_0_$__cuda_sm3x_div_rn_noftz_f32_slowpath
        .type           $__internal_0_$__cuda_sm3x_div_rn_noftz_f32_slowpath,@function
        .size           $__internal_0_$__cuda_sm3x_div_rn_noftz_f32_slowpath,(.L_x_99 - $__internal_0_$__cuda_sm3x_div_rn_noftz_f32_slowpath)
$__internal_0_$__cuda_sm3x_div_rn_noftz_f32_slowpath:
[----:B------:R-:W-:Y:S01]  /*2070*/  SHF.R.U32.HI R5, RZ, 0x17, R9 ;  /* 0x00000017ff057819 */ /* 0x000fe20000011609 */
[----:B------:R-:W-:Y:S01]  /*2080*/  BSSY.RECONVERGENT B1, `(.L_x_8) ;  /* 0x0000065000017945 */ /* 0x000fe20003800200 */
[----:B------:R-:W-:Y:S02]  /*2090*/  SHF.R.U32.HI R3, RZ, 0x17, R2 ;  /* 0x00000017ff037819 */ /* 0x000fe40000011602 */
[----:B------:R-:W-:Y:S02]  /*20a0*/  LOP3.LUT R13, R5, 0xff, RZ, 0xc0, !PT ;  /* 0x000000ff050d7812 */ /* 0x000fe400078ec0ff */
[----:B------:R-:W-:Y:S02]  /*20b0*/  LOP3.LUT R10, R3, 0xff, RZ, 0xc0, !PT ;  /* 0x000000ff030a7812 */ /* 0x000fe400078ec0ff */
[----:B------:R-:W-:Y:S02]  /*20c0*/  IADD3 R11, PT, PT, R13, -0x1, RZ ;  /* 0xffffffff0d0b7810 */ /* 0x000fe40007ffe0ff */
[----:B------:R-:W-:Y:S01]  /*20d0*/  MOV R5, R2 ;  /* 0x0000000200057202 */ /* 0x000fe20000000f00 */
[----:B------:R-:W-:Y:S01]  /*20e0*/  VIADD R8, R10, 0xffffffff ;  /* 0xffffffff0a087836 */ /* 0x000fe20000000000 */
[----:B------:R-:W-:-:S02]  /*20f0*/  ISETP.GT.U32.AND P0, PT, R11, 0xfd, PT ;  /* 0x000000fd0b00780c */ /* 0x000fc40003f04070 */
[----:B------:R-:W-:Y:S02]  /*2100*/  MOV R6, R9 ;  /* 0x0000000900067202 */ /* 0x000fe40000000f00 */
[----:B------:R-:W-:-:S13]  /*2110*/  ISETP.GT.U32.OR P0, PT, R8, 0xfd, P0 ;  /* 0x000000fd0800780c */ /* 0x000fda0000704470 */
[----:B------:R-:W-:Y:S01]  /*2120*/  @!P0 IMAD.MOV.U32 R7, RZ, RZ, RZ ;  /* 0x000000ffff078224 */ /* 0x000fe200078e00ff */
[----:B------:R-:W-:Y:S06]  /*2130*/  @!P0 BRA `(.L_x_9) ;  /* 0x0000000000608947 */ /* 0x000fec0003800000 */
[----:B------:R-:W-:Y:S02]  /*2140*/  FSETP.GTU.FTZ.AND P0, PT, |R2|, +INF , PT ;  /* 0x7f8000000200780b */ /* 0x000fe40003f1c200 */
[----:B------:R-:W-:Y:S02]  /*2150*/  FSETP.GTU.FTZ.AND P1, PT, |R9|, +INF , PT ;  /* 0x7f8000000900780b */ /* 0x000fe40003f3c200 */
[----:B------:R-:W-:Y:S02]  /*2160*/  MOV R3, R9 ;  /* 0x0000000900037202 */ /* 0x000fe40000000f00 */
[----:B------:R-:W-:-:S13]  /*2170*/  PLOP3.LUT P0, PT, P0, P1, PT, 0xf8, 0x8f ;  /* 0x00000000008f781c */ /* 0x000fda0000703f70 */
[----:B------:R-:W-:Y:S05]  /*2180*/  @P0 BRA `(.L_x_10) ;  /* 0x00000004004c0947 */ /* 0x000fea0003800000 */
[----:B------:R-:W-:-:S13]  /*2190*/  LOP3.LUT P0, RZ, R6, 0x7fffffff, R5, 0xc8, !PT ;  /* 0x7fffffff06ff7812 */ /* 0x000fda000780c805 */
[----:B------:R-:W-:Y:S05]  /*21a0*/  @!P0 BRA `(.L_x_11) ;  /* 0x00000004003c8947 */ /* 0x000fea0003800000 */
[C---:B------:R-:W-:Y:S02]  /*21b0*/  FSETP.NEU.FTZ.AND P2, PT, |R2|.reuse, +INF , PT ;  /* 0x7f8000000200780b */ /* 0x040fe40003f5d200 */
[----:B------:R-:W-:Y:S02]  /*21c0*/  FSETP.NEU.FTZ.AND P1, PT, |R3|, +INF , PT ;  /* 0x7f8000000300780b */ /* 0x000fe40003f3d200 */
[----:B------:R-:W-:-:S11]  /*21d0*/  FSETP.NEU.FTZ.AND P0, PT, |R2|, +INF , PT ;  /* 0x7f8000000200780b */ /* 0x000fd60003f1d200 */
[----:B------:R-:W-:Y:S05]  /*21e0*/  @!P1 BRA !P2, `(.L_x_11) ;  /* 0x00000004002c9947 */ /* 0x000fea0005000000 */
[----:B------:R-:W-:-:S04]  /*21f0*/  LOP3.LUT P2, RZ, R5, 0x7fffffff, RZ, 0xc0, !PT ;  /* 0x7fffffff05ff7812 */ /* 0x000fc8000784c0ff */
[----:B------:R-:W-:-:S13]  /*2200*/  PLOP3.LUT P1, PT, P1, P2, PT, 0x2f, 0xf2 ;  /* 0x0000000000f2781c */ /* 0x000fda0000f24577 */
[----:B------:R-:W-:Y:S05]  /*2210*/  @P1 BRA `(.L_x_12) ;  /* 0x0000000400181947 */ /* 0x000fea0003800000 */
[----:B------:R-:W-:-:S04]  /*2220*/  LOP3.LUT P1, RZ, R6, 0x7fffffff, RZ, 0xc0, !PT ;  /* 0x7fffffff06ff7812 */ /* 0x000fc8000782c0ff */
[----:B------:R-:W-:-:S13]  /*2230*/  PLOP3.LUT P0, PT, P0, P1, PT, 0x2f, 0xf2 ;  /* 0x0000000000f2781c */ /* 0x000fda0000702577 */
[----:B------:R-:W-:Y:S05]  /*2240*/  @P0 BRA `(.L_x_13) ;  /* 0x0000000400000947 */ /* 0x000fea0003800000 */
[----:B------:R-:W-:Y:S02]  /*2250*/  ISETP.GE.AND P0, PT, R8, RZ, PT ;  /* 0x000000ff0800720c */ /* 0x000fe40003f06270 */
[----:B------:R-:W-:-:S11]  /*2260*/  ISETP.GE.AND P1, PT, R11, RZ, PT ;  /* 0x000000ff0b00720c */ /* 0x000fd60003f26270 */
[----:B------:R-:W-:Y:S01]  /*2270*/  @P0 MOV R7, RZ ;  /* 0x000000ff00070202 */ /* 0x000fe20000000f00 */
[----:B------:R-:W-:Y:S02]  /*2280*/  @!P0 IMAD.MOV.U32 R7, RZ, RZ, -0x40 ;  /* 0xffffffc0ff078424 */ /* 0x000fe400078e00ff */
[----:B------:R-:W-:Y:S01]  /*2290*/  @!P0 FFMA R5, R2, 1.84467440737095516160e+19, RZ ;  /* 0x5f80000002058823 */ /* 0x000fe200000000ff */
[----:B------:R-:W-:Y:S02]  /*22a0*/  @!P1 FFMA R6, R3, 1.84467440737095516160e+19, RZ ;  /* 0x5f80000003069823 */ /* 0x000fe400000000ff */
[----:B------:R-:W-:-:S07]  /*22b0*/  @!P1 IADD3 R7, PT, PT, R7, 0x40, RZ ;  /* 0x0000004007079810 */ /* 0x000fce0007ffe0ff */
.L_x_9:
[----:B------:R-:W-:Y:S01]  /*22c0*/  LEA R3, R13, 0xc0800000, 0x17 ;  /* 0xc08000000d037811 */ /* 0x000fe200078eb8ff */
[----:B------:R-:W-:Y:S03]  /*22d0*/  BSSY.RECONVERGENT B2, `(.L_x_14) ;  /* 0x0000036000027945 */ /* 0x000fe60003800200 */
[----:B------:R-:W-:Y:S01]  /*22e0*/  IADD3 R3, PT, PT, -R3, R6, RZ ;  /* 0x0000000603037210 */ /* 0x000fe20007ffe1ff */
[----:B------:R-:W-:-:S03]  /*22f0*/  VIADD R6, R10, 0xffffff81 ;  /* 0xffffff810a067836 */ /* 0x000fc60000000000 */
[----:B------:R-:W0:Y:S01]  /*2300*/  MUFU.RCP R8, R3 ;  /* 0x0000000300087308 */ /* 0x000e220000001000 */
[----:B------:R-:W-:Y:S01]  /*2310*/  FADD.FTZ R9, -R3, -RZ ;  /* 0x800000ff03097221 */ /* 0x000fe20000010100 */
[C---:B------:R-:W-:Y:S01]  /*2320*/  IMAD R2, R6.reuse, -0x800000, R5 ;  /* 0xff80000006027824 */ /* 0x040fe200078e0205 */
[----:B------:R-:W-:-:S04]  /*2330*/  IADD3 R6, PT, PT, R6, 0x7f, -R13 ;  /* 0x0000007f06067810 */ /* 0x000fc80007ffe80d */
[----:B------:R-:W-:Y:S01]  /*2340*/  IADD3 R6, PT, PT, R6, R7, RZ ;  /* 0x0000000706067210 */ /* 0x000fe20007ffe0ff */
[----:B0-----:R-:W-:-:S04]  /*2350*/  FFMA R11, R8, R9, 1 ;  /* 0x3f800000080b7423 */ /* 0x001fc80000000009 */
[----:B------:R-:W-:-:S04]  /*2360*/  FFMA R10, R8, R11, R8 ;  /* 0x0000000b080a7223 */ /* 0x000fc80000000008 */
[----:B------:R-:W-:-:S04]  /*2370*/  FFMA R5, R2, R10, RZ ;  /* 0x0000000a02057223 */ /* 0x000fc800000000ff */
[----:B------:R-:W-:-:S04]  /*2380*/  FFMA R8, R9, R5, R2 ;  /* 0x0000000509087223 */ /* 0x000fc80000000002 */
[----:B------:R-:W-:-:S04]  /*2390*/  FFMA R11, R10, R8, R5 ;  /* 0x000000080a0b7223 */ /* 0x000fc80000000005 */
[----:B------:R-:W-:-:S04]  /*23a0*/  FFMA R8, R9, R11, R2 ;  /* 0x0000000b09087223 */ /* 0x000fc80000000002 */
[----:B------:R-:W-:-:S05]  /*23b0*/  FFMA R2, R10, R8, R11 ;  /* 0x000000080a027223 */ /* 0x000fca000000000b */
[----:B------:R-:W-:-:S04]  /*23c0*/  SHF.R.U32.HI R3, RZ, 0x17, R2 ;  /* 0x00000017ff037819 */ /* 0x000fc80000011602 */
[----:B------:R-:W-:-:S04]  /*23d0*/  LOP3.LUT R3, R3, 0xff, RZ, 0xc0, !PT ;  /* 0x000000ff03037812 */ /* 0x000fc800078ec0ff */
[----:B------:R-:W-:-:S05]  /*23e0*/  IADD3 R7, PT, PT, R3, R6, RZ ;  /* 0x0000000603077210 */ /* 0x000fca0007ffe0ff */
[----:B------:R-:W-:-:S05]  /*23f0*/  VIADD R3, R7, 0xffffffff ;  /* 0xffffffff07037836 */ /* 0x000fca0000000000 */
[----:B------:R-:W-:-:S13]  /*2400*/  ISETP.GE.U32.AND P0, PT, R3, 0xfe, PT ;  /* 0x000000fe0300780c */ /* 0x000fda0003f06070 */
[----:B------:R-:W-:Y:S05]  /*2410*/  @!P0 BRA `(.L_x_15) ;  /* 0x0000000000808947 */ /* 0x000fea0003800000 */
[----:B------:R-:W-:-:S13]  /*2420*/  ISETP.GT.AND P0, PT, R7, 0xfe, PT ;  /* 0x000000fe0700780c */ /* 0x000fda0003f04270 */
[----:B------:R-:W-:Y:S05]  /*2430*/  @P0 BRA `(.L_x_16) ;  /* 0x00000000006c0947 */ /* 0x000fea0003800000 */
[----:B------:R-:W-:-:S13]  /*2440*/  ISETP.GE.AND P0, PT, R7, 0x1, PT ;  /* 0x000000010700780c */ /* 0x000fda0003f06270 */
[----:B------:R-:W-:Y:S05]  /*2450*/  @P0 BRA `(.L_x_17) ;  /* 0x0000000000740947 */ /* 0x000fea0003800000 */
[----:B------:R-:W-:Y:S02]  /*2460*/  ISETP.GE.AND P0, PT, R7, -0x18, PT ;  /* 0xffffffe80700780c */ /* 0x000fe40003f06270 */
[----:B------:R-:W-:-:S11]  /*2470*/  LOP3.LUT R2, R2, 0x80000000, RZ, 0xc0, !PT ;  /* 0x8000000002027812 */ /* 0x000fd600078ec0ff */
[----:B------:R-:W-:Y:S05]  /*2480*/  @!P0 BRA `(.L_x_17) ;  /* 0x0000000000688947 */ /* 0x000fea0003800000 */
[CCC-:B------:R-:W-:Y:S01]  /*2490*/  FFMA.RZ R3, R10.reuse, R8.reuse, R11.reuse ;  /* 0x000000080a037223 */ /* 0x1c0fe2000000c00b */
[CCC-:B------:R-:W-:Y:S01]  /*24a0*/  FFMA.RM R6, R10.reuse, R8.reuse, R11.reuse ;  /* 0x000000080a067223 */ /* 0x1c0fe2000000400b */
[C---:B------:R-:W-:Y:S02]  /*24b0*/  ISETP.NE.AND P2, PT, R7.reuse, RZ, PT ;  /* 0x000000ff0700720c */ /* 0x040fe40003f45270 */
[----:B------:R-:W-:Y:S02]  /*24c0*/  ISETP.NE.AND P1, PT, R7, RZ, PT ;  /* 0x000000ff0700720c */ /* 0x000fe40003f25270 */
[----:B------:R-:W-:Y:S01]  /*24d0*/  LOP3.LUT R5, R3, 0x7fffff, RZ, 0xc0, !PT ;  /* 0x007fffff03057812 */ /* 0x000fe200078ec0ff */
[----:B------:R-:W-:Y:S01]  /*24e0*/  FFMA.RP R3, R10, R8, R11 ;  /* 0x000000080a037223 */ /* 0x000fe2000000800b */
[----:B------:R-:W-:Y:S02]  /*24f0*/  IADD3 R8, PT, PT, R7, 0x20, RZ ;  /* 0x0000002007087810 */ /* 0x000fe40007ffe0ff */
[----:B------:R-:W-:-:S02]  /*2500*/  LOP3.LUT R5, R5, 0x800000, RZ, 0xfc, !PT ;  /* 0x0080000005057812 */ /* 0x000fc400078efcff */
[----:B------:R-:W-:Y:S02]  /*2510*/  IADD3 R7, PT, PT, -R7, RZ, RZ ;  /* 0x000000ff07077210 */ /* 0x000fe40007ffe1ff */
[----:B------:R-:W-:Y:S02]  /*2520*/  SHF.L.U32 R8, R5, R8, RZ ;  /* 0x0000000805087219 */ /* 0x000fe400000006ff */
[----:B------:R-:W-:Y:S02]  /*2530*/  FSETP.NEU.FTZ.AND P0, PT, R3, R6, PT ;  /* 0x000000060300720b */ /* 0x000fe40003f1d000 */
[----:B------:R-:W-:Y:S02]  /*2540*/  SEL R6, R7, RZ, P2 ;  /* 0x000000ff07067207 */ /* 0x000fe40001000000 */
[----:B------:R-:W-:Y:S02]  /*2550*/  ISETP.NE.AND P1, PT, R8, RZ, P1 ;  /* 0x000000ff0800720c */ /* 0x000fe40000f25270 */
[----:B------:R-:W-:-:S02]  /*2560*/  SHF.R.U32.HI R6, RZ, R6, R5 ;  /* 0x00000006ff067219 */ /* 0x000fc40000011605 */
[----:B------:R-:W-:Y:S02]  /*2570*/  PLOP3.LUT P0, PT, P0, P1, PT, 0xf8, 0x8f ;  /* 0x00000000008f781c */ /* 0x000fe40000703f70 */
[----:B------:R-:W-:Y:S02]  /*2580*/  SHF.R.U32.HI R8, RZ, 0x1, R6 ;  /* 0x00000001ff087819 */ /* 0x000fe40000011606 */
[----:B------:R-:W-:-:S04]  /*2590*/  SEL R3, RZ, 0x1, !P0 ;  /* 0x00000001ff037807 */ /* 0x000fc80004000000 */
[----:B------:R-:W-:-:S04]  /*25a0*/  LOP3.LUT R3, R3, 0x1, R8, 0xf8, !PT ;  /* 0x0000000103037812 */ /* 0x000fc800078ef808 */
[----:B------:R-:W-:-:S05]  /*25b0*/  LOP3.LUT R3, R3, R6, RZ, 0xc0, !PT ;  /* 0x0000000603037212 */ /* 0x000fca00078ec0ff */
[----:B------:R-:W-:-:S05]  /*25c0*/  IMAD.IADD R3, R8, 0x1, R3 ;  /* 0x0000000108037824 */ /* 0x000fca00078e0203 */
[----:B------:R-:W-:Y:S01]  /*25d0*/  LOP3.LUT R2, R3, R2, RZ, 0xfc, !PT ;  /* 0x0000000203027212 */ /* 0x000fe200078efcff */
[----:B------:R-:W-:Y:S06]  /*25e0*/  BRA `(.L_x_17) ;  /* 0x0000000000107947 */ /* 0x000fec0003800000 */
.L_x_16:
[----:B------:R-:W-:-:S04]  /*25f0*/  LOP3.LUT R2, R2, 0x80000000, RZ, 0xc0, !PT ;  /* 0x8000000002027812 */ /* 0x000fc800078ec0ff */
[----:B------:R-:W-:Y:S01]  /*2600*/  LOP3.LUT R2, R2, 0x7f800000, RZ, 0xfc, !PT ;  /* 0x7f80000002027812 */ /* 0x000fe200078efcff */
[----:B------:R-:W-:Y:S06]  /*2610*/  BRA `(.L_x_17) ;  /* 0x0000000000047947 */ /* 0x000fec0003800000 */
.L_x_15:
[----:B------:R-:W-:-:S07]  /*2620*/  LEA R2, R6, R2, 0x17 ;  /* 0x0000000206027211 */ /* 0x000fce00078eb8ff */
.L_x_17:
[----:B------:R-:W-:Y:S05]  /*2630*/  BSYNC.RECONVERGENT B2 ;  /* 0x0000000000027941 */ /* 0x000fea0003800200 */
.L_x_14:
[----:B------:R-:W-:Y:S05]  /*2640*/  BRA `(.L_x_18) ;  /* 0x0000000000207947 */ /* 0x000fea0003800000 */
.L_x_13:
[----:B------:R-:W-:-:S04]  /*2650*/  LOP3.LUT R2, R6, 0x80000000, R5, 0x48, !PT ;  /* 0x8000000006027812 */ /* 0x000fc800078e4805 */
[----:B------:R-:W-:Y:S01]  /*2660*/  LOP3.LUT R2, R2, 0x7f800000, RZ, 0xfc, !PT ;  /* 0x7f80000002027812 */ /* 0x000fe200078efcff */
[----:B------:R-:W-:Y:S06]  /*2670*/  BRA `(.L_x_18) ;  /* 0x0000000000147947 */ /* 0x000fec0003800000 */
.L_x_12:
[----:B------:R-:W-:Y:S01]  /*2680*/  LOP3.LUT R2, R6, 0x80000000, R5, 0x48, !PT ;  /* 0x8000000006027812 */ /* 0x000fe200078e4805 */
[----:B------:R-:W-:Y:S06]  /*2690*/  BRA `(.L_x_18) ;  /* 0x00000000000c7947 */ /* 0x000fec0003800000 */
.L_x_11:
[----:B------:R-:W0:Y:S01]  /*26a0*/  MUFU.RSQ R2, -QNAN ;  /* 0xffc0000000027908 */ /* 0x000e220000001400 */
[----:B------:R-:W-:Y:S05]  /*26b0*/  BRA `(.L_x_18) ;  /* 0x0000000000047947 */ /* 0x000fea0003800000 */
.L_x_10:
[----:B------:R-:W-:-:S07]  /*26c0*/  FADD.FTZ R2, R2, R3 ;  /* 0x0000000302027221 */ /* 0x000fce0000010000 */
.L_x_18:
[----:B------:R-:W-:Y:S05]  /*26d0*/  BSYNC.RECONVERGENT B1 ;  /* 0x0000000000017941 */ /* 0x000fea0003800200 */
.L_x_8:
[----:B------:R-:W-:-:S04]  /*26e0*/  HFMA2 R5, -RZ, RZ, 0, 0 ;  /* 0x00000000ff057431 */ /* 0x000fc800000001ff */
[----:B0-----:R-:W-:Y:S05]  /*26f0*/  RET.REL.NODEC R4 `(div_broadcast_f32) ;  /* 0xffffffd804407950 */ /* 0x001fea0003c3ffff */
.L_x_19:
[----:B------:R-:W-:-:S00]  /*2700*/  BRA `(.L_x_19) ;  /* 0xfffffffc00fc7947 */ /* 0x000fc0000383ffff */
[----:B------:R-:W-:-:S00]  /*2710*/  NOP ;  /* 0x0000000000007918 */ /* 0x000fc00000000000 */
        /* <DEDUP_REMOVED lines=14> */
.L_x_99:


//--------------------- .text.mul_broadcast_f32   --------------------------
	.section	.text.mul_broadcast_f32,"ax",@progbits
	.align	128
        .global         mul_broadcast_f32
        .type           mul_broadcast_f32,@function
        .size           mul_broadcast_f32,(.L_x_105 - mul_broadcast_f32)
        .other          mul_broadcast_f32,@"STO_CUDA_ENTRY STV_DEFAULT"
mul_broadcast_f32:
.text.mul_broadcast_f32:
        /* <DEDUP_REMOVED lines=17> */
[----:B------:R-:W-:Y:S01]  /*0110*/  HFMA2 R12, -RZ, RZ, 0, 0 ;  /* 0x00000000ff0c7431 */ /* 0x000fe200000001ff */
[----:B------:R-:W-:Y:S01]  /*0120*/  MOV R10, RZ ;  /* 0x000000ff000a7202 */ /* 0x000fe20000000f00 */
[----:B------:R-:W-:Y:S01]  /*0130*/  IMAD.MOV.U32 R3, RZ, RZ, R0 ;  /* 0x000000ffff037224 */ /* 0x000fe200078e0000 */
[----:B------:R-:W-:-:S13]  /*0140*/  ISETP.GE.U32.AND P0, PT, R4, 0x7, PT ;  /* 0x000000070400780c */ /* 0x000fda0003f06070 */
[----:B------:R-:W-:Y:S05]  /*0150*/  @!P0 BRA `(.L_x_21) ;  /* 0x0000000c00e08947 */ /* 0x000fea0003800000 */
[----:B------:R-:W0:Y:S01]  /*0160*/  LDC.64 R14, c[0x0][0x3b0] ;  /* 0x0000ec00ff0e7b82 */ /* 0x000e220000000a00 */
[----:B------:R-:W-:Y:S01]  /*0170*/  UIADD3 UR7, UPT, UPT, UR5, -0x4, URZ ;  /* 0xfffffffc05077890 */ /* 0x000fe2000fffe0ff */
[----:B------:R-:W-:Y:S01]  /*0180*/  MOV R12, RZ ;  /* 0x000000ff000c7202 */ /* 0x000fe20000000f00 */
[----:B------:R-:W-:Y:S01]  /*0190*/  ULOP3.LUT UR4, UR5, 0xfffffff8, URZ, 0xc0, !UPT ;  /* 0xfffffff805047892 */ /* 0x000fe2000f8ec0ff */
[----:B------:R-:W-:-:S03]  /*01a0*/  MOV R3, R0 ;  /* 0x0000000000037202 */ /* 0x000fc60000000f00 */
[----:B------:R-:W-:Y:S01]  /*01b0*/  MOV R4, UR7 ;  /* 0x0000000700047c02 */ /* 0x000fe20008000f00 */
[----:B------:R-:W1:Y:S01]  /*01c0*/  LDC.64 R16, c[0x0][0x398] ;  /* 0x0000e600ff107b82 */ /* 0x000e620000000a00 */
[----:B------:R-:W-:-:S07]  /*01d0*/  UIADD3 UR4, UPT, UPT, -UR4, URZ, URZ ;  /* 0x000000ff04047290 */ /* 0x000fce000fffe1ff */
[----:B------:R-:W2:Y:S05]  /*01e0*/  LDC.64 R18, c[0x0][0x3a0] ;  /* 0x0000e800ff127b82 */ /* 0x000eaa0000000a00 */
.L_x_22:
[----:B------:R-:W-:-:S04]  /*01f0*/  VIADD R11, R4, 0x3 ;  /* 0x00000003040b7836 */ /* 0x000fc80000000000 */
[----:B0-----:R-:W-:-:S06]  /*0200*/  IMAD.WIDE.U32 R22, R11, 0x4, R14 ;  /* 0x000000040b167825 */ /* 0x001fcc00078e000e */
[----:B------:R-:W3:Y:S01]  /*0210*/  LDG.E R22, desc[UR8][R22.64] ;  /* 0x0000000816167981 */ /* 0x000ee2000c1e1900 */
[----:B------:R-:W-:-:S05]  /*0220*/  IADD3 R25, PT, PT, R4, 0x2, RZ ;  /* 0x0000000204197810 */ /* 0x000fca0007ffe0ff */
[----:B------:R-:W-:-:S05]  /*0230*/  IMAD.WIDE.U32 R20, R25, 0x4, R14 ;  /* 0x0000000419147825 */ /* 0x000fca00078e000e */
[----:B------:R0:W4:Y:S01]  /*0240*/  LDG.E R2, desc[UR8][R20.64] ;  /* 0x0000000814027981 */ /* 0x000122000c1e1900 */
[----:B------:R-:W-:-:S05]  /*0250*/  IADD3 R7, PT, PT, R4, 0x1, RZ ;  /* 0x0000000104077810 */ /* 0x000fca0007ffe0ff */
[----:B------:R-:W-:-:S05]  /*0260*/  IMAD.WIDE.U32 R28, R7, 0x4, R14 ;  /* 0x00000004071c7825 */ /* 0x000fca00078e000e */
[----:B------:R-:W5:Y:S01]  /*0270*/  LDG.E R13, desc[UR8][R28.64] ;  /* 0x000000081c0d7981 */ /* 0x000f62000c1e1900 */
[----:B------:R-:W-:-:S06]  /*0280*/  IMAD.WIDE.U32 R8, R4, 0x4, R14 ;  /* 0x0000000404087825 */ /* 0x000fcc00078e000e */
[----:B------:R-:W2:Y:S01]  /*0290*/  LDG.E R8, desc[UR8][R8.64] ;  /* 0x0000000808087981 */ /* 0x000ea2000c1e1900 */
[----:B-1----:R-:W-:-:S06]  /*02a0*/  IMAD.WIDE.U32 R26, R11, 0x4, R16 ;  /* 0x000000040b1a7825 */ /* 0x002fcc00078e0010 */
[----:B------:R2:W2:Y:S01]  /*02b0*/  LDG.E R26, desc[UR8][R26.64] ;  /* 0x000000081a1a7981 */ /* 0x0004a2000c1e1900 */
[----:B---3--:R-:W1:Y:S01]  /*02c0*/  I2F.U32.RP R5, R22 ;  /* 0x0000001600057306 */ /* 0x008e620000209000 */
[----:B0-----:R-:W-:Y:S01]  /*02d0*/  IMAD.MOV R20, RZ, RZ, -R22 ;  /* 0x000000ffff147224 */ /* 0x001fe200078e0a16 */
[----:B------:R-:W-:-:S06]  /*02e0*/  ISETP.NE.U32.AND P2, PT, R22, RZ, PT ;  /* 0x000000ff1600720c */ /* 0x000fcc0003f45070 */
[----:B----4-:R-:W0:Y:S08]  /*02f0*/  I2F.U32.RP R23, R2 ;  /* 0x0000000200177306 */ /* 0x010e300000209000 */
[----:B-1----:R-:W1:Y:S01]  /*0300*/  MUFU.RCP R5, R5 ;  /* 0x0000000500057308 */ /* 0x002e620000001000 */
[----:B-----5:R-:W-:-:S07]  /*0310*/  IMAD.MOV R24, RZ, RZ, -R13 ;  /* 0x000000ffff187224 */ /* 0x020fce00078e0a0d */
[----:B0-----:R-:W-:Y:S08]  /*0320*/  MUFU.RCP R23, R23 ;  /* 0x0000001700177308 */ /* 0x001ff00000001000 */
[----:B--2---:R-:W-:Y:S01]  /*0330*/  I2F.U32.RP R27, R8 ;  /* 0x00000008001b7306 */ /* 0x004fe20000209000 */
[----:B-1----:R-:W-:-:S07]  /*0340*/  IADD3 R6, PT, PT, R5, 0xffffffe, RZ ;  /* 0x0ffffffe05067810 */ /* 0x002fce0007ffe0ff */
[----:B------:R-:W0:Y:S02]  /*0350*/  F2I.FTZ.U32.TRUNC.NTZ R21, R6 ;  /* 0x0000000600157305 */ /* 0x000e24000021f000 */
[----:B0-----:R-:W-:Y:S02]  /*0360*/  IMAD R29, R20, R21, RZ ;  /* 0x00000015141d7224 */ /* 0x001fe400078e02ff */
[----:B------:R-:W-:-:S05]  /*0370*/  HFMA2 R20, -RZ, RZ, 0, 0 ;  /* 0x00000000ff147431 */ /* 0x000fca00000001ff */
        /* <DEDUP_REMOVED lines=10> */
[----:B-1----:R-:W-:Y:S01]  /*0420*/  IMAD.MOV.U32 R20, RZ, RZ, RZ ;  /* 0x000000ffff147224 */ /* 0x002fe200078e00ff */
[----:B0-----:R-:W0:Y:S02]  /*0430*/  MUFU.RCP R23, R23 ;  /* 0x0000001700177308 */ /* 0x001e240000001000 */
[----:B------:R-:W-:-:S02]  /*0440*/  ISETP.GE.U32.AND P1, PT, R5, R22, PT ;  /* 0x000000160500720c */ /* 0x000fc40003f26070 */
[----:B------:R-:W-:-:S05]  /*0450*/  IADD3 R5, PT, PT, RZ, -R2, RZ ;  /* 0x80000002ff057210 */ /* 0x000fca0007ffe0ff */
[----:B--2---:R-:W-:-:S04]  /*0460*/  IMAD R5, R5, R21, RZ ;  /* 0x0000001505057224 */ /* 0x004fc800078e02ff */
[----:B------:R-:W-:Y:S02]  /*0470*/  IMAD.HI.U32 R6, R21, R5, R20 ;  /* 0x0000000515067227 */ /* 0x000fe400078e0014 */
[----:B------:R-:W-:Y:S02]  /*0480*/  @P1 IADD3 R9, PT, PT, R9, 0x1, RZ ;  /* 0x0000000109091810 */ /* 0x000fe40007ffe0ff */
[----:B------:R-:W-:Y:S02]  /*0490*/  @!P2 LOP3.LUT R9, RZ, R22, RZ, 0x33, !PT ;  /* 0x00000016ff09a212 */ /* 0x000fe400078e33ff */
[----:B0-----:R-:W-:Y:S02]  /*04a0*/  IADD3 R20, PT, PT, R23, 0xffffffe, RZ ;  /* 0x0ffffffe17147810 */ /* 0x001fe40007ffe0ff */
[----:B------:R-:W-:Y:S01]  /*04b0*/  MUFU.RCP R23, R27 ;  /* 0x0000001b00177308 */ /* 0x000fe20000001000 */
[----:B------:R-:W-:Y:S01]  /*04c0*/  IMAD.HI.U32 R6, R6, R9, RZ ;  /* 0x0000000906067227 */ /* 0x000fe200078e00ff */
[----:B------:R-:W-:-:S02]  /*04d0*/  IADD3 R28, PT, PT, -R9, RZ, RZ ;  /* 0x000000ff091c7210 */ /* 0x000fc40007ffe1ff */
[----:B------:R-:W-:Y:S02]  /*04e0*/  ISETP.NE.U32.AND P2, PT, R2, RZ, PT ;  /* 0x000000ff0200720c */ /* 0x000fe40003f45070 */
[----:B------:R-:W-:Y:S01]  /*04f0*/  IADD3 R5, PT, PT, -R6, RZ, RZ ;  /* 0x000000ff06057210 */ /* 0x000fe20007ffe1ff */
[----:B------:R-:W-:Y:S01]  /*0500*/  IMAD R3, R22, R28, R3 ;  /* 0x0000001c16037224 */ /* 0x000fe200078e0203 */
[----:B------:R0:W1:Y:S03]  /*0510*/  F2I.FTZ.U32.TRUNC.NTZ R21, R20 ;  /* 0x0000001400157305 */ /* 0x000066000021f000 */
[----:B------:R-:W-:-:S05]  /*0520*/  IMAD R5, R2, R5, R9 ;  /* 0x0000000502057224 */ /* 0x000fca00078e0209 */
[----:B------:R-:W-:Y:S01]  /*0530*/  ISETP.GE.U32.AND P0, PT, R5, R2, PT ;  /* 0x000000020500720c */ /* 0x000fe20003f06070 */
[----:B0-----:R-:W-:-:S12]  /*0540*/  HFMA2 R20, -RZ, RZ, 0, 0 ;  /* 0x00000000ff147431 */ /* 0x001fd800000001ff */
[----:B------:R-:W-:Y:S01]  /*0550*/  @P0 IADD3 R5, PT, PT, -R2, R5, RZ ;  /* 0x0000000502050210 */ /* 0x000fe20007ffe1ff */
[----:B------:R-:W-:Y:S01]  /*0560*/  IMAD R29, R3, R26, R10 ;  /* 0x0000001a031d7224 */ /* 0x000fe200078e020a */
[----:B------:R-:W-:Y:S02]  /*0570*/  @P0 IADD3 R6, PT, PT, R6, 0x1, RZ ;  /* 0x0000000106060810 */ /* 0x000fe40007ffe0ff */
[----:B------:R-:W-:Y:S02]  /*0580*/  ISETP.GE.U32.AND P1, PT, R5, R2, PT ;  /* 0x000000020500720c */ /* 0x000fe40003f26070 */
[----:B------:R-:W-:-:S05]  /*0590*/  MOV R5, R24 ;  /* 0x0000001800057202 */ /* 0x000fca0000000f00 */
[----:B-1----:R-:W-:-:S04]  /*05a0*/  IMAD R5, R5, R21, RZ ;  /* 0x0000001505057224 */ /* 0x002fc800078e02ff */
[----:B------:R-:W-:-:S04]  /*05b0*/  IMAD.HI.U32 R5, R21, R5, R20 ;  /* 0x0000000515057227 */ /* 0x000fc800078e0014 */
[----:B------:R-:W-:Y:S01]  /*05c0*/  IMAD.WIDE.U32 R20, R11, 0x4, R18 ;  /* 0x000000040b147825 */ /* 0x000fe200078e0012 */
[----:B------:R-:W-:Y:S02]  /*05d0*/  IADD3 R11, PT, PT, R23, 0xffffffe, RZ ;  /* 0x0ffffffe170b7810 */ /* 0x000fe40007ffe0ff */
[----:B------:R-:W-:Y:S01]  /*05e0*/  IADD3 R10, PT, PT, RZ, -R8, RZ ;  /* 0x80000008ff0a7210 */ /* 0x000fe20007ffe0ff */
[----:B------:R-:W-:Y:S01]  /*05f0*/  @P1 VIADD R6, R6, 0x1 ;  /* 0x0000000106061836 */ /* 0x000fe20000000000 */
[----:B------:R-:W-:Y:S01]  /*0600*/  @!P2 LOP3.LUT R6, RZ, R2, RZ, 0x33, !PT ;  /* 0x00000002ff06a212 */ /* 0x000fe200078e33ff */
[----:B------:R-:W2:Y:S01]  /*0610*/  LDG.E R20, desc[UR8][R20.64] ;  /* 0x0000000814147981 */ /* 0x000ea2000c1e1900 */
[----:B------:R-:W0:Y:S01]  /*0620*/  F2I.FTZ.U32.TRUNC.NTZ R11, R11 ;  /* 0x0000000b000b7305 */ /* 0x000e22000021f000 */
[----:B------:R-:W-:-:S04]  /*0630*/  IMAD.WIDE.U32 R22, R25, 0x4, R16 ;  /* 0x0000000419167825 */ /* 0x000fc800078e0010 */
[----:B------:R-:W-:Y:S02]  /*0640*/  IMAD.HI.U32 R5, R5, R6, RZ ;  /* 0x0000000605057227 */ /* 0x000fe400078e00ff */
[----:B------:R1:W3:Y:S03]  /*0650*/  LDG.E R22, desc[UR8][R22.64] ;  /* 0x0000000816167981 */ /* 0x0002e6000c1e1900 */
[----:B------:R-:W-:Y:S01]  /*0660*/  IADD3 R24, PT, PT, -R5, RZ, RZ ;  /* 0x000000ff05187210 */ /* 0x000fe20007ffe1ff */
[----:B0-----:R-:W-:Y:S01]  /*0670*/  IMAD R28, R10, R11, RZ ;  /* 0x0000000b0a1c7224 */ /* 0x001fe200078e02ff */
[----:B------:R-:W-:-:S03]  /*0680*/  MOV R10, RZ ;  /* 0x000000ff000a7202 */ /* 0x000fc60000000f00 */
[----:B------:R-:W-:Y:S01]  /*0690*/  IMAD R24, R13, R24, R6 ;  /* 0x000000180d187224 */ /* 0x000fe200078e0206 */
[----:B-1----:R-:W-:Y:S01]  /*06a0*/  IADD3 R23, PT, PT, R4, -0x1, RZ ;  /* 0xffffffff04177810 */ /* 0x002fe20007ffe0ff */
[----:B------:R-:W-:-:S03]  /*06b0*/  IMAD.HI.U32 R28, R11, R28, R10 ;  /* 0x0000001c0b1c7227 */ /* 0x000fc600078e000a */
[----:B------:R-:W-:Y:S01]  /*06c0*/  ISETP.GE.U32.AND P0, PT, R24, R13, PT ;  /* 0x0000000d1800720c */ /* 0x000fe20003f06070 */
[----:B------:R-:W-:-:S06]  /*06d0*/  IMAD.WIDE.U32 R10, R23, 0x4, R14 ;  /* 0x00000004170a7825 */ /* 0x000fcc00078e000e */
[----:B------:R-:W4:Y:S06]  /*06e0*/  LDG.E R10, desc[UR8][R10.64] ;  /* 0x000000080a0a7981 */ /* 0x000f2c000c1e1900 */
[----:B------:R-:W-:-:S05]  /*06f0*/  @P0 IMAD.IADD R24, R24, 0x1, -R13 ;  /* 0x0000000118180824 */ /* 0x000fca00078e0a0d */
[----:B------:R-:W-:Y:S01]  /*0700*/  ISETP.GE.U32.AND P1, PT, R24, R13, PT ;  /* 0x0000000d1800720c */ /* 0x000fe20003f26070 */
[----:B------:R-:W-:-:S04]  /*0710*/  IMAD.WIDE.U32 R24, R25, 0x4, R18 ;  /* 0x0000000419187825 */ /* 0x000fc800078e0012 */
[C---:B------:R-:W-:Y:S01]  /*0720*/  IMAD.WIDE.U32 R26, R7.reuse, 0x4, R16 ;  /* 0x00000004071a7825 */ /* 0x040fe200078e0010 */
[----:B------:R0:W5:Y:S05]  /*0730*/  LDG.E R21, desc[UR8][R24.64] ;  /* 0x0000000818157981 */ /* 0x00016a000c1e1900 */
[----:B------:R-:W5:Y:S01]  /*0740*/  LDG.E R26, desc[UR8][R26.64] ;  /* 0x000000081a1a7981 */ /* 0x000f62000c1e1900 */
[----:B0-----:R-:W-:-:S05]  /*0750*/  IMAD.WIDE.U32 R24, R7, 0x4, R18 ;  /* 0x0000000407187825 */ /* 0x001fca00078e0012 */
[----:B------:R-:W5:Y:S01]  /*0760*/  LDG.E R7, desc[UR8][R24.64] ;  /* 0x0000000818077981 */ /* 0x000f62000c1e1900 */
[----:B------:R-:W-:Y:S01]  /*0770*/  ISETP.NE.U32.AND P2, PT, R13, RZ, PT ;  /* 0x000000ff0d00720c */ /* 0x000fe20003f45070 */
[----:B------:R-:W-:-:S05]  /*0780*/  @P0 VIADD R5, R5, 0x1 ;  /* 0x0000000105050836 */ /* 0x000fca0000000000 */
[----:B------:R-:W-:-:S07]  /*0790*/  @P1 IADD3 R5, PT, PT, R5, 0x1, RZ ;  /* 0x0000000105051810 */ /* 0x000fce0007ffe0ff */
[----:B------:R-:W-:Y:S01]  /*07a0*/  @!P2 LOP3.LUT R5, RZ, R13, RZ, 0x33, !PT ;  /* 0x0000000dff05a212 */ /* 0x000fe200078e33ff */
[----:B--2---:R-:W-:Y:S01]  /*07b0*/  IMAD R20, R3, R20, R12 ;  /* 0x0000001403147224 */ /* 0x004fe200078e020c */
[----:B------:R-:W-:Y:S01]  /*07c0*/  IADD3 R3, PT, PT, -R6, RZ, RZ ;  /* 0x000000ff06037210 */ /* 0x000fe20007ffe1ff */
[----:B----4-:R-:W0:Y:S08]  /*07d0*/  I2F.U32.RP R11, R10 ;  /* 0x0000000a000b7306 */ /* 0x010e300000209000 */
[----:B0-----:R-:W0:Y:S01]  /*07e0*/  MUFU.RCP R11, R11 ;  /* 0x0000000b000b7308 */ /* 0x001e220000001000 */
[----:B------:R-:W-:-:S02]  /*07f0*/  IMAD R2, R2, R3, R9 ;  /* 0x0000000302027224 */ /* 0x000fc400078e0209 */
[----:B------:R-:W-:Y:S02]  /*0800*/  IMAD.MOV R12, RZ, RZ, -R5 ;  /* 0x000000ffff0c7224 */ /* 0x000fe400078e0a05 */
[C---:B---3--:R-:W-:Y:S02]  /*0810*/  IMAD R29, R2.reuse, R22, R29 ;  /* 0x00000016021d7224 */ /* 0x048fe400078e021d */
[----:B------:R-:W-:Y:S01]  /*0820*/  IMAD R6, R13, R12, R6 ;  /* 0x0000000c0d067224 */ /* 0x000fe200078e0206 */
[----:B0-----:R-:W-:Y:S01]  /*0830*/  IADD3 R3, PT, PT, R11, 0xffffffe, RZ ;  /* 0x0ffffffe0b037810 */ /* 0x001fe20007ffe0ff */
[----:B-----5:R-:W-:-:S05]  /*0840*/  IMAD R2, R2, R21, R20 ;  /* 0x0000001502027224 */ /* 0x020fca00078e0214 */
[----:B------:R-:W0:Y:S01]  /*0850*/  F2I.FTZ.U32.TRUNC.NTZ R3, R3 ;  /* 0x0000000300037305 */ /* 0x000e22000021f000 */
[C---:B------:R-:W-:Y:S02]  /*0860*/  IMAD R29, R6.reuse, R26, R29 ;  /* 0x0000001a061d7224 */ /* 0x040fe400078e021d */
[----:B------:R-:W-:Y:S02]  /*0870*/  IMAD R26, R6, R7, R2 ;  /* 0x00000007061a7224 */ /* 0x000fe400078e0202 */
[----:B------:R-:W-:Y:S01]  /*0880*/  HFMA2 R2, -RZ, RZ, 0, 0 ;  /* 0x00000000ff027431 */ /* 0x000fe200000001ff */
[----:B------:R-:W-:Y:S02]  /*0890*/  IADD3 R25, PT, PT, RZ, -R10, RZ ;  /* 0x8000000aff197210 */ /* 0x000fe40007ffe0ff */
[C---:B------:R-:W-:Y:S01]  /*08a0*/  IADD3 R9, PT, PT, R4.reuse, -0x2, RZ ;  /* 0xfffffffe04097810 */ /* 0x040fe20007ffe0ff */
[----:B------:R-:W-:Y:S02]  /*08b0*/  VIADD R22, R4, 0xfffffffd ;  /* 0xfffffffd04167836 */ /* 0x000fe40000000000 */
[----:B------:R-:W-:-:S04]  /*08c0*/  IMAD.HI.U32 R11, R28, R5, RZ ;  /* 0x000000051c0b7227 */ /* 0x000fc800078e00ff */
[----:B0-----:R-:W-:Y:S02]  /*08d0*/  IMAD R7, R25, R3, RZ ;  /* 0x0000000319077224 */ /* 0x001fe400078e02ff */
[----:B------:R-:W-:-:S04]  /*08e0*/  IMAD.WIDE.U32 R20, R9, 0x4, R14 ;  /* 0x0000000409147825 */ /* 0x000fc800078e000e */
[----:B------:R-:W-:Y:S02]  /*08f0*/  IMAD.HI.U32 R28, R3, R7, R2 ;  /* 0x00000007031c7227 */ /* 0x000fe400078e0002 */
[----:B------:R-:W2:Y:S02]  /*0900*/  LDG.E R20, desc[UR8][R20.64] ;  /* 0x0000000814147981 */ /* 0x000ea4000c1e1900 */
[----:B------:R-:W-:-:S04]  /*0910*/  IMAD.WIDE.U32 R2, R4, 0x4, R18 ;  /* 0x0000000404027825 */ /* 0x000fc800078e0012 */
[----:B------:R-:W-:-:S04]  /*0920*/  IMAD.WIDE.U32 R6, R22, 0x4, R14 ;  /* 0x0000000416067825 */ /* 0x000fc800078e000e */
[C---:B------:R-:W-:Y:S01]  /*0930*/  IMAD.WIDE.U32 R12, R4.reuse, 0x4, R16 ;  /* 0x00000004040c7825 */ /* 0x040fe200078e0010 */
[----:B------:R-:W3:Y:S04]  /*0940*/  LDG.E R21, desc[UR8][R2.64] ;  /* 0x0000000802157981 */ /* 0x000ee8000c1e1900 */
[----:B------:R-:W4:Y:S04]  /*0950*/  LDG.E R6, desc[UR8][R6.64] ;  /* 0x0000000806067981 */ /* 0x000f28000c1e1900 */
[----:B------:R0:W5:Y:S02]  /*0960*/  LDG.E R12, desc[UR8][R12.64] ;  /* 0x000000080c0c7981 */ /* 0x000164000c1e1900 */
[----:B0-----:R-:W-:-:S05]  /*0970*/  IADD3 R13, PT, PT, R4, -0x4, RZ ;  /* 0xfffffffc040d7810 */ /* 0x001fca0007ffe0ff */
[----:B------:R-:W-:-:S05]  /*0980*/  IMAD.WIDE.U32 R24, R13, 0x4, R14 ;  /* 0x000000040d187825 */ /* 0x000fca00078e000e */
[----:B------:R0:W2:Y:S01]  /*0990*/  LDG.E R7, desc[UR8][R24.64] ;  /* 0x0000000818077981 */ /* 0x0000a2000c1e1900 */
[----:B------:R-:W-:-:S06]  /*09a0*/  IMAD.WIDE.U32 R2, R23, 0x4, R16 ;  /* 0x0000000417027825 */ /* 0x000fcc00078e0010 */
[----:B------:R1:W2:Y:S01]  /*09b0*/  LDG.E R2, desc[UR8][R2.64] ;  /* 0x0000000802027981 */ /* 0x0002a2000c1e1900 */
[----:B0-----:R-:W-:-:S06]  /*09c0*/  IMAD.WIDE.U32 R24, R23, 0x4, R18 ;  /* 0x0000000417187825 */ /* 0x001fcc00078e0012 */
[----:B------:R0:W2:Y:S01]  /*09d0*/  LDG.E R24, desc[UR8][R24.64] ;  /* 0x0000000818187981 */ /* 0x0000a2000c1e1900 */
[----:B------:R-:W-:-:S05]  /*09e0*/  IADD3 R27, PT, PT, -R11, RZ, RZ ;  /* 0x000000ff0b1b7210 */ /* 0x000fca0007ffe1ff */
[----:B------:R-:W-:-:S05]  /*09f0*/  IMAD R27, R8, R27, R5 ;  /* 0x0000001b081b7224 */ /* 0x000fca00078e0205 */
[----:B------:R-:W-:Y:S02]  /*0a00*/  ISETP.GE.U32.AND P0, PT, R27, R8, PT ;  /* 0x000000081b00720c */ /* 0x000fe40003f06070 */
[----:B------:R-:W-:-:S11]  /*0a10*/  ISETP.NE.U32.AND P2, PT, R8, RZ, PT ;  /* 0x000000ff0800720c */ /* 0x000fd60003f45070 */
[----:B------:R-:W-:-:S04]  /*0a20*/  @P0 IADD3 R27, PT, PT, -R8, R27, RZ ;  /* 0x0000001b081b0210 */ /* 0x000fc80007ffe1ff */
[----:B------:R-:W-:Y:S01]  /*0a30*/  ISETP.GE.U32.AND P1, PT, R27, R8, PT ;  /* 0x000000081b00720c */ /* 0x000fe20003f26070 */
[----:B------:R-:W-:-:S12]  /*0a40*/  @P0 VIADD R11, R11, 0x1 ;  /* 0x000000010b0b0836 */ /* 0x000fd80000000000 */
[----:B------:R-:W-:Y:S02]  /*0a50*/  @P1 IADD3 R11, PT, PT, R11, 0x1, RZ ;  /* 0x000000010b0b1810 */ /* 0x000fe40007ffe0ff */
        /* <DEDUP_REMOVED lines=12> */
[----:B------:R-:W-:Y:S01]  /*0b20*/  @!P2 LOP3.LUT R5, RZ, R10, RZ, 0x33, !PT ;  /* 0x0000000aff05a212 */ /* 0x000fe200078e33ff */
[C---:B---3--:R-:W-:Y:S02]  /*0b30*/  IMAD R21, R8.reuse, R21, R26 ;  /* 0x0000001508157224 */ /* 0x048fe400078e021a */
[----:B----4-:R-:W3:Y:S01]  /*0b40*/  I2F.U32.RP R26, R6 ;  /* 0x00000006001a7306 */ /* 0x010ee20000209000 */
[----:B-----5:R-:W-:-:S07]  /*0b50*/  IMAD R29, R8, R12, R29 ;  /* 0x0000000c081d7224 */ /* 0x020fce00078e021d */
[----:B--2---:R-:W2:Y:S08]  /*0b60*/  I2F.U32.RP R12, R20 ;  /* 0x00000014000c7306 */ /* 0x004eb00000209000 */
[----:B---3--:R-:W1:Y:S08]  /*0b70*/  MUFU.RCP R26, R26 ;  /* 0x0000001a001a7308 */ /* 0x008e700000001000 */
[----:B------:R-:W3:Y:S08]  /*0b80*/  I2F.U32.RP R8, R7 ;  /* 0x0000000700087306 */ /* 0x000ef00000209000 */
[----:B--2---:R-:W0:Y:S01]  /*0b90*/  MUFU.RCP R12, R12 ;  /* 0x0000000c000c7308 */ /* 0x004e220000001000 */
[----:B-1----:R-:W-:-:S07]  /*0ba0*/  VIADD R3, R26, 0xffffffe ;  /* 0x0ffffffe1a037836 */ /* 0x002fce0000000000 */
[----:B---3--:R-:W1:Y:S01]  /*0bb0*/  MUFU.RCP R8, R8 ;  /* 0x0000000800087308 */ /* 0x008e620000001000 */
[----:B0-----:R-:W-:Y:S02]  /*0bc0*/  IADD3 R25, PT, PT, R12, 0xffffffe, RZ ;  /* 0x0ffffffe0c197810 */ /* 0x001fe40007ffe0ff */
[----:B------:R-:W-:-:S05]  /*0bd0*/  IADD3 R12, PT, PT, -R5, RZ, RZ ;  /* 0x000000ff050c7210 */ /* 0x000fca0007ffe1ff */
[----:B------:R-:W0:Y:S01]  /*0be0*/  F2I.FTZ.U32.TRUNC.NTZ R3, R3 ;  /* 0x0000000300037305 */ /* 0x000e22000021f000 */
[----:B------:R-:W-:Y:S01]  /*0bf0*/  IMAD R10, R10, R12, R11 ;  /* 0x0000000c0a0a7224 */ /* 0x000fe200078e020b */
[----:B------:R-:W-:-:S03]  /*0c00*/  IADD3 R11, PT, PT, RZ, -R6, RZ ;  /* 0x80000006ff0b7210 */ /* 0x000fc60007ffe0ff */
[----:B------:R-:W-:Y:S02]  /*0c10*/  IMAD R12, R10, R2, R29 ;  /* 0x000000020a0c7224 */ /* 0x000fe400078e021d */
[----:B------:R-:W-:Y:S01]  /*0c20*/  IMAD.MOV.U32 R2, RZ, RZ, R11 ;  /* 0x000000ffff027224 */ /* 0x000fe200078e000b */
[----:B-1----:R-:W-:Y:S01]  /*0c30*/  IADD3 R11, PT, PT, R8, 0xffffffe, RZ ;  /* 0x0ffffffe080b7810 */ /* 0x002fe20007ffe0ff */
[----:B------:R-:W1:Y:S02]  /*0c40*/  F2I.FTZ.U32.TRUNC.NTZ R25, R25 ;  /* 0x0000001900197305 */ /* 0x000e64000021f000 */
[----:B0-----:R-:W-:Y:S02]  /*0c50*/  IMAD R27, R2, R3, RZ ;  /* 0x00000003021b7224 */ /* 0x001fe400078e02ff */
[----:B------:R-:W-:-:S04]  /*0c60*/  HFMA2 R2, -RZ, RZ, 0, 0 ;  /* 0x00000000ff027431 */ /* 0x000fc800000001ff */
[----:B------:R-:W0:Y:S01]  /*0c70*/  F2I.FTZ.U32.TRUNC.NTZ R11, R11 ;  /* 0x0000000b000b7305 */ /* 0x000e22000021f000 */
[----:B------:R-:W-:Y:S01]  /*0c80*/  IADD3 R23, PT, PT, RZ, -R20, RZ ;  /* 0x80000014ff177210 */ /* 0x000fe20007ffe0ff */
[----:B------:R-:W-:Y:S01]  /*0c90*/  IMAD R21, R10, R24, R21 ;  /* 0x000000180a157224 */ /* 0x000fe200078e0215 */
[----:B------:R-:W-:Y:S01]  /*0ca0*/  MOV R24, RZ ;  /* 0x000000ff00187202 */ /* 0x000fe20000000f00 */
[----:B------:R-:W-:Y:S02]  /*0cb0*/  IMAD.MOV R29, RZ, RZ, -R7 ;  /* 0x000000ffff1d7224 */ /* 0x000fe400078e0a07 */
[----:B------:R-:W-:Y:S01]  /*0cc0*/  IMAD.HI.U32 R27, R3, R27, R2 ;  /* 0x0000001b031b7227 */ /* 0x000fe200078e0002 */
[----:B------:R-:W-:-:S03]  /*0cd0*/  MOV R10, RZ ;  /* 0x000000ff000a7202 */ /* 0x000fc60000000f00 */
[----:B-1----:R-:W-:Y:S02]  /*0ce0*/  IMAD R23, R23, R25, RZ ;  /* 0x0000001917177224 */ /* 0x002fe400078e02ff */
[----:B------:R-:W-:-:S04]  /*0cf0*/  IMAD.WIDE.U32 R2, R9, 0x4, R16 ;  /* 0x0000000409027825 */ /* 0x000fc800078e0010 */
[----:B------:R-:W-:Y:S02]  /*0d00*/  IMAD.WIDE.U32 R8, R9, 0x4, R18 ;  /* 0x0000000409087825 */ /* 0x000fe400078e0012 */
[----:B------:R1:W2:Y:S02]  /*0d10*/  LDG.E R3, desc[UR8][R2.64] ;  /* 0x0000000802037981 */ /* 0x0002a4000c1e1900 */
[----:B------:R-:W-:Y:S02]  /*0d20*/  IMAD.HI.U32 R26, R25, R23, R24 ;  /* 0x00000017191a7227 */ /* 0x000fe400078e0018 */
[----:B------:R3:W4:Y:S02]  /*0d30*/  LDG.E R8, desc[UR8][R8.64] ;  /* 0x0000000808087981 */ /* 0x000724000c1e1900 */
[----:B0-----:R-:W-:Y:S02]  /*0d40*/  IMAD R29, R29, R11, RZ ;  /* 0x0000000b1d1d7224 */ /* 0x001fe400078e02ff */
[----:B------:R-:W-:-:S04]  /*0d50*/  IMAD.WIDE.U32 R24, R22, 0x4, R16 ;  /* 0x0000000416187825 */ /* 0x000fc800078e0010 */
[----:B------:R-:W-:Y:S02]  /*0d60*/  IMAD.WIDE.U32 R22, R22, 0x4, R18 ;  /* 0x0000000416167825 */ /* 0x000fe400078e0012 */
[----:B------:R-:W5:Y:S02]  /*0d70*/  LDG.E R24, desc[UR8][R24.64] ;  /* 0x0000000818187981 */ /* 0x000f64000c1e1900 */
[----:B-1----:R-:W-:Y:S02]  /*0d80*/  IMAD.HI.U32 R2, R11, R29, R10 ;  /* 0x0000001d0b027227 */ /* 0x002fe400078e000a */
[----:B------:R-:W5:Y:S02]  /*0d90*/  LDG.E R22, desc[UR8][R22.64] ;  /* 0x0000000816167981 */ /* 0x000f64000c1e1900 */
[----:B------:R-:W-:-:S04]  /*0da0*/  IMAD.WIDE.U32 R10, R13, 0x4, R16 ;  /* 0x000000040d0a7825 */ /* 0x000fc800078e0010 */
[----:B------:R-:W-:Y:S02]  /*0db0*/  IMAD.WIDE.U32 R28, R13, 0x4, R18 ;  /* 0x000000040d1c7825 */ /* 0x000fe400078e0012 */
[----:B------:R0:W5:Y:S04]  /*0dc0*/  LDG.E R10, desc[UR8][R10.64] ;  /* 0x000000080a0a7981 */ /* 0x000168000c1e1900 */
[----:B------:R-:W5:Y:S01]  /*0dd0*/  LDG.E R28, desc[UR8][R28.64] ;  /* 0x000000081c1c7981 */ /* 0x000f62000c1e1900 */
[----:B---3--:R-:W-:-:S05]  /*0de0*/  IMAD.HI.U32 R9, R26, R5, RZ ;  /* 0x000000051a097227 */ /* 0x008fca00078e00ff */
[----:B------:R-:W-:-:S05]  /*0df0*/  IADD3 R13, PT, PT, -R9, RZ, RZ ;  /* 0x000000ff090d7210 */ /* 0x000fca0007ffe1ff */
        /* <DEDUP_REMOVED lines=9> */
[----:B0-----:R-:W-:-:S05]  /*0e90*/  IADD3 R11, PT, PT, -R26, RZ, RZ ;  /* 0x000000ff1a0b7210 */ /* 0x001fca0007ffe1ff */
[----:B------:R-:W-:-:S05]  /*0ea0*/  IMAD R11, R6, R11, R9 ;  /* 0x0000000b060b7224 */ /* 0x000fca00078e0209 */
[----:B------:R-:W-:Y:S02]  /*0eb0*/  ISETP.GE.U32.AND P0, PT, R11, R6, PT ;  /* 0x000000060b00720c */ /* 0x000fe40003f06070 */
[----:B------:R-:W-:-:S11]  /*0ec0*/  ISETP.NE.U32.AND P2, PT, R6, RZ, PT ;  /* 0x000000ff0600720c */ /* 0x000fd60003f45070 */
[----:B------:R-:W-:-:S04]  /*0ed0*/  @P0 IADD3 R11, PT, PT, -R6, R11, RZ ;  /* 0x0000000b060b0210 */ /* 0x000fc80007ffe1ff */
[----:B------:R-:W-:Y:S02]  /*0ee0*/  ISETP.GE.U32.AND P1, PT, R11, R6, PT ;  /* 0x000000060b00720c */ /* 0x000fe40003f26070 */
[----:B------:R-:W-:-:S11]  /*0ef0*/  @P0 IADD3 R26, PT, PT, R26, 0x1, RZ ;  /* 0x000000011a1a0810 */ /* 0x000fd60007ffe0ff */
        /* <DEDUP_REMOVED lines=10> */
[----:B------:R-:W-:Y:S01]  /*0fa0*/  @P0 IADD3 R2, PT, PT, R2, 0x1, RZ ;  /* 0x0000000102020810 */ /* 0x000fe20007ffe0ff */
[----:B------:R-:W-:Y:S02]  /*0fb0*/  UIADD3 UR4, UPT, UPT, UR4, 0x8, URZ ;  /* 0x0000000804047890 */ /* 0x000fe4000fffe0ff */
[----:B------:R-:W-:Y:S02]  /*0fc0*/  IMAD R5, R20, R11, R5 ;  /* 0x0000000b14057224 */ /* 0x000fe400078e0205 */
[----:B------:R-:W-:-:S04]  /*0fd0*/  IMAD.MOV R11, RZ, RZ, -R26 ;  /* 0x000000ffff0b7224 */ /* 0x000fc800078e0a1a */
[----:B------:R-:W-:Y:S02]  /*0fe0*/  @P1 IADD3 R2, PT, PT, R2, 0x1, RZ ;  /* 0x0000000102021810 */ /* 0x000fe40007ffe0ff */
[----:B------:R-:W-:Y:S01]  /*0ff0*/  @!P2 LOP3.LUT R2, RZ, R7, RZ, 0x33, !PT ;  /* 0x00000007ff02a212 */ /* 0x000fe200078e33ff */
[----:B------:R-:W-:Y:S01]  /*1000*/  IMAD R6, R6, R11, R9 ;  /* 0x0000000b06067224 */ /* 0x000fe200078e0209 */
[----:B------:R-:W-:Y:S02]  /*1010*/  UISETP.NE.AND UP0, UPT, UR4, URZ, UPT ;  /* 0x000000ff0400728c */ /* 0x000fe4000bf05270 */
[----:B------:R-:W-:-:S05]  /*1020*/  IADD3 R9, PT, PT, -R2, RZ, RZ ;  /* 0x000000ff02097210 */ /* 0x000fca0007ffe1ff */
[----:B------:R-:W-:Y:S01]  /*1030*/  IMAD R7, R7, R9, R26 ;  /* 0x0000000907077224 */ /* 0x000fe200078e021a */
[----:B------:R-:W-:Y:S01]  /*1040*/  IADD3 R4, PT, PT, R4, -0x8, RZ ;  /* 0xfffffff804047810 */ /* 0x000fe20007ffe0ff */
[C---:B--2---:R-:W-:Y:S02]  /*1050*/  IMAD R3, R5.reuse, R3, R12 ;  /* 0x0000000305037224 */ /* 0x044fe400078e020c */
[----:B----4-:R-:W-:Y:S02]  /*1060*/  IMAD R21, R5, R8, R21 ;  /* 0x0000000805157224 */ /* 0x010fe400078e0215 */
[C---:B-----5:R-:W-:Y:S02]  /*1070*/  IMAD R3, R6.reuse, R24, R3 ;  /* 0x0000001806037224 */ /* 0x060fe400078e0203 */
[----:B------:R-:W-:Y:S02]  /*1080*/  IMAD R21, R6, R22, R21 ;  /* 0x0000001606157224 */ /* 0x000fe400078e0215 */
[C---:B------:R-:W-:Y:S01]  /*1090*/  IMAD R10, R7.reuse, R10, R3 ;  /* 0x0000000a070a7224 */ /* 0x040fe200078e0203 */
[----:B------:R-:W-:Y:S01]  /*10a0*/  MOV R3, R2 ;  /* 0x0000000200037202 */ /* 0x000fe20000000f00 */
[----:B------:R-:W-:Y:S01]  /*10b0*/  IMAD R12, R7, R28, R21 ;  /* 0x0000001c070c7224 */ /* 0x000fe200078e0215 */
[----:B------:R-:W-:Y:S06]  /*10c0*/  BRA.U UP0, `(.L_x_22) ;  /* 0xfffffff100487547 */ /* 0x000fec000b83ffff */
[----:B------:R-:W-:-:S07]  /*10d0*/  IADD3 R4, PT, PT, R4, 0x3, RZ ;  /* 0x0000000304047810 */ /* 0x000fce0007ffe0ff */
.L_x_21:
[----:B------:R-:W-:-:S09]  /*10e0*/  UISETP.NE.AND UP0, UPT, UR6, URZ, UPT ;  /* 0x000000ff0600728c */ /* 0x000fd2000bf05270 */
[----:B------:R-:W-:Y:S05]  /*10f0*/  BRA.U !UP0, `(.L_x_23) ;  /* 0x0000000d08747547 */ /* 0x000fea000b800000 */
[----:B------:R-:W-:Y:S02]  /*1100*/  UISETP.GE.U32.AND UP0, UPT, UR6, 0x4, UPT ;  /* 0x000000040600788c */ /* 0x000fe4000bf06070 */
[----:B------:R-:W-:-:S04]  /*1110*/  ULOP3.LUT UR7, UR5, 0x3, URZ, 0xc0, !UPT ;  /* 0x0000000305077892 */ /* 0x000fc8000f8ec0ff */
[----:B------:R-:W-:-:S03]  /*1120*/  UISETP.NE.AND UP1, UPT, UR7, URZ, UPT ;  /* 0x000000ff0700728c */ /* 0x000fc6000bf25270 */
[----:B------:R-:W-:Y:S08]  /*1130*/  BRA.U !UP0, `(.L_x_24) ;  /* 0x0000000508e47547 */ /* 0x000ff0000b800000 */
[----:B------:R-:W0:Y:S01]  /*1140*/  LDC.64 R8, c[0x0][0x3b0] ;  /* 0x0000ec00ff087b82 */ /* 0x000e220000000a00 */
[C---:B------:R-:W-:Y:S01]  /*1150*/  VIADD R21, R4.reuse, 0xffffffff ;  /* 0xffffffff04157836 */ /* 0x040fe20000000000 */
[C---:B------:R-:W-:Y:S01]  /*1160*/  IADD3 R25, PT, PT, R4.reuse, -0x2, RZ ;  /* 0xfffffffe04197810 */ /* 0x040fe20007ffe0ff */
        /* <DEDUP_REMOVED lines=22> */
[----:B---3--:R-:W-:Y:S01]  /*12d0*/  IADD3 R13, PT, PT, R11, 0xffffffe, RZ ;  /* 0x0ffffffe0b0d7810 */ /* 0x008fe20007ffe0ff */
[----:B------:R-:W-:-:S06]  /*12e0*/  IMAD.MOV R11, RZ, RZ, -R6 ;  /* 0x000000ffff0b7224 */ /* 0x000fcc00078e0a06 */
[----:B------:R-:W3:Y:S01]  /*12f0*/  F2I.FTZ.U32.TRUNC.NTZ R23, R13 ;  /* 0x0000000d00177305 */ /* 0x000ee2000021f000 */
[----:B--2---:R-:W-:Y:S01]  /*1300*/  HFMA2 R8, -RZ, RZ, 0, 0 ;  /* 0x00000000ff087431 */ /* 0x004fe200000001ff */
[----:B----4-:R-:W-:Y:S01]  /*1310*/  IADD3 R18, PT, PT, R20, 0xffffffe, RZ ;  /* 0x0ffffffe14127810 */ /* 0x010fe20007ffe0ff */
        /* <DEDUP_REMOVED lines=25> */
[----:B-1----:R-:W-:-:S05]  /*14b0*/  IMAD.HI.U32 R29, R8, R3, RZ ;  /* 0x00000003081d7227 */ /* 0x002fca00078e00ff */
        /* <DEDUP_REMOVED lines=17> */
[----:B------:R-:W-:-:S10]  /*15d0*/  @P0 IADD3 R8, PT, PT, R8, 0x1, RZ ;  /* 0x0000000108080810 */ /* 0x000fd40007ffe0ff */
[----:B------:R-:W-:Y:S01]  /*15e0*/  @P1 VIADD R8, R8, 0x1 ;  /* 0x0000000108081836 */ /* 0x000fe20000000000 */
[----:B------:R-:W-:Y:S01]  /*15f0*/  @!P2 LOP3.LUT R8, RZ, R26, RZ, 0x33, !PT ;  /* 0x0000001aff08a212 */ /* 0x000fe200078e33ff */
[----:B-1----:R-:W1:Y:S04]  /*1600*/  MUFU.RCP R11, R11 ;  /* 0x0000000b000b7308 */ /* 0x002e680000001000 */
[----:B------:R-:W-:-:S05]  /*1610*/  IMAD.HI.U32 R2, R2, R8, RZ ;  /* 0x0000000802027227 */ /* 0x000fca00078e00ff */
[----:B0-----:R-:W-:-:S05]  /*1620*/  IADD3 R14, PT, PT, -R2, RZ, RZ ;  /* 0x000000ff020e7210 */ /* 0x001fca0007ffe1ff */
[----:B------:R-:W-:-:S05]  /*1630*/  IMAD R14, R7, R14, R8 ;  /* 0x0000000e070e7224 */ /* 0x000fca00078e0208 */
[----:B------:R-:W-:Y:S02]  /*1640*/  ISETP.GE.U32.AND P0, PT, R14, R7, PT ;  /* 0x000000070e00720c */ /* 0x000fe40003f06070 */
[----:B-1----:R-:W-:-:S06]  /*1650*/  IADD3 R15, PT, PT, R11, 0xffffffe, RZ ;  /* 0x0ffffffe0b0f7810 */ /* 0x002fcc0007ffe0ff */
[----:B------:R-:W0:Y:S05]  /*1660*/  F2I.FTZ.U32.TRUNC.NTZ R15, R15 ;  /* 0x0000000f000f7305 */ /* 0x000e2a000021f000 */
[C---:B------:R-:W-:Y:S02]  /*1670*/  @P0 IADD3 R14, PT, PT, -R7.reuse, R14, RZ ;  /* 0x0000000e070e0210 */ /* 0x040fe40007ffe1ff */
[----:B------:R-:W-:Y:S02]  /*1680*/  ISETP.NE.U32.AND P2, PT, R7, RZ, PT ;  /* 0x000000ff0700720c */ /* 0x000fe40003f45070 */
        /* <DEDUP_REMOVED lines=16> */
[----:B------:R-:W-:-:S03]  /*1790*/  @P0 IADD3 R11, PT, PT, R11, 0x1, RZ ;  /* 0x000000010b0b0810 */ /* 0x000fc60007ffe0ff */
[----:B------:R-:W-:Y:S01]  /*17a0*/  IMAD R6, R6, R14, R3 ;  /* 0x0000000e06067224 */ /* 0x000fe200078e0203 */
[----:B------:R-:W-:-:S05]  /*17b0*/  IADD3 R3, PT, PT, -R8, RZ, RZ ;  /* 0x000000ff08037210 */ /* 0x000fca0007ffe1ff */
[----:B------:R-:W-:Y:S01]  /*17c0*/  IMAD R26, R26, R3, R29 ;  /* 0x000000031a1a7224 */ /* 0x000fe200078e021d */
[----:B------:R-:W-:Y:S02]  /*17d0*/  IADD3 R3, PT, PT, -R2, RZ, RZ ;  /* 0x000000ff02037210 */ /* 0x000fe40007ffe1ff */
[----:B------:R-:W-:Y:S02]  /*17e0*/  @P1 IADD3 R11, PT, PT, R11, 0x1, RZ ;  /* 0x000000010b0b1810 */ /* 0x000fe40007ffe0ff */
[----:B------:R-:W-:Y:S01]  /*17f0*/  @!P2 LOP3.LUT R11, RZ, R5, RZ, 0x33, !PT ;  /* 0x00000005ff0ba212 */ /* 0x000fe200078e33ff */
[----:B------:R-:W-:-:S04]  /*1800*/  IMAD R7, R7, R3, R8 ;  /* 0x0000000307077224 */ /* 0x000fc800078e0208 */
[----:B------:R-:W-:-:S04]  /*1810*/  IMAD.MOV R3, RZ, RZ, -R11 ;  /* 0x000000ffff037224 */ /* 0x000fc800078e0a0b */
[----:B------:R-:W-:Y:S01]  /*1820*/  IMAD R2, R5, R3, R2 ;  /* 0x0000000305027224 */ /* 0x000fe200078e0202 */
[----:B------:R-:W-:Y:S02]  /*1830*/  IADD3 R4, PT, PT, R4, -0x4, RZ ;  /* 0xfffffffc04047810 */ /* 0x000fe40007ffe0ff */
[----:B------:R-:W-:Y:S01]  /*1840*/  MOV R3, R11 ;  /* 0x0000000b00037202 */ /* 0x000fe20000000f00 */
        /* <DEDUP_REMOVED lines=8> */
.L_x_24:
        /* <DEDUP_REMOVED lines=35> */
[----:B------:R-:W-:Y:S02]  /*1b00*/  ISETP.GE.U32.AND P0, PT, R13, R2, PT ;  /* 0x000000020d00720c */ /* 0x000fe40003f06070 */
[----:B-1----:R-:W-:-:S04]  /*1b10*/  IADD3 R16, PT, PT, R18, 0xffffffe, RZ ;  /* 0x0ffffffe12107810 */ /* 0x002fc80007ffe0ff */
[----:B------:R1:W3:Y:S01]  /*1b20*/  F2I.FTZ.U32.TRUNC.NTZ R17, R16 ;  /* 0x0000001000117305 */ /* 0x0002e2000021f000 */
[----:B------:R-:W-:-:S06]  /*1b30*/  ISETP.NE.U32.AND P2, PT, R2, RZ, PT ;  /* 0x000000ff0200720c */ /* 0x000fcc0003f45070 */
[----:B------:R-:W-:-:S04]  /*1b40*/  @P0 IADD3 R13, PT, PT, -R2, R13, RZ ;  /* 0x0000000d020d0210 */ /* 0x000fc80007ffe1ff */
[----:B------:R-:W-:Y:S01]  /*1b50*/  ISETP.GE.U32.AND P1, PT, R13, R2, PT ;  /* 0x000000020d00720c */ /* 0x000fe20003f26070 */
[----:B------:R-:W-:Y:S01]  /*1b60*/  IMAD.MOV R11, RZ, RZ, -R5 ;  /* 0x000000ffff0b7224 */ /* 0x000fe200078e0a05 */
[----:B-1----:R-:W-:Y:S02]  /*1b70*/  MOV R16, RZ ;  /* 0x000000ff00107202 */ /* 0x002fe40000000f00 */
[----:B------:R-:W-:Y:S01]  /*1b80*/  @P0 IADD3 R8, PT, PT, R8, 0x1, RZ ;  /* 0x0000000108080810 */ /* 0x000fe20007ffe0ff */
[----:B---3--:R-:W-:-:S04]  /*1b90*/  IMAD R11, R11, R17, RZ ;  /* 0x000000110b0b7224 */ /* 0x008fc800078e02ff */
[----:B------:R-:W-:-:S04]  /*1ba0*/  IMAD.HI.U32 R11, R17, R11, R16 ;  /* 0x0000000b110b7227 */ /* 0x000fc800078e0010 */
[----:B------:R-:W-:Y:S02]  /*1bb0*/  @P1 IADD3 R8, PT, PT, R8, 0x1, RZ ;  /* 0x0000000108081810 */ /* 0x000fe40007ffe0ff */
[----:B------:R-:W-:-:S05]  /*1bc0*/  @!P2 LOP3.LUT R8, RZ, R2, RZ, 0x33, !PT ;  /* 0x00000002ff08a212 */ /* 0x000fca00078e33ff */
[----:B------:R-:W-:-:S05]  /*1bd0*/  IMAD.HI.U32 R13, R11, R8, RZ ;  /* 0x000000080b0d7227 */ /* 0x000fca00078e00ff */
[----:B------:R-:W-:-:S05]  /*1be0*/  IADD3 R11, PT, PT, -R13, RZ, RZ ;  /* 0x000000ff0d0b7210 */ /* 0x000fca0007ffe1ff */
[----:B------:R-:W-:-:S05]  /*1bf0*/  IMAD R16, R5, R11, R8 ;  /* 0x0000000b05107224 */ /* 0x000fca00078e0208 */
[----:B------:R-:W-:Y:S02]  /*1c00*/  ISETP.GE.U32.AND P0, PT, R16, R5, PT ;  /* 0x000000051000720c */ /* 0x000fe40003f06070 */
[----:B------:R-:W-:-:S11]  /*1c10*/  ISETP.NE.U32.AND P2, PT, R5, RZ, PT ;  /* 0x000000ff0500720c */ /* 0x000fd60003f45070 */
[----:B------:R-:W-:-:S05]  /*1c20*/  @P0 IMAD.IADD R16, R16, 0x1, -R5 ;  /* 0x0000000110100824 */ /* 0x000fca00078e0a05 */
[----:B------:R-:W-:Y:S02]  /*1c30*/  ISETP.GE.U32.AND P1, PT, R16, R5, PT ;  /* 0x000000051000720c */ /* 0x000fe40003f26070 */
[----:B------:R-:W-:Y:S02]  /*1c40*/  @P0 IADD3 R13, PT, PT, R13, 0x1, RZ ;  /* 0x000000010d0d0810 */ /* 0x000fe40007ffe0ff */
[----:B------:R-:W-:-:S09]  /*1c50*/  IADD3 R11, PT, PT, -R8, RZ, RZ ;  /* 0x000000ff080b7210 */ /* 0x000fd20007ffe1ff */
[----:B------:R-:W-:Y:S02]  /*1c60*/  @P1 IADD3 R13, PT, PT, R13, 0x1, RZ ;  /* 0x000000010d0d1810 */ /* 0x000fe40007ffe0ff */
        /* <DEDUP_REMOVED lines=9> */
.L_x_25:
        /* <DEDUP_REMOVED lines=12> */
[----:B------:R-:W-:-:S02]  /*1dc0*/  IADD3 R7, PT, PT, RZ, -R6, RZ ;  /* 0x80000006ff077210 */ /* 0x000fc40007ffe0ff */
[----:B0-----:R-:W-:-:S05]  /*1dd0*/  IADD3 R14, PT, PT, R2, 0xffffffe, RZ ;  /* 0x0ffffffe020e7810 */ /* 0x001fca0007ffe0ff */
[----:B------:R0:W1:Y:S02]  /*1de0*/  F2I.FTZ.U32.TRUNC.NTZ R15, R14 ;  /* 0x0000000e000f7305 */ /* 0x000064000021f000 */
[----:B0-----:R-:W-:Y:S02]  /*1df0*/  HFMA2 R14, -RZ, RZ, 0, 0 ;  /* 0x00000000ff0e7431 */ /* 0x001fe400000001ff */
[----:B-1----:R-:W-:-:S04]  /*1e00*/  IMAD R7, R7, R15, RZ ;  /* 0x0000000f07077224 */ /* 0x002fc800078e02ff */
[----:B------:R-:W-:-:S06]  /*1e10*/  IMAD.HI.U32 R16, R15, R7, R14 ;  /* 0x000000070f107227 */ /* 0x000fcc00078e000e */
[----:B------:R-:W-:-:S04]  /*1e20*/  IMAD.HI.U32 R16, R16, R3, RZ ;  /* 0x0000000310107227 */ /* 0x000fc800078e00ff */
[----:B------:R-:W-:-:S04]  /*1e30*/  IMAD.MOV R16, RZ, RZ, -R16 ;  /* 0x000000ffff107224 */ /* 0x000fc800078e0a10 */
[----:B------:R-:W-:-:S05]  /*1e40*/  IMAD R3, R6, R16, R3 ;  /* 0x0000001006037224 */ /* 0x000fca00078e0203 */
[----:B------:R-:W-:Y:S02]  /*1e50*/  ISETP.GE.U32.AND P0, PT, R3, R6, PT ;  /* 0x000000060300720c */ /* 0x000fe40003f06070 */
[----:B------:R-:W-:-:S11]  /*1e60*/  ISETP.NE.U32.AND P1, PT, R6, RZ, PT ;  /* 0x000000ff0600720c */ /* 0x000fd60003f25070 */
[----:B------:R-:W-:-:S04]  /*1e70*/  @P0 IADD3 R3, PT, PT, -R6, R3, RZ ;  /* 0x0000000306030210 */ /* 0x000fc80007ffe1ff */
[----:B------:R-:W-:-:S13]  /*1e80*/  ISETP.GE.U32.AND P0, PT, R3, R6, PT ;  /* 0x000000060300720c */ /* 0x000fda0003f06070 */
[----:B------:R-:W-:Y:S02]  /*1e90*/  @P0 IADD3 R3, PT, PT, -R6, R3, RZ ;  /* 0x0000000306030210 */ /* 0x000fe40007ffe1ff */
[----:B------:R-:W-:-:S05]  /*1ea0*/  @!P1 LOP3.LUT R3, RZ, R6, RZ, 0x33, !PT ;  /* 0x00000006ff039212 */ /* 0x000fca00078e33ff */
[C---:B----4-:R-:W-:Y:S02]  /*1eb0*/  IMAD R10, R3.reuse, R8, R10 ;  /* 0x00000008030a7224 */ /* 0x050fe400078e020a */
[----:B--2---:R-:W-:-:S07]  /*1ec0*/  IMAD R12, R3, R4, R12 ;  /* 0x00000004030c7224 */ /* 0x004fce00078e020c */
.L_x_23:
[----:B------:R-:W-:Y:S02]  /*1ed0*/  MOV R11, RZ ;  /* 0x000000ff000b7202 */ /* 0x000fe40000000f00 */
[----:B------:R-:W-:-:S07]  /*1ee0*/  MOV R13, RZ ;  /* 0x000000ff000d7202 */ /* 0x000fce0000000f00 */
.L_x_20:
[----:B------:R-:W0:Y:S01]  /*1ef0*/  LDCU.128 UR4, c[0x0][0x380] ;  /* 0x00007000ff0477ac */ /* 0x000e220008000c00 */
[----:B------:R-:W1:Y:S01]  /*1f00*/  LDC.64 R2, c[0x0][0x390] ;  /* 0x0000e400ff027b82 */ /* 0x000e620000000a00 */
[----:B0-----:R-:W-:Y:S02]  /*1f10*/  LEA R6, P1, R12, UR6, 0x2 ;  /* 0x000000060c067c11 */ /* 0x001fe4000f8210ff */
[----:B------:R-:W-:Y:S02]  /*1f20*/  LEA R4, P0, R10, UR4, 0x2 ;  /* 0x000000040a047c11 */ /* 0x000fe4000f8010ff */
[----:B------:R-:W-:Y:S02]  /*1f30*/  LEA.HI.X R7, R12, UR7, R13, 0x2, P1 ;  /* 0x000000070c077c11 */ /* 0x000fe400088f140d */
[----:B------:R-:W-:-:S04]  /*1f40*/  LEA.HI.X R5, R10, UR5, R11, 0x2, P0 ;  /* 0x000000050a057c11 */ /* 0x000fc800080f140b */
[----:B------:R-:W2:Y:S04]  /*1f50*/  LDG.E R7, desc[UR8][R6.64] ;  /* 0x0000000806077981 */ /* 0x000ea8000c1e1900 */
[----:B------:R-:W2:Y:S01]  /*1f60*/  LDG.E R4, desc[UR8][R4.64] ;  /* 0x0000000804047981 */ /* 0x000ea2000c1e1900 */
[----:B-1----:R-:W-:-:S04]  /*1f70*/  IMAD.WIDE.U32 R2, R0, 0x4, R2 ;  /* 0x0000000400027825 */ /* 0x002fc800078e0002 */
[----:B--2---:R-:W-:-:S05]  /*1f80*/  FMUL R9, R4, R7 ;  /* 0x0000000704097220 */ /* 0x004fca0000400000 */
[----:B------:R-:W-:Y:S01]  /*1f90*/  STG.E desc[UR8][R2.64], R9 ;  /* 0x0000000902007986 */ /* 0x000fe2000c101908 */
[----:B------:R-:W-:Y:S05]  /*1fa0*/  EXIT ;  /* 0x000000000000794d */ /* 0x000fea0003800000 */
.L_x_26:
        /* <DEDUP_REMOVED lines=13> */
.L_x_105:


//--------------------- .text.sub_broadcast_f32   --------------------------
	.section	.text.sub_broadcast_f32,"ax",@progbits
	.align	128
        .global         sub_broadcast_f32
        .type           sub_broadcast_f32,@function
        .size           sub_broadcast_f32,(.L_x_106 - sub_broadcast_f32)
        .other          sub_broadcast_f32,@"STO_CUDA_ENTRY STV_DEFAULT"
sub_broadcast_f32:
.text.sub_broadcast_f32:
        /* <DEDUP_REMOVED lines=31> */
.L_x_29:
        /* <DEDUP_REMOVED lines=239> */
.L_x_28:
        /* <DEDUP_REMOVED lines=127> */
.L_x_31:
        /* <DEDUP_REMOVED lines=67> */
.L_x_32:
        /* <DEDUP_REMOVED lines=29> */
.L_x_30:
[----:B------:R-:W-:Y:S02]  /*1ed0*/  MOV R11, RZ ;  /* 0x000000ff000b7202 */ /* 0x000fe40000000f00 */
[----:B------:R-:W-:-:S07]  /*1ee0*/  MOV R13, RZ ;  /* 0x000000ff000d7202 */ /* 0x000fce0000000f00 */
.L_x_27:
        /* <DEDUP_REMOVED lines=9> */
[----:B--2---:R-:W-:-:S05]  /*1f80*/  FADD R9, R4, -R7 ;  /* 0x8000000704097221 */ /* 0x004fca0000000000 */
[----:B------:R-:W-:Y:S01]  /*1f90*/  STG.E desc[UR8][R2.64], R9 ;  /* 0x0000000902007986 */ /* 0x000fe2000c101908 */
[----:B------:R-:W-:Y:S05]  /*1fa0*/  EXIT ;  /* 0x000000000000794d */ /* 0x000fea0003800000 */
.L_x_33:
        /* <DEDUP_REMOVED lines=13> */
.L_x_106:


//--------------------- .text.add_broadcast_f32   --------------------------
	.section	.text.add_broadcast_f32,"ax",@progbits
	.align	128
        .global         add_broadcast_f32
        .type           add_broadcast_f32,@function
        .size           add_broadcast_f32,(.L_x_107 - add_broadcast_f32)
        .other          add_broadcast_f32,@"STO_CUDA_ENTRY STV_DEFAULT"
add_broadcast_f32:
.text.add_broadcast_f32:
        /* <DEDUP_REMOVED lines=31> */
.L_x_36:
        /* <DEDUP_REMOVED lines=239> */
.L_x_35:
        /* <DEDUP_REMOVED lines=127> */
.L_x_38:
        /* <DEDUP_REMOVED lines=67> */
.L_x_39:
        /* <DEDUP_REMOVED lines=29> */
.L_x_37:
[----:B------:R-:W-:Y:S02]  /*1ed0*/  MOV R11, RZ ;  /* 0x000000ff000b7202 */ /* 0x000fe40000000f00 */
[----:B------:R-:W-:-:S07]  /*1ee0*/  MOV R13, RZ ;  /* 0x000000ff000d7202 */ /* 0x000fce0000000f00 */
.L_x_34:
        /* <DEDUP_REMOVED lines=9> */
[----:B--2---:R-:W-:-:S05]  /*1f80*/  FADD R9, R4, R7 ;  /* 0x0000000704097221 */ /* 0x004fca0000000000 */
[----:B------:R-:W-:Y:S01]  /*1f90*/  STG.E desc[UR8][R2.64], R9 ;  /* 0x0000000902007986 */ /* 0x000fe2000c101908 */
[----:B------:R-:W-:Y:S05]  /*1fa0*/  EXIT ;  /* 0x000000000000794d */ /* 0x000fea0003800000 */
.L_x_40:
        /* <DEDUP_REMOVED lines=13> */
.L_x_107:


//--------------------- .text.min_i64             --------------------------
	.section	.text.min_i64,"ax",@progbits
	.align	128
        .global         min_i64
        .type           min_i64,@function
        .size           min_i64,(.L_x_108 - min_i64)
        .other          min_i64,@"STO_CUDA_ENTRY STV_DEFAULT"
min_i64:
.text.min_i64:
        /* <DEDUP_REMOVED lines=8> */
[----:B------:R-:W0:Y:S01]  /*0080*/  LDC.64 R2, c[0x0][0x380] ;  /* 0x0000e000ff027b82 */ /* 0x000e220000000a00 */
[----:B------:R-:W1:Y:S07]  /*0090*/  LDCU.64 UR4, c[0x0][0x358] ;  /* 0x00006b00ff0477ac */ /* 0x000e6e0008000a00 */
[----:B------:R-:W2:Y:S08]  /*00a0*/  LDC.64 R4, c[0x0][0x388] ;  /* 0x0000e200ff047b82 */ /* 0x000eb00000000a00 */
[----:B------:R-:W3:Y:S01]  /*00b0*/  LDC.64 R6, c[0x0][0x390] ;  /* 0x0000e400ff067b82 */ /* 0x000ee20000000a00 */
[----:B0-----:R-:W-:-:S06]  /*00c0*/  IMAD.WIDE.U32 R2, R11, 0x8, R2 ;  /* 0x000000080b027825 */ /* 0x001fcc00078e0002 */
[----:B-1----:R-:W4:Y:S01]  /*00d0*/  LDG.E.64 R2, desc[UR4][R2.64] ;  /* 0x0000000402027981 */ /* 0x002f22000c1e1b00 */
[----:B--2---:R-:W-:-:S06]  /*00e0*/  IMAD.WIDE.U32 R4, R11, 0x8, R4 ;  /* 0x000000080b047825 */ /* 0x004fcc00078e0004 */
[----:B------:R-:W4:Y:S01]  /*00f0*/  LDG.E.64 R4, desc[UR4][R4.64] ;  /* 0x0000000404047981 */ /* 0x000f22000c1e1b00 */
[----:B---3--:R-:W-:Y:S01]  /*0100*/  IMAD.WIDE.U32 R6, R11, 0x8, R6 ;  /* 0x000000080b067825 */ /* 0x008fe200078e0006 */
[----:B----4-:R-:W-:-:S04]  /*0110*/  ISETP.LT.U32.AND P0, PT, R2, R4, PT ;  /* 0x000000040200720c */ /* 0x010fc80003f01070 */
[----:B------:R-:W-:-:S04]  /*0120*/  ISETP.LT.AND.EX P0, PT, R3, R5, PT, P0 ;  /* 0x000000050300720c */ /* 0x000fc80003f01300 */
[----:B------:R-:W-:Y:S02]  /*0130*/  SEL R8, R2, R4, P0 ;  /* 0x0000000402087207 */ /* 0x000fe40000000000 */
[----:B------:R-:W-:-:S05]  /*0140*/  SEL R9, R3, R5, P0 ;  /* 0x0000000503097207 */ /* 0x000fca0000000000 */
[----:B------:R-:W-:Y:S01]  /*0150*/  STG.E.64 desc[UR4][R6.64], R8 ;  /* 0x0000000806007986 */ /* 0x000fe2000c101b04 */
[----:B------:R-:W-:Y:S05]  /*0160*/  EXIT ;  /* 0x000000000000794d */ /* 0x000fea0003800000 */
.L_x_41:
        /* <DEDUP_REMOVED lines=9> */
.L_x_108:


//--------------------- .text.max_i64             --------------------------
	.section	.text.max_i64,"ax",@progbits
	.align	128
        .global         max_i64
        .type           max_i64,@function
        .size           max_i64,(.L_x_109 - max_i64)
        .other          max_i64,@"STO_CUDA_ENTRY STV_DEFAULT"
max_i64:
.text.max_i64:
        /* <DEDUP_REMOVED lines=17> */
[----:B----4-:R-:W-:-:S04]  /*0110*/  ISETP.GT.U32.AND P0, PT, R2, R4, PT ;  /* 0x000000040200720c */ /* 0x010fc80003f04070 */
[----:B------:R-:W-:-:S04]  /*0120*/  ISETP.GT.AND.EX P0, PT, R3, R5, PT, P0 ;  /* 0x000000050300720c */ /* 0x000fc80003f04300 */
[----:B------:R-:W-:Y:S02]  /*0130*/  SEL R8, R2, R4, P0 ;  /* 0x0000000402087207 */ /* 0x000fe40000000000 */
[----:B------:R-:W-:-:S05]  /*0140*/  SEL R9, R3, R5, P0 ;  /* 0x0000000503097207 */ /* 0x000fca0000000000 */
[----:B------:R-:W-:Y:S01]  /*0150*/  STG.E.64 desc[UR4][R6.64], R8 ;  /* 0x0000000806007986 */ /* 0x000fe2000c101b04 */
[----:B------:R-:W-:Y:S05]  /*0160*/  EXIT ;  /* 0x000000000000794d */ /* 0x000fea0003800000 */
.L_x_42:
        /* <DEDUP_REMOVED lines=9> */
.L_x_109:


//--------------------- .text.div_i64             --------------------------
	.section	.text.div_i64,"ax",@progbits
	.align	128
        .global         div_i64
        .type           div_i64,@function
        .size           div_i64,(.L_x_100 - div_i64)
        .other          div_i64,@"STO_CUDA_ENTRY STV_DEFAULT"
div_i64:
.text.div_i64:
        /* <DEDUP_REMOVED lines=10> */
[----:B------:R-:W2:Y:S01]  /*00a0*/  LDC.64 R4, c[0x0][0x388] ;  /* 0x0000e200ff047b82 */ /* 0x000ea20000000a00 */
[----:B0-----:R-:W-:-:S06]  /*00b0*/  IMAD.WIDE.U32 R2, R0, 0x8, R2 ;  /* 0x0000000800027825 */ /* 0x001fcc00078e0002 */
[----:B-1----:R-:W3:Y:S01]  /*00c0*/  LDG.E.64 R2, desc[UR4][R2.64] ;  /* 0x0000000402027981 */ /* 0x002ee2000c1e1b00 */
[----:B--2---:R-:W-:-:S06]  /*00d0*/  IMAD.WIDE.U32 R4, R0, 0x8, R4 ;  /* 0x0000000800047825 */ /* 0x004fcc00078e0004 */
[----:B------:R-:W3:Y:S01]  /*00e0*/  LDG.E.64 R4, desc[UR4][R4.64] ;  /* 0x0000000404047981 */ /* 0x000ee2000c1e1b00 */
[----:B------:R-:W-:Y:S01]  /*00f0*/  BSSY.RECONVERGENT B0, `(.L_x_43) ;  /* 0x000001b000007945 */ /* 0x000fe20003800200 */
[----:B---3--:R-:W-:-:S04]  /*0100*/  LOP3.LUT R6, R3, R5, RZ, 0xfc, !PT ;  /* 0x0000000503067212 */ /* 0x008fc800078efcff */
[----:B------:R-:W-:-:S13]  /*0110*/  ISETP.NE.U32.AND P0, PT, R6, RZ, PT ;  /* 0x000000ff0600720c */ /* 0x000fda0003f05070 */
[----:B------:R-:W-:Y:S05]  /*0120*/  @P0 BRA `(.L_x_44) ;  /* 0x0000000000540947 */ /* 0x000fea0003800000 */
[----:B------:R-:W0:Y:S01]  /*0130*/  I2F.U32.RP R3, R4 ;  /* 0x0000000400037306 */ /* 0x000e220000209000 */
[----:B------:R-:W-:Y:S01]  /*0140*/  IMAD.MOV R5, RZ, RZ, -R4 ;  /* 0x000000ffff057224 */ /* 0x000fe200078e0a04 */
[----:B------:R-:W-:-:S06]  /*0150*/  ISETP.NE.U32.AND P2, PT, R4, RZ, PT ;  /* 0x000000ff0400720c */ /* 0x000fcc0003f45070 */
[----:B0-----:R-:W0:Y:S02]  /*0160*/  MUFU.RCP R3, R3 ;  /* 0x0000000300037308 */ /* 0x001e240000001000 */
[----:B0-----:R-:W-:Y:S02]  /*0170*/  VIADD R6, R3, 0xffffffe ;  /* 0x0ffffffe03067836 */ /* 0x001fe40000000000 */
[----:B------:R-:W-:-:S04]  /*0180*/  IMAD.MOV.U32 R3, RZ, RZ, RZ ;  /* 0x000000ffff037224 */ /* 0x000fc800078e00ff */
[----:B------:R0:W1:Y:S02]  /*0190*/  F2I.FTZ.U32.TRUNC.NTZ R7, R6 ;  /* 0x0000000600077305 */ /* 0x000064000021f000 */
[----:B0-----:R-:W-:Y:S02]  /*01a0*/  IMAD.MOV.U32 R6, RZ, RZ, RZ ;  /* 0x000000ffff067224 */ /* 0x001fe400078e00ff */
[----:B-1----:R-:W-:-:S04]  /*01b0*/  IMAD R5, R5, R7, RZ ;  /* 0x0000000705057224 */ /* 0x002fc800078e02ff */
[----:B------:R-:W-:-:S06]  /*01c0*/  IMAD.HI.U32 R7, R7, R5, R6 ;  /* 0x0000000507077227 */ /* 0x000fcc00078e0006 */
[----:B------:R-:W-:-:S05]  /*01d0*/  IMAD.HI.U32 R7, R7, R2, RZ ;  /* 0x0000000207077227 */ /* 0x000fca00078e00ff */
[----:B------:R-:W-:-:S05]  /*01e0*/  IADD3 R5, PT, PT, -R7, RZ, RZ ;  /* 0x000000ff07057210 */ /* 0x000fca0007ffe1ff */
[----:B------:R-:W-:-:S05]  /*01f0*/  IMAD R5, R4, R5, R2 ;  /* 0x0000000504057224 */ /* 0x000fca00078e0202 */
[----:B------:R-:W-:-:S13]  /*0200*/  ISETP.GE.U32.AND P0, PT, R5, R4, PT ;  /* 0x000000040500720c */ /* 0x000fda0003f06070 */
[----:B------:R-:W-:Y:S02]  /*0210*/  @P0 IMAD.IADD R5, R5, 0x1, -R4 ;  /* 0x0000000105050824 */ /* 0x000fe400078e0a04 */
[----:B------:R-:W-:-:S03]  /*0220*/  @P0 VIADD R7, R7, 0x1 ;  /* 0x0000000107070836 */ /* 0x000fc60000000000 */
[----:B------:R-:W-:-:S13]  /*0230*/  ISETP.GE.U32.AND P1, PT, R5, R4, PT ;  /* 0x000000040500720c */ /* 0x000fda0003f26070 */
[----:B------:R-:W-:Y:S01]  /*0240*/  @P1 VIADD R7, R7, 0x1 ;  /* 0x0000000107071836 */ /* 0x000fe20000000000 */
[----:B------:R-:W-:-:S04]  /*0250*/  @!P2 LOP3.LUT R7, RZ, R4, RZ, 0x33, !PT ;  /* 0x00000004ff07a212 */ /* 0x000fc800078e33ff */
[----:B------:R-:W-:Y:S01]  /*0260*/  MOV R2, R7 ;  /* 0x0000000700027202 */ /* 0x000fe20000000f00 */
[----:B------:R-:W-:Y:S06]  /*0270*/  BRA `(.L_x_45) ;  /* 0x0000000000087947 */ /* 0x000fec0003800000 */
.L_x_44:
[----:B------:R-:W-:-:S07]  /*0280*/  MOV R8, 0x2a0 ;  /* 0x000002a000087802 */ /* 0x000fce0000000f00 */
[----:B------:R-:W-:Y:S05]  /*0290*/  CALL.REL.NOINC `($__internal_1_$__cuda_sm20_div_s64) ;  /* 0x0000000000147944 */ /* 0x000fea0003c00000 */
.L_x_45:
[----:B------:R-:W-:Y:S05]  /*02a0*/  BSYNC.RECONVERGENT B0 ;  /* 0x0000000000007941 */ /* 0x000fea0003800200 */
.L_x_43:
[----:B------:R-:W0:Y:S02]  /*02b0*/  LDC.64 R4, c[0x0][0x390] ;  /* 0x0000e400ff047b82 */ /* 0x000e240000000a00 */
[----:B0-----:R-:W-:-:S05]  /*02c0*/  IMAD.WIDE.U32 R4, R0, 0x8, R4 ;  /* 0x0000000800047825 */ /* 0x001fca00078e0004 */
[----:B------:R-:W-:Y:S01]  /*02d0*/  STG.E.64 desc[UR4][R4.64], R2 ;  /* 0x0000000204007986 */ /* 0x000fe2000c101b04 */
[----:B------:R-:W-:Y:S05]  /*02e0*/  EXIT ;  /* 0x000000000000794d */ /* 0x000fea0003800000 */
        .weak           $__internal_1_$__cuda_sm20_div_s64
        .type           $__internal_1_$__cuda_sm20_div_s64,@function
        .size           $__internal_1_$__cuda_sm20_div_s64,(.L_x_100 - $__internal_1_$__cuda_sm20_div_s64)
$__internal_1_$__cuda_sm20_div_s64:
[-C--:B------:R-:W-:Y:S02]  /*02f0*/  IADD3 R7, P1, PT, RZ, -R4.reuse, RZ ;  /* 0x80000004ff077210 */ /* 0x080fe40007f3e0ff */
[----:B------:R-:W-:Y:S02]  /*0300*/  ISETP.GE.AND P0, PT, R5, RZ, PT ;  /* 0x000000ff0500720c */ /* 0x000fe40003f06270 */
[----:B------:R-:W-:Y:S01]  /*0310*/  ISETP.GE.AND P3, PT, R3, RZ, PT ;  /* 0x000000ff0300720c */ /* 0x000fe20003f66270 */
[----:B------:R-:W-:Y:S01]  /*0320*/  IMAD.X R10, RZ, RZ, ~R5, P1 ;  /* 0x000000ffff0a7224 */ /* 0x000fe200008e0e05 */
[----:B------:R-:W-:-:S04]  /*0330*/  SEL R6, R7, R4, !P0 ;  /* 0x0000000407067207 */ /* 0x000fc80004000000 */
[----:B------:R-:W-:-:S04]  /*0340*/  SEL R7, R10, R5, !P0 ;  /* 0x000000050a077207 */ /* 0x000fc80004000000 */
[----:B------:R-:W0:Y:S08]  /*0350*/  I2F.U64.RP R9, R6 ;  /* 0x0000000600097312 */ /* 0x000e300000309000 */
[----:B0-----:R-:W0:Y:S02]  /*0360*/  MUFU.RCP R9, R9 ;  /* 0x0000000900097308 */ /* 0x001e240000001000 */
[----:B0-----:R-:W-:-:S06]  /*0370*/  VIADD R10, R9, 0x1ffffffe ;  /* 0x1ffffffe090a7836 */ /* 0x001fcc0000000000 */
[----:B------:R-:W0:Y:S02]  /*0380*/  F2I.U64.TRUNC R10, R10 ;  /* 0x0000000a000a7311 */ /* 0x000e24000020d800 */
[----:B0-----:R-:W-:-:S04]  /*0390*/  IMAD.WIDE.U32 R12, R10, R6, RZ ;  /* 0x000000060a0c7225 */ /* 0x001fc800078e00ff */
[----:B------:R-:W-:Y:S01]  /*03a0*/  IMAD R13, R10, R7, R13 ;  /* 0x000000070a0d7224 */ /* 0x000fe200078e020d */
[----:B------:R-:W-:-:S03]  /*03b0*/  IADD3 R15, P0, PT, RZ, -R12, RZ ;  /* 0x8000000cff0f7210 */ /* 0x000fc60007f1e0ff */
[----:B------:R-:W-:Y:S02]  /*03c0*/  IMAD R13, R11, R6, R13 ;  /* 0x000000060b0d7224 */ /* 0x000fe400078e020d */
[----:B------:R-:W-:-:S03]  /*03d0*/  IMAD.HI.U32 R12, R10, R15, RZ ;  /* 0x0000000f0a0c7227 */ /* 0x000fc600078e00ff */
[----:B------:R-:W-:Y:S01]  /*03e0*/  IADD3.X R17, PT, PT, RZ, ~R13, RZ, P0, !PT ;  /* 0x8000000dff117210 */ /* 0x000fe200007fe4ff */
[----:B------:R-:W-:-:S04]  /*03f0*/  IMAD.MOV.U32 R13, RZ, RZ, R10 ;  /* 0x000000ffff0d7224 */ /* 0x000fc800078e000a */
[----:B------:R-:W-:-:S04]  /*0400*/  IMAD.WIDE.U32 R12, P0, R10, R17, R12 ;  /* 0x000000110a0c7225 */ /* 0x000fc8000780000c */
[C---:B------:R-:W-:Y:S02]  /*0410*/  IMAD R19, R11.reuse, R17, RZ ;  /* 0x000000110b137224 */ /* 0x040fe400078e02ff */
[----:B------:R-:W-:-:S04]  /*0420*/  IMAD.HI.U32 R12, P1, R11, R15, R12 ;  /* 0x0000000f0b0c7227 */ /* 0x000fc8000782000c */
[----:B------:R-:W-:Y:S01]  /*0430*/  IMAD.HI.U32 R9, R11, R17, RZ ;  /* 0x000000110b097227 */ /* 0x000fe200078e00ff */
[----:B------:R-:W-:-:S03]  /*0440*/  IADD3 R13, P2, PT, R19, R12, RZ ;  /* 0x0000000c130d7210 */ /* 0x000fc60007f5e0ff */
[----:B------:R-:W-:Y:S02]  /*0450*/  IMAD.X R9, R9, 0x1, R11, P0 ;  /* 0x0000000109097824 */ /* 0x000fe400000e060b */
[----:B------:R-:W-:-:S03]  /*0460*/  IMAD.WIDE.U32 R10, R13, R6, RZ ;  /* 0x000000060d0a7225 */ /* 0x000fc600078e00ff */
[----:B------:R-:W-:Y:S01]  /*0470*/  IADD3.X R9, PT, PT, RZ, RZ, R9, P2, P1 ;  /* 0x000000ffff097210 */ /* 0x000fe200017e2409 */
[----:B------:R-:W-:Y:S01]  /*0480*/  IMAD R11, R13, R7, R11 ;  /* 0x000000070d0b7224 */ /* 0x000fe200078e020b */
[----:B------:R-:W-:-:S03]  /*0490*/  IADD3 R15, P0, PT, RZ, -R10, RZ ;  /* 0x8000000aff0f7210 */ /* 0x000fc60007f1e0ff */
[----:B------:R-:W-:Y:S02]  /*04a0*/  IMAD R11, R9, R6, R11 ;  /* 0x00000006090b7224 */ /* 0x000fe400078e020b */
[----:B------:R-:W-:-:S04]  /*04b0*/  IMAD.HI.U32 R12, R13, R15, RZ ;  /* 0x0000000f0d0c7227 */ /* 0x000fc800078e00ff */
[----:B------:R-:W-:Y:S01]  /*04c0*/  IMAD.X R10, RZ, RZ, ~R11, P0 ;  /* 0x000000ffff0a7224 */ /* 0x000fe200000e0e0b */
[----:B------:R-:W-:-:S03]  /*04d0*/  IADD3 R11, P4, PT, RZ, -R2, RZ ;  /* 0x80000002ff0b7210 */ /* 0x000fc60007f9e0ff */
[----:B------:R-:W-:Y:S01]  /*04e0*/  IMAD.WIDE.U32 R12, P0, R13, R10, R12 ;  /* 0x0000000a0d0c7225 */ /* 0x000fe2000780000c */
[----:B------:R-:W-:-:S03]  /*04f0*/  SEL R2, R11, R2, !P3 ;  /* 0x000000020b027207 */ /* 0x000fc60005800000 */
[----:B------:R-:W-:Y:S02]  /*0500*/  IMAD.MOV.U32 R11, RZ, RZ, RZ ;  /* 0x000000ffff0b7224 */ /* 0x000fe400078e00ff */
[----:B------:R-:W-:-:S04]  /*0510*/  IMAD.HI.U32 R13, P1, R9, R15, R12 ;  /* 0x0000000f090d7227 */ /* 0x000fc8000782000c */
[CC--:B------:R-:W-:Y:S02]  /*0520*/  IMAD R12, R9.reuse, R10.reuse, RZ ;  /* 0x0000000a090c7224 */ /* 0x0c0fe400078e02ff */
[----:B------:R-:W-:-:S03]  /*0530*/  IMAD.HI.U32 R10, R9, R10, RZ ;  /* 0x0000000a090a7227 */ /* 0x000fc600078e00ff */
[----:B------:R-:W-:Y:S01]  /*0540*/  IADD3 R13, P2, PT, R12, R13, RZ ;  /* 0x0000000d0c0d7210 */ /* 0x000fe20007f5e0ff */
[----:B------:R-:W-:Y:S01]  /*0550*/  IMAD.X R9, R10, 0x1, R9, P0 ;  /* 0x000000010a097824 */ /* 0x000fe200000e0609 */
[----:B------:R-:W-:-:S03]  /*0560*/  IADD3.X R12, PT, PT, RZ, ~R3, RZ, P4, !PT ;  /* 0x80000003ff0c7210 */ /* 0x000fc600027fe4ff */
[----:B------:R-:W-:Y:S01]  /*0570*/  IMAD.HI.U32 R10, R13, R2, RZ ;  /* 0x000000020d0a7227 */ /* 0x000fe200078e00ff */
[-C--:B------:R-:W-:Y:S02]  /*0580*/  SEL R12, R12, R3.reuse, !P3 ;  /* 0x000000030c0c7207 */ /* 0x080fe40005800000 */
[----:B------:R-:W-:Y:S02]  /*0590*/  IADD3.X R9, PT, PT, RZ, RZ, R9, P2, P1 ;  /* 0x000000ffff097210 */ /* 0x000fe400017e2409 */
[----:B------:R-:W-:Y:S01]  /*05a0*/  LOP3.LUT R3, R5, R3, RZ, 0x3c, !PT ;  /* 0x0000000305037212 */ /* 0x000fe200078e3cff */
[----:B------:R-:W-:-:S04]  /*05b0*/  IMAD.WIDE.U32 R10, R13, R12, R10 ;  /* 0x0000000c0d0a7225 */ /* 0x000fc800078e000a */
[C---:B------:R-:W-:Y:S02]  /*05c0*/  IMAD R13, R9.reuse, R12, RZ ;  /* 0x0000000c090d7224 */ /* 0x040fe400078e02ff */
[----:B------:R-:W-:-:S04]  /*05d0*/  IMAD.HI.U32 R10, P0, R9, R2, R10 ;  /* 0x00000002090a7227 */ /* 0x000fc8000780000a */
[----:B------:R-:W-:Y:S01]  /*05e0*/  IMAD.HI.U32 R9, R9, R12, RZ ;  /* 0x0000000c09097227 */ /* 0x000fe200078e00ff */
[----:B------:R-:W-:-:S04]  /*05f0*/  IADD3 R13, P1, PT, R13, R10, RZ ;  /* 0x0000000a0d0d7210 */ /* 0x000fc80007f3e0ff */
[----:B------:R-:W-:Y:S01]  /*0600*/  IADD3.X R9, PT, PT, R9, RZ, RZ, P0, !PT ;  /* 0x000000ff09097210 */ /* 0x000fe200007fe4ff */
[----:B------:R-:W-:-:S04]  /*0610*/  IMAD.WIDE.U32 R10, R13, R6, RZ ;  /* 0x000000060d0a7225 */ /* 0x000fc800078e00ff */
[----:B------:R-:W-:Y:S01]  /*0620*/  IMAD.X R9, RZ, RZ, R9, P1 ;  /* 0x000000ffff097224 */ /* 0x000fe200008e0609 */
[----:B------:R-:W-:Y:S01]  /*0630*/  IADD3 R17, P1, PT, -R10, R2, RZ ;  /* 0x000000020a117210 */ /* 0x000fe20007f3e1ff */
[C---:B------:R-:W-:Y:S01]  /*0640*/  IMAD R11, R13.reuse, R7, R11 ;  /* 0x000000070d0b7224 */ /* 0x040fe200078e020b */
[----:B------:R-:W-:Y:S02]  /*0650*/  IADD3 R2, P2, PT, R13, 0x1, RZ ;  /* 0x000000010d027810 */ /* 0x000fe40007f5e0ff */
[-C--:B------:R-:W-:Y:S01]  /*0660*/  ISETP.GE.U32.AND P0, PT, R17, R6.reuse, PT ;  /* 0x000000061100720c */ /* 0x080fe20003f06070 */
[-C--:B------:R-:W-:Y:S02]  /*0670*/  IMAD R11, R9, R6.reuse, R11 ;  /* 0x00000006090b7224 */ /* 0x080fe400078e020b */
[----:B------:R-:W-:Y:S02]  /*0680*/  IMAD.X R10, RZ, RZ, R9, P2 ;  /* 0x000000ffff0a7224 */ /* 0x000fe400010e0609 */
[----:B------:R-:W-:Y:S01]  /*0690*/  IMAD.X R19, R12, 0x1, ~R11, P1 ;  /* 0x000000010c137824 */ /* 0x000fe200008e0e0b */
[----:B------:R-:W-:-:S04]  /*06a0*/  IADD3 R11, P1, PT, R17, -R6, RZ ;  /* 0x80000006110b7210 */ /* 0x000fc80007f3e0ff */
[CC--:B------:R-:W-:Y:S02]  /*06b0*/  ISETP.GE.U32.AND.EX P0, PT, R19.reuse, R7.reuse, PT, P0 ;  /* 0x000000071300720c */ /* 0x0c0fe40003f06100 */
[----:B------:R-:W-:Y:S02]  /*06c0*/  IADD3.X R15, PT, PT, R19, ~R7, RZ, P1, !PT ;  /* 0x80000007130f7210 */ /* 0x000fe40000ffe4ff */
[----:B------:R-:W-:Y:S02]  /*06d0*/  SEL R11, R11, R17, P0 ;  /* 0x000000110b0b7207 */ /* 0x000fe40000000000 */
[----:B------:R-:W-:Y:S02]  /*06e0*/  SEL R13, R2, R13, P0 ;  /* 0x0000000d020d7207 */ /* 0x000fe40000000000 */
[----:B------:R-:W-:Y:S02]  /*06f0*/  SEL R15, R15, R19, P0 ;  /* 0x000000130f0f7207 */ /* 0x000fe40000000000 */
[----:B------:R-:W-:-:S02]  /*0700*/  ISETP.GE.U32.AND P1, PT, R11, R6, PT ;  /* 0x000000060b00720c */ /* 0x000fc40003f26070 */
[----:B------:R-:W-:Y:S02]  /*0710*/  SEL R9, R10, R9, P0 ;  /* 0x000000090a097207 */ /* 0x000fe40000000000 */
[----:B------:R-:W-:Y:S02]  /*0720*/  IADD3 R2, P2, PT, R13, 0x1, RZ ;  /* 0x000000010d027810 */ /* 0x000fe40007f5e0ff */
[----:B------:R-:W-:Y:S02]  /*0730*/  ISETP.GE.U32.AND.EX P0, PT, R15, R7, PT, P1 ;  /* 0x000000070f00720c */ /* 0x000fe40003f06110 */
[----:B------:R-:W-:Y:S01]  /*0740*/  ISETP.GE.AND P1, PT, R3, RZ, PT ;  /* 0x000000ff0300720c */ /* 0x000fe20003f26270 */
[----:B------:R-:W-:Y:S01]  /*0750*/  IMAD.X R6, RZ, RZ, R9, P2 ;  /* 0x000000ffff067224 */ /* 0x000fe200010e0609 */
[----:B------:R-:W-:-:S04]  /*0760*/  SEL R2, R2, R13, P0 ;  /* 0x0000000d02027207 */ /* 0x000fc80000000000 */
[----:B------:R-:W-:Y:S01]  /*0770*/  SEL R6, R6, R9, P0 ;  /* 0x0000000906067207 */ /* 0x000fe20000000000 */
[----:B------:R-:W-:Y:S01]  /*0780*/  IMAD.MOV.U32 R9, RZ, RZ, 0x0 ;  /* 0x00000000ff097424 */ /* 0x000fe200078e00ff */
[----:B------:R-:W-:Y:S02]  /*0790*/  IADD3 R7, P2, PT, RZ, -R2, RZ ;  /* 0x80000002ff077210 */ /* 0x000fe40007f5e0ff */
[----:B------:R-:W-:Y:S02]  /*07a0*/  ISETP.NE.U32.AND P0, PT, R4, RZ, PT ;  /* 0x000000ff0400720c */ /* 0x000fe40003f05070 */
[----:B------:R-:W-:Y:S02]  /*07b0*/  IADD3.X R3, PT, PT, RZ, ~R6, RZ, P2, !PT ;  /* 0x80000006ff037210 */ /* 0x000fe400017fe4ff */
[----:B------:R-:W-:Y:S02]  /*07c0*/  ISETP.NE.AND.EX P0, PT, R5, RZ, PT, P0 ;  /* 0x000000ff0500720c */ /* 0x000fe40003f05300 */
[----:B------:R-:W-:-:S02]  /*07d0*/  SEL R2, R7, R2, !P1 ;  /* 0x0000000207027207 */ /* 0x000fc40004800000 */
[----:B------:R-:W-:Y:S02]  /*07e0*/  SEL R3, R3, R6, !P1 ;  /* 0x0000000603037207 */ /* 0x000fe40004800000 */
[----:B------:R-:W-:Y:S02]  /*07f0*/  SEL R2, R2, 0xffffffff, P0 ;  /* 0xffffffff02027807 */ /* 0x000fe40000000000 */
[----:B------:R-:W-:Y:S01]  /*0800*/  SEL R3, R3, 0xffffffff, P0 ;  /* 0xffffffff03037807 */ /* 0x000fe20000000000 */
[----:B------:R-:W-:Y:S06]  /*0810*/  RET.REL.NODEC R8 `(div_i64) ;  /* 0xfffffff408f87950 */ /* 0x000fec0003c3ffff */
.L_x_46:
        /* <DEDUP_REMOVED lines=14> */
.L_x_100:


//--------------------- .text.mul_i64             --------------------------
	.section	.text.mul_i64,"ax",@progbits
	.align	128
        .global         mul_i64
        .type           mul_i64,@function
        .size           mul_i64,(.L_x_111 - mul_i64)
        .other          mul_i64,@"STO_CUDA_ENTRY STV_DEFAULT"
mul_i64:
.text.mul_i64:
        /* <DEDUP_REMOVED lines=16> */
[----:B---3--:R-:W-:-:S04]  /*0100*/  IMAD.WIDE.U32 R6, R11, 0x8, R6 ;  /* 0x000000080b067825 */ /* 0x008fc800078e0006 */
[-C--:B----4-:R-:W-:Y:S02]  /*0110*/  IMAD R13, R5, R2.reuse, RZ ;  /* 0x00000002050d7224 */ /* 0x090fe400078e02ff */
[----:B------:R-:W-:-:S04]  /*0120*/  IMAD.WIDE.U32 R8, R4, R2, RZ ;  /* 0x0000000204087225 */ /* 0x000fc800078e00ff */
[----:B------:R-:W-:-:S05]  /*0130*/  IMAD R13, R3, R4, R13 ;  /* 0x00000004030d7224 */ /* 0x000fca00078e020d */
[----:B------:R-:W-:-:S05]  /*0140*/  IADD3 R9, PT, PT, R9, R13, RZ ;  /* 0x0000000d09097210 */ /* 0x000fca0007ffe0ff */
[----:B------:R-:W-:Y:S01]  /*0150*/  STG.E.64 desc[UR4][R6.64], R8 ;  /* 0x0000000806007986 */ /* 0x000fe2000c101b04 */
[----:B------:R-:W-:Y:S05]  /*0160*/  EXIT ;  /* 0x000000000000794d */ /* 0x000fea0003800000 */
.L_x_47:
        /* <DEDUP_REMOVED lines=9> */
.L_x_111:


//--------------------- .text.sub_i64             --------------------------
	.section	.text.sub_i64,"ax",@progbits
	.align	128
        .global         sub_i64
        .type           sub_i64,@function
        .size           sub_i64,(.L_x_112 - sub_i64)
        .other          sub_i64,@"STO_CUDA_ENTRY STV_DEFAULT"
sub_i64:
.text.sub_i64:
        /* <DEDUP_REMOVED lines=17> */
[----:B----4-:R-:W-:-:S04]  /*0110*/  IADD3 R8, P0, PT, R2, -R4, RZ ;  /* 0x8000000402087210 */ /* 0x010fc80007f1e0ff */
[----:B------:R-:W-:-:S05]  /*0120*/  IADD3.X R9, PT, PT, R3, ~R5, RZ, P0, !PT ;  /* 0x8000000503097210 */ /* 0x000fca00007fe4ff */
[----:B------:R-:W-:Y:S01]  /*0130*/  STG.E.64 desc[UR4][R6.64], R8 ;  /* 0x0000000806007986 */ /* 0x000fe2000c101b04 */
[----:B------:R-:W-:Y:S05]  /*0140*/  EXIT ;  /* 0x000000000000794d */ /* 0x000fea0003800000 */
.L_x_48:
        /* <DEDUP_REMOVED lines=11> */
.L_x_112:


//--------------------- .text.add_i64             --------------------------
	.section	.text.add_i64,"ax",@progbits
	.align	128
        .global         add_i64
        .type           add_i64,@function
        .size           add_i64,(.L_x_113 - add_i64)
        .other          add_i64,@"STO_CUDA_ENTRY STV_DEFAULT"
add_i64:
.text.add_i64:
        /* <DEDUP_REMOVED lines=17> */
[----:B----4-:R-:W-:-:S04]  /*0110*/  IADD3 R8, P0, PT, R2, R4, RZ ;  /* 0x0000000402087210 */ /* 0x010fc80007f1e0ff */
[----:B------:R-:W-:-:S05]  /*0120*/  IADD3.X R9, PT, PT, R3, R5, RZ, P0, !PT ;  /* 0x0000000503097210 */ /* 0x000fca00007fe4ff */
[----:B------:R-:W-:Y:S01]  /*0130*/  STG.E.64 desc[UR4][R6.64], R8 ;  /* 0x0000000806007986 */ /* 0x000fe2000c101b04 */
[----:B------:R-:W-:Y:S05]  /*0140*/  EXIT ;  /* 0x000000000000794d */ /* 0x000fea0003800000 */
.L_x_49:
        /* <DEDUP_REMOVED lines=11> */
.L_x_113:


//--------------------- .text.min_i32             --------------------------
	.section	.text.min_i32,"ax",@progbits
	.align	128
        .global         min_i32
        .type           min_i32,@function
        .size           min_i32,(.L_x_114 - min_i32)
        .other          min_i32,@"STO_CUDA_ENTRY STV_DEFAULT"
min_i32:
.text.min_i32:
        /* <DEDUP_REMOVED lines=13> */
[----:B-1----:R-:W4:Y:S01]  /*00d0*/  LDG.E R2, desc[UR4][R2.64] ;  /* 0x0000000402027981 */ /* 0x002f22000c1e1900 */
[----:B--2---:R-:W-:-:S06]  /*00e0*/  IMAD.WIDE.U32 R4, R9, 0x4, R4 ;  /* 0x0000000409047825 */ /* 0x004fcc00078e0004 */
[----:B------:R-:W4:Y:S01]  /*00f0*/  LDG.E R5, desc[UR4][R4.64] ;  /* 0x0000000404057981 */ /* 0x000f22000c1e1900 */
[----:B---3--:R-:W-:Y:S01]  /*0100*/  IMAD.WIDE.U32 R6, R9, 0x4, R6 ;  /* 0x0000000409067825 */ /* 0x008fe200078e0006 */
[----:B----4-:R-:W-:-:S05]  /*0110*/  VIMNMX R9, PT, PT, R2, R5, PT ;  /* 0x0000000502097248 */ /* 0x010fca0003fe0100 */
[----:B------:R-:W-:Y:S01]  /*0120*/  STG.E desc[UR4][R6.64], R9 ;  /* 0x0000000906007986 */ /* 0x000fe2000c101904 */
[----:B------:R-:W-:Y:S05]  /*0130*/  EXIT ;  /* 0x000000000000794d */ /* 0x000fea0003800000 */
.L_x_50:
        /* <DEDUP_REMOVED lines=12> */
.L_x_114:


//--------------------- .text.max_i32             --------------------------
	.section	.text.max_i32,"ax",@progbits
	.align	128
        .global         max_i32
        .type           max_i32,@function
        .size           max_i32,(.L_x_115 - max_i32)
        .other          max_i32,@"STO_CUDA_ENTRY STV_DEFAULT"
max_i32:
.text.max_i32:
        /* <DEDUP_REMOVED lines=17> */
[----:B----4-:R-:W-:-:S05]  /*0110*/  VIMNMX R9, PT, PT, R2, R5, !PT ;  /* 0x0000000502097248 */ /* 0x010fca0007fe0100 */
[----:B------:R-:W-:Y:S01]  /*0120*/  STG.E desc[UR4][R6.64], R9 ;  /* 0x0000000906007986 */ /* 0x000fe2000c101904 */
[----:B------:R-:W-:Y:S05]  /*0130*/  EXIT ;  /* 0x000000000000794d */ /* 0x000fea0003800000 */
.L_x_51:
        /* <DEDUP_REMOVED lines=12> */
.L_x_115:


//--------------------- .text.div_i32             --------------------------
	.section	.text.div_i32,"ax",@progbits
	.align	128
        .global         div_i32
        .type           div_i32,@function
        .size           div_i32,(.L_x_116 - div_i32)
        .other          div_i32,@"STO_CUDA_ENTRY STV_DEFAULT"
div_i32:
.text.div_i32:
        /* <DEDUP_REMOVED lines=12> */
[----:B-1----:R-:W3:Y:S01]  /*00c0*/  LDG.E R2, desc[UR4][R2.64] ;  /* 0x0000000402027981 */ /* 0x002ee2000c1e1900 */
[----:B--2---:R-:W-:-:S05]  /*00d0*/  IMAD.WIDE.U32 R4, R0, 0x4, R4 ;  /* 0x0000000400047825 */ /* 0x004fca00078e0004 */
[----:B------:R0:W2:Y:S01]  /*00e0*/  LDG.E R9, desc[UR4][R4.64] ;  /* 0x0000000404097981 */ /* 0x0000a2000c1e1900 */
[-C--:B---3--:R-:W-:Y:S02]  /*00f0*/  IABS R10, R2.reuse ;  /* 0x00000002000a7213 */ /* 0x088fe40000000000 */
[-C--:B0-----:R-:W-:Y:S02]  /*0100*/  IABS R5, R2.reuse ;  /* 0x0000000200057213 */ /* 0x081fe40000000000 */
[----:B------:R-:W0:Y:S01]  /*0110*/  I2F.RP R8, R10 ;  /* 0x0000000a00087306 */ /* 0x000e220000209400 */
[----:B--2---:R-:W-:Y:S02]  /*0120*/  IABS R4, R9 ;  /* 0x0000000900047213 */ /* 0x004fe40000000000 */
[----:B------:R-:W-:-:S04]  /*0130*/  LOP3.LUT R9, R9, R2, RZ, 0x3c, !PT ;  /* 0x0000000209097212 */ /* 0x000fc800078e3cff */
[----:B------:R-:W-:Y:S01]  /*0140*/  ISETP.GE.AND P1, PT, R9, RZ, PT ;  /* 0x000000ff0900720c */ /* 0x000fe20003f26270 */
[----:B0-----:R-:W0:Y:S02]  /*0150*/  MUFU.RCP R8, R8 ;  /* 0x0000000800087308 */ /* 0x001e240000001000 */
[----:B0-----:R-:W-:-:S06]  /*0160*/  VIADD R6, R8, 0xffffffe ;  /* 0x0ffffffe08067836 */ /* 0x001fcc0000000000 */
[----:B------:R0:W1:Y:S02]  /*0170*/  F2I.FTZ.U32.TRUNC.NTZ R7, R6 ;  /* 0x0000000600077305 */ /* 0x000064000021f000 */
[----:B0-----:R-:W-:Y:S02]  /*0180*/  HFMA2 R6, -RZ, RZ, 0, 0 ;  /* 0x00000000ff067431 */ /* 0x001fe400000001ff */
[----:B-1----:R-:W-:-:S04]  /*0190*/  IMAD.MOV R3, RZ, RZ, -R7 ;  /* 0x000000ffff037224 */ /* 0x002fc800078e0a07 */
[----:B------:R-:W-:-:S04]  /*01a0*/  IMAD R3, R3, R10, RZ ;  /* 0x0000000a03037224 */ /* 0x000fc800078e02ff */
[----:B------:R-:W-:-:S04]  /*01b0*/  IMAD.HI.U32 R7, R7, R3, R6 ;  /* 0x0000000307077227 */ /* 0x000fc800078e0006 */
[----:B------:R-:W-:Y:S02]  /*01c0*/  IMAD.MOV R3, RZ, RZ, -R5 ;  /* 0x000000ffff037224 */ /* 0x000fe400078e0a05 */
[----:B------:R-:W-:-:S04]  /*01d0*/  IMAD.HI.U32 R7, R7, R4, RZ ;  /* 0x0000000407077227 */ /* 0x000fc800078e00ff */
[----:B------:R-:W-:Y:S02]  /*01e0*/  IMAD R3, R7, R3, R4 ;  /* 0x0000000307037224 */ /* 0x000fe400078e0204 */
[----:B------:R-:W0:Y:S03]  /*01f0*/  LDC.64 R4, c[0x0][0x390] ;  /* 0x0000e400ff047b82 */ /* 0x000e260000000a00 */
[----:B------:R-:W-:-:S13]  /*0200*/  ISETP.GT.U32.AND P2, PT, R10, R3, PT ;  /* 0x000000030a00720c */ /* 0x000fda0003f44070 */
[-C--:B------:R-:W-:Y:S01]  /*0210*/  @!P2 IADD3 R3, PT, PT, R3, -R10.reuse, RZ ;  /* 0x8000000a0303a210 */ /* 0x080fe20007ffe0ff */
[----:B------:R-:W-:Y:S01]  /*0220*/  @!P2 VIADD R7, R7, 0x1 ;  /* 0x000000010707a836 */ /* 0x000fe20000000000 */
[----:B------:R-:W-:Y:S02]  /*0230*/  ISETP.NE.AND P2, PT, R2, RZ, PT ;  /* 0x000000ff0200720c */ /* 0x000fe40003f45270 */
[----:B------:R-:W-:Y:S01]  /*0240*/  ISETP.GE.U32.AND P0, PT, R3, R10, PT ;  /* 0x0000000a0300720c */ /* 0x000fe20003f06070 */
[----:B0-----:R-:W-:-:S12]  /*0250*/  IMAD.WIDE.U32 R4, R0, 0x4, R4 ;  /* 0x0000000400047825 */ /* 0x001fd800078e0004 */
[----:B------:R-:W-:-:S05]  /*0260*/  @P0 IADD3 R7, PT, PT, R7, 0x1, RZ ;  /* 0x0000000107070810 */ /* 0x000fca0007ffe0ff */
[----:B------:R-:W-:Y:S01]  /*0270*/  @!P1 IMAD.MOV R7, RZ, RZ, -R7 ;  /* 0x000000ffff079224 */ /* 0x000fe200078e0a07 */
[----:B------:R-:W-:-:S05]  /*0280*/  @!P2 LOP3.LUT R7, RZ, R2, RZ, 0x33, !PT ;  /* 0x00000002ff07a212 */ /* 0x000fca00078e33ff */
[----:B------:R-:W-:Y:S01]  /*0290*/  STG.E desc[UR4][R4.64], R7 ;  /* 0x0000000704007986 */ /* 0x000fe2000c101904 */
[----:B------:R-:W-:Y:S05]  /*02a0*/  EXIT ;  /* 0x000000000000794d */ /* 0x000fea0003800000 */
.L_x_52:
        /* <DEDUP_REMOVED lines=13> */
.L_x_116:


//--------------------- .text.mul_i32             --------------------------
	.section	.text.mul_i32,"ax",@progbits
	.align	128
        .global         mul_i32
        .type           mul_i32,@function
        .size           mul_i32,(.L_x_117 - mul_i32)
        .other          mul_i32,@"STO_CUDA_ENTRY STV_DEFAULT"
mul_i32:
.text.mul_i32:
        /* <DEDUP_REMOVED lines=16> */
[----:B---3--:R-:W-:-:S04]  /*0100*/  IMAD.WIDE.U32 R6, R9, 0x4, R6 ;  /* 0x0000000409067825 */ /* 0x008fc800078e0006 */
[----:B----4-:R-:W-:-:S05]  /*0110*/  IMAD R9, R2, R5, RZ ;  /* 0x0000000502097224 */ /* 0x010fca00078e02ff */
[----:B------:R-:W-:Y:S01]  /*0120*/  STG.E desc[UR4][R6.64], R9 ;  /* 0x0000000906007986 */ /* 0x000fe2000c101904 */
[----:B------:R-:W-:Y:S05]  /*0130*/  EXIT ;  /* 0x000000000000794d */ /* 0x000fea0003800000 */
.L_x_53:
        /* <DEDUP_REMOVED lines=12> */
.L_x_117:


//--------------------- .text.sub_i32             --------------------------
	.section	.text.sub_i32,"ax",@progbits
	.align	128
        .global         sub_i32
        .type           sub_i32,@function
        .size           sub_i32,(.L_x_118 - sub_i32)
        .other          sub_i32,@"STO_CUDA_ENTRY STV_DEFAULT"
sub_i32:
.text.sub_i32:
        /* <DEDUP_REMOVED lines=17> */
[----:B----4-:R-:W-:-:S05]  /*0110*/  IADD3 R9, PT, PT, R2, -R5, RZ ;  /* 0x8000000502097210 */ /* 0x010fca0007ffe0ff */
[----:B------:R-:W-:Y:S01]  /*0120*/  STG.E desc[UR4][R6.64], R9 ;  /* 0x0000000906007986 */ /* 0x000fe2000c101904 */
[----:B------:R-:W-:Y:S05]  /*0130*/  EXIT ;  /* 0x000000000000794d */ /* 0x000fea0003800000 */
.L_x_54:
        /* <DEDUP_REMOVED lines=12> */
.L_x_118:


//--------------------- .text.add_i32             --------------------------
	.section	.text.add_i32,"ax",@progbits
	.align	128
        .global         add_i32
        .type           add_i32,@function
        .size           add_i32,(.L_x_119 - add_i32)
        .other          add_i32,@"STO_CUDA_ENTRY STV_DEFAULT"
add_i32:
.text.add_i32:
        /* <DEDUP_REMOVED lines=17> */
[----:B----4-:R-:W-:-:S05]  /*0110*/  IADD3 R9, PT, PT, R2, R5, RZ ;  /* 0x0000000502097210 */ /* 0x010fca0007ffe0ff */
[----:B------:R-:W-:Y:S01]  /*0120*/  STG.E desc[UR4][R6.64], R9 ;  /* 0x0000000906007986 */ /* 0x000fe2000c101904 */
[----:B------:R-:W-:Y:S05]  /*0130*/  EXIT ;  /* 0x000000000000794d */ /* 0x000fea0003800000 */
.L_x_55:
        /* <DEDUP_REMOVED lines=12> */
.L_x_119:


//--------------------- .text.min_f64             --------------------------
	.section	.text.min_f64,"ax",@progbits
	.align	128
        .global         min_f64
        .type           min_f64,@function
        .size           min_f64,(.L_x_120 - min_f64)
        .other          min_f64,@"STO_CUDA_ENTRY STV_DEFAULT"
min_f64:
.text.min_f64:
        /* <DEDUP_REMOVED lines=15> */
[----:B------:R-:W2:Y:S01]  /*00f0*/  LDG.E.64 R4, desc[UR4][R4.64] ;  /* 0x0000000404047981 */ /* 0x000ea2000c1e1b00 */
[----:B----4-:R-:W-:Y:S01]  /*0100*/  IMAD.MOV.U32 R0, RZ, RZ, R3 ;  /* 0x000000ffff007224 */ /* 0x010fe200078e0003 */
[----:B--2---:R-:W-:Y:S01]  /*0110*/  DSETP.MIN.AND P0, P1, R2, R4, PT ;  /* 0x000000040200722a */ /* 0x004fe20003900000 */
[----:B------:R-:W-:Y:S01]  /*0120*/  IMAD.MOV.U32 R13, RZ, RZ, R5 ;  /* 0x000000ffff0d7224 */ /* 0x000fe200078e0005 */
[----:B------:R-:W-:-:S04]  /*0130*/  MOV R11, R4 ;  /* 0x00000004000b7202 */ /* 0x000fc80000000f00 */
[----:B------:R-:W-:Y:S02]  /*0140*/  FSEL R15, R0, R13, P0 ;  /* 0x0000000d000f7208 */ /* 0x000fe40000000000 */
[----:B------:R-:W-:Y:S01]  /*0150*/  SEL R6, R2, R11, P0 ;  /* 0x0000000b02067207 */ /* 0x000fe20000000000 */
[----:B---3--:R-:W-:-:S05]  /*0160*/  IMAD.WIDE.U32 R2, R7, 0x8, R8 ;  /* 0x0000000807027825 */ /* 0x008fca00078e0008 */
[----:B------:R-:W-:-:S04]  /*0170*/  @P1 LOP3.LUT R15, R13, 0x80000, RZ, 0xfc, !PT ;  /* 0x000800000d0f1812 */ /* 0x000fc800078efcff */
[----:B------:R-:W-:-:S05]  /*0180*/  MOV R7, R15 ;  /* 0x0000000f00077202 */ /* 0x000fca0000000f00 */
[----:B------:R-:W-:Y:S01]  /*0190*/  STG.E.64 desc[UR4][R2.64], R6 ;  /* 0x0000000602007986 */ /* 0x000fe2000c101b04 */
[----:B------:R-:W-:Y:S05]  /*01a0*/  EXIT ;  /* 0x000000000000794d */ /* 0x000fea0003800000 */
.L_x_56:
        /* <DEDUP_REMOVED lines=13> */
.L_x_120:


//--------------------- .text.max_f64             --------------------------
	.section	.text.max_f64,"ax",@progbits
	.align	128
        .global         max_f64
        .type           max_f64,@function
        .size           max_f64,(.L_x_121 - max_f64)
        .other          max_f64,@"STO_CUDA_ENTRY STV_DEFAULT"
max_f64:
.text.max_f64:
        /* <DEDUP_REMOVED lines=17> */
[----:B--2---:R-:W-:Y:S01]  /*0110*/  DSETP.MAX.AND P0, P1, R2, R4, PT ;  /* 0x000000040200722a */ /* 0x004fe2000390f000 */
        /* <DEDUP_REMOVED lines=9> */
.L_x_57:
        /* <DEDUP_REMOVED lines=13> */
.L_x_121:


//--------------------- .text.pow_f64             --------------------------
	.section	.text.pow_f64,"ax",@progbits
	.align	128
        .global         pow_f64
        .type           pow_f64,@function
        .size           pow_f64,(.L_x_101 - pow_f64)
        .other          pow_f64,@"STO_CUDA_ENTRY STV_DEFAULT"
pow_f64:
.text.pow_f64:
        /* <DEDUP_REMOVED lines=14> */
[----:B------:R-:W2:Y:S01]  /*00e0*/  LDG.E.64 R4, desc[UR4][R4.64] ;  /* 0x0000000404047981 */ /* 0x000ea2000c1e1b00 */
[----:B------:R-:W-:Y:S01]  /*00f0*/  BSSY.RECONVERGENT B0, `(.L_x_58) ;  /* 0x0000021000007945 */ /* 0x000fe20003800200 */
[----:B---3--:R-:W-:-:S04]  /*0100*/  SHF.R.U32.HI R0, RZ, 0x14, R3 ;  /* 0x00000014ff007819 */ /* 0x008fc80000011603 */
[----:B------:R-:W-:Y:S01]  /*0110*/  LOP3.LUT R0, R0, 0x7ff, RZ, 0xc0, !PT ;  /* 0x000007ff00007812 */ /* 0x000fe200078ec0ff */
[----:B--2---:R-:W-:-:S04]  /*0120*/  DSETP.NEU.AND P2, PT, R4, RZ, PT ;  /* 0x000000ff0400722a */ /* 0x004fc80003f4d000 */
[----:B------:R-:W-:-:S05]  /*0130*/  VIADD R7, R0, 0xfffffc0c ;  /* 0xfffffc0c00077836 */ /* 0x000fca0000000000 */
[CC--:B------:R-:W-:Y:S02]  /*0140*/  SHF.L.U32 R0, R2.reuse, R7.reuse, RZ ;  /* 0x0000000702007219 */ /* 0x0c0fe400000006ff */
[----:B------:R-:W-:Y:S02]  /*0150*/  SHF.L.U64.HI R7, R2, R7, R3 ;  /* 0x0000000702077219 */ /* 0x000fe40000010203 */
[----:B------:R-:W-:Y:S02]  /*0160*/  ISETP.NE.U32.AND P0, PT, R0, RZ, PT ;  /* 0x000000ff0000720c */ /* 0x000fe40003f05070 */
[----:B------:R-:W-:Y:S02]  /*0170*/  ISETP.GE.OR P3, PT, R3, RZ, P2 ;  /* 0x000000ff0300720c */ /* 0x000fe40001766670 */
[----:B------:R-:W-:Y:S01]  /*0180*/  ISETP.NE.AND.EX P0, PT, R7, -0x80000000, PT, P0 ;  /* 0x800000000700780c */ /* 0x000fe20003f05300 */
[----:B------:R-:W-:-:S03]  /*0190*/  @!P2 IMAD.MOV.U32 R6, RZ, RZ, RZ ;  /* 0x000000ffff06a224 */ /* 0x000fc600078e00ff */
[----:B------:R-:W-:-:S09]  /*01a0*/  PLOP3.LUT P1, PT, P0, PT, PT, 0x8, 0x80 ;  /* 0x000000000080781c */ /* 0x000fd2000072e170 */
[----:B------:R-:W-:-:S06]  /*01b0*/  @!P2 DSETP.NEU.AND P1, PT, |R2|, 0.5, !P0 ;  /* 0x3fe000000200a42a */ /* 0x000fcc000472d200 */
[----:B------:R-:W-:-:S04]  /*01c0*/  @!P2 SEL R7, R5, RZ, P1 ;  /* 0x000000ff0507a207 */ /* 0x000fc80000800000 */
[----:B------:R-:W-:Y:S01]  /*01d0*/  @!P3 LOP3.LUT R7, R7, 0x7ff00000, RZ, 0xfc, !PT ;  /* 0x7ff000000707b812 */ /* 0x000fe200078efcff */
[----:B------:R-:W-:Y:S06]  /*01e0*/  @!P2 BRA `(.L_x_59) ;  /* 0x000000000044a947 */ /* 0x000fec0003800000 */
[----:B------:R-:W-:Y:S01]  /*01f0*/  DADD R10, -RZ, |R4| ;  /* 0x00000000ff0a7229 */ /* 0x000fe20000000504 */
[----:B------:R-:W-:Y:S01]  /*0200*/  BSSY.RECONVERGENT B1, `(.L_x_60) ;  /* 0x0000003000017945 */ /* 0x000fe20003800200 */
[----:B------:R-:W-:-:S09]  /*0210*/  MOV R0, 0x230 ;  /* 0x0000023000007802 */ /* 0x000fd20000000f00 */
[----:B------:R-:W-:Y:S05]  /*0220*/  CALL.REL.NOINC `($pow_f64$__internal_accurate_pow) ;  /* 0x0000000000dc7944 */ /* 0x000fea0003c00000 */
[----:B------:R-:W-:Y:S05]  /*0230*/  BSYNC.RECONVERGENT B1 ;  /* 0x0000000000017941 */ /* 0x000fea0003800200 */
.L_x_60:
[----:B------:R-:W-:Y:S01]  /*0240*/  IMAD.MOV.U32 R8, RZ, RZ, R11 ;  /* 0x000000ffff087224 */ /* 0x000fe200078e000b */
[----:B------:R-:W0:Y:S01]  /*0250*/  FRND.F64.TRUNC R6, R2 ;  /* 0x0000000200067313 */ /* 0x000e22000030d800 */
[----:B------:R-:W-:Y:S01]  /*0260*/  IMAD.MOV.U32 R9, RZ, RZ, R12 ;  /* 0x000000ffff097224 */ /* 0x000fe200078e000c */
[----:B------:R-:W-:-:S05]  /*0270*/  ISETP.GE.AND P2, PT, R5, RZ, PT ;  /* 0x000000ff0500720c */ /* 0x000fca0003f46270 */
[----:B------:R-:W-:Y:S02]  /*0280*/  DADD R8, -RZ, -R8 ;  /* 0x00000000ff087229 */ /* 0x000fe40000000908 */
[----:B0-----:R-:W-:-:S08]  /*0290*/  DSETP.NEU.AND P0, PT, R2, R6, PT ;  /* 0x000000060200722a */ /* 0x001fd00003f0d000 */
[-C--:B------:R-:W-:Y:S02]  /*02a0*/  FSEL R0, R8, R11.reuse, P1 ;  /* 0x0000000b08007208 */ /* 0x080fe40000800000 */
[-C--:B------:R-:W-:Y:S02]  /*02b0*/  FSEL R9, R9, R12.reuse, P1 ;  /* 0x0000000c09097208 */ /* 0x080fe40000800000 */
[----:B------:R-:W-:Y:S02]  /*02c0*/  FSEL R6, R0, R11, !P2 ;  /* 0x0000000b00067208 */ /* 0x000fe40005000000 */
[----:B------:R-:W-:Y:S02]  /*02d0*/  FSEL R7, R9, R12, !P2 ;  /* 0x0000000c09077208 */ /* 0x000fe40005000000 */
[----:B------:R-:W-:Y:S02]  /*02e0*/  @!P2 FSEL R6, R6, RZ, !P0 ;  /* 0x000000ff0606a208 */ /* 0x000fe40004000000 */
[----:B------:R-:W-:-:S07]  /*02f0*/  @!P2 FSEL R7, R7, -QNAN , !P0 ;  /* 0xfff800000707a808 */ /* 0x000fce0004000000 */
.L_x_59:
[----:B------:R-:W-:Y:S05]  /*0300*/  BSYNC.RECONVERGENT B0 ;  /* 0x0000000000007941 */ /* 0x000fea0003800200 */
.L_x_58:
[----:B------:R-:W-:Y:S01]  /*0310*/  DADD R8, R4, R2 ;  /* 0x0000000004087229 */ /* 0x000fe20000000002 */
[----:B------:R-:W-:Y:S09]  /*0320*/  BSSY.RECONVERGENT B0, `(.L_x_61) ;  /* 0x000001d000007945 */ /* 0x000ff20003800200 */
[----:B------:R-:W-:-:S04]  /*0330*/  LOP3.LUT R8, R9, 0x7ff00000, RZ, 0xc0, !PT ;  /* 0x7ff0000009087812 */ /* 0x000fc800078ec0ff */
[----:B------:R-:W-:-:S13]  /*0340*/  ISETP.NE.AND P0, PT, R8, 0x7ff00000, PT ;  /* 0x7ff000000800780c */ /* 0x000fda0003f05270 */
[----:B------:R-:W-:Y:S05]  /*0350*/  @P0 BRA `(.L_x_62) ;  /* 0x0000000000640947 */ /* 0x000fea0003800000 */
[----:B------:R-:W-:-:S06]  /*0360*/  DSETP.NAN.AND P0, PT, R2, R2, PT ;  /* 0x000000020200722a */ /* 0x000fcc0003f08000 */
[----:B------:R-:W-:-:S14]  /*0370*/  DSETP.NUM.AND P0, PT, R4, R4, !P0 ;  /* 0x000000040400722a */ /* 0x000fdc0004707000 */
[----:B------:R-:W-:Y:S01]  /*0380*/  @!P0 DADD R6, R4, R2 ;  /* 0x0000000004068229 */ /* 0x000fe20000000002 */
[----:B------:R-:W-:Y:S10]  /*0390*/  @!P0 BRA `(.L_x_62) ;  /* 0x0000000000548947 */ /* 0x000ff40003800000 */
[----:B------:R-:W-:-:S14]  /*03a0*/  DSETP.NEU.AND P0, PT, |R2|, +INF , PT ;  /* 0x7ff000000200742a */ /* 0x000fdc0003f0d200 */
[----:B------:R-:W-:Y:S05]  /*03b0*/  @P0 BRA `(.L_x_63) ;  /* 0x0000000000200947 */ /* 0x000fea0003800000 */
[----:B------:R-:W-:Y:S01]  /*03c0*/  ISETP.GE.AND P1, PT, R3, RZ, PT ;  /* 0x000000ff0300720c */ /* 0x000fe20003f26270 */
[----:B------:R-:W-:-:S06]  /*03d0*/  DSETP.GT.AND P0, PT, |R4|, 1, PT ;  /* 0x3ff000000400742a */ /* 0x000fcc0003f04200 */
[----:B------:R-:W-:Y:S01]  /*03e0*/  SEL R6, RZ, 0x7ff00000, !P0 ;  /* 0x7ff00000ff067807 */ /* 0x000fe20004000000 */
[----:B------:R-:W-:-:S05]  /*03f0*/  DSETP.NEU.AND P0, PT, R4, -1, PT ;  /* 0xbff000000400742a */ /* 0x000fca0003f0d000 */
[----:B------:R-:W-:-:S04]  /*0400*/  @!P1 LOP3.LUT R6, R6, 0x7ff00000, RZ, 0x3c, !PT ;  /* 0x7ff0000006069812 */ /* 0x000fc800078e3cff */
[----:B------:R-:W-:Y:S01]  /*0410*/  SEL R7, R6, 0x3ff00000, P0 ;  /* 0x3ff0000006077807 */ /* 0x000fe20000000000 */
[----:B------:R-:W-:Y:S01]  /*0420*/  IMAD.MOV.U32 R6, RZ, RZ, RZ ;  /* 0x000000ffff067224 */ /* 0x000fe200078e00ff */
[----:B------:R-:W-:Y:S06]  /*0430*/  BRA `(.L_x_62) ;  /* 0x00000000002c7947 */ /* 0x000fec0003800000 */
.L_x_63:
[----:B------:R-:W-:-:S14]  /*0440*/  DSETP.NEU.AND P0, PT, |R4|, +INF , PT ;  /* 0x7ff000000400742a */ /* 0x000fdc0003f0d200 */
[----:B------:R-:W-:Y:S05]  /*0450*/  @P0 BRA `(.L_x_62) ;  /* 0x0000000000240947 */ /* 0x000fea0003800000 */
[C---:B------:R-:W-:Y:S01]  /*0460*/  ISETP.GE.AND P0, PT, R3.reuse, RZ, PT ;  /* 0x000000ff0300720c */ /* 0x040fe20003f06270 */
[----:B------:R-:W-:Y:S01]  /*0470*/  IMAD.MOV.U32 R6, RZ, RZ, RZ ;  /* 0x000000ffff067224 */ /* 0x000fe200078e00ff */
[----:B------:R-:W-:Y:S02]  /*0480*/  LOP3.LUT R0, R3, 0x7fffffff, RZ, 0xc0, !PT ;  /* 0x7fffffff03007812 */ /* 0x000fe400078ec0ff */
[----:B------:R-:W-:Y:S02]  /*0490*/  SEL R7, RZ, 0x7ff00000, !P0 ;  /* 0x7ff00000ff077807 */ /* 0x000fe40004000000 */
[----:B------:R-:W-:Y:S02]  /*04a0*/  ISETP.GE.AND P2, PT, R5, RZ, PT ;  /* 0x000000ff0500720c */ /* 0x000fe40003f46270 */
[----:B------:R-:W-:Y:S01]  /*04b0*/  ISETP.NE.AND P0, PT, R0, 0x3fe00000, PT ;  /* 0x3fe000000000780c */ /* 0x000fe20003f05270 */
[----:B------:R-:W-:-:S05]  /*04c0*/  VIADD R0, R7, 0x80000000 ;  /* 0x8000000007007836 */ /* 0x000fca0000000000 */
[----:B------:R-:W-:-:S05]  /*04d0*/  SEL R0, R0, R7, P0 ;  /* 0x0000000700007207 */ /* 0x000fca0000000000 */
[----:B------:R-:W-:-:S07]  /*04e0*/  @!P2 SEL R7, R0, R7, P1 ;  /* 0x000000070007a207 */ /* 0x000fce0000800000 */
.L_x_62:
[----:B------:R-:W-:Y:S05]  /*04f0*/  BSYNC.RECONVERGENT B0 ;  /* 0x0000000000007941 */ /* 0x000fea0003800200 */
.L_x_61:
[----:B------:R-:W0:Y:S01]  /*0500*/  LDC.64 R8, c[0x0][0x390] ;  /* 0x0000e400ff087b82 */ /* 0x000e220000000a00 */
[----:B------:R-:W-:Y:S02]  /*0510*/  DSETP.NEU.AND P1, PT, R2, RZ, PT ;  /* 0x000000ff0200722a */ /* 0x000fe40003f2d000 */
[----:B------:R-:W-:-:S04]  /*0520*/  DSETP.NEU.AND P0, PT, R4, 1, PT ;  /* 0x3ff000000400742a */ /* 0x000fc80003f0d000 */
[----:B------:R-:W-:Y:S02]  /*0530*/  FSEL R2, R6, RZ, P1 ;  /* 0x000000ff06027208 */ /* 0x000fe40000800000 */
[----:B------:R-:W-:Y:S02]  /*0540*/  FSEL R6, R7, 1.875, P1 ;  /* 0x3ff0000007067808 */ /* 0x000fe40000800000 */
[----:B------:R-:W-:Y:S02]  /*0550*/  FSEL R2, R2, RZ, P0 ;  /* 0x000000ff02027208 */ /* 0x000fe40000000000 */
[----:B------:R-:W-:Y:S01]  /*0560*/  FSEL R3, R6, 1.875, P0 ;  /* 0x3ff0000006037808 */ /* 0x000fe20000000000 */
[----:B0-----:R-:W-:-:S05]  /*0570*/  IMAD.WIDE.U32 R20, R20, 0x8, R8 ;  /* 0x0000000814147825 */ /* 0x001fca00078e0008 */
[----:B------:R-:W-:Y:S01]  /*0580*/  STG.E.64 desc[UR4][R20.64], R2 ;  /* 0x0000000214007986 */ /* 0x000fe2000c101b04 */
[----:B------:R-:W-:Y:S05]  /*0590*/  EXIT ;  /* 0x000000000000794d */ /* 0x000fea0003800000 */
        .type           $pow_f64$__internal_accurate_pow,@function
        .size           $pow_f64$__internal_accurate_pow,(.L_x_101 - $pow_f64$__internal_accurate_pow)
$pow_f64$__internal_accurate_pow:
[----:B------:R-:W-:Y:S01]  /*05a0*/  ISETP.GT.U32.AND P0, PT, R11, 0xfffff, PT ;  /* 0x000fffff0b00780c */ /* 0x000fe20003f04070 */
[----:B------:R-:W-:Y:S01]  /*05b0*/  IMAD.MOV.U32 R6, RZ, RZ, R11 ;  /* 0x000000ffff067224 */ /* 0x000fe200078e000b */
[----:B------:R-:W-:Y:S01]  /*05c0*/  UMOV UR6, 0x7d2cafe2 ;  /* 0x7d2cafe200067882 */ /* 0x000fe20000000000 */
[----:B------:R-:W-:Y:S01]  /*05d0*/  IMAD.MOV.U32 R16, RZ, RZ, RZ ;  /* 0x000000ffff107224 */ /* 0x000fe200078e00ff */
[----:B------:R-:W-:Y:S01]  /*05e0*/  UMOV UR7, 0x3eb0f5ff ;  /* 0x3eb0f5ff00077882 */ /* 0x000fe20000000000 */
[----:B------:R-:W-:Y:S01]  /*05f0*/  IMAD.MOV.U32 R18, RZ, RZ, 0x41ad3b5a ;  /* 0x41ad3b5aff127424 */ /* 0x000fe200078e00ff */
[----:B------:R-:W-:Y:S01]  /*0600*/  UMOV UR8, 0x3b39803f ;  /* 0x3b39803f00087882 */ /* 0x000fe20000000000 */
[----:B------:R-:W-:Y:S01]  /*0610*/  IMAD.MOV.U32 R19, RZ, RZ, 0x3ed0f5d2 ;  /* 0x3ed0f5d2ff137424 */ /* 0x000fe200078e00ff */
[----:B------:R-:W-:-:S05]  /*0620*/  UMOV UR9, 0x3c7abc9e ;  /* 0x3c7abc9e00097882 */ /* 0x000fca0000000000 */
[----:B------:R-:W-:-:S10]  /*0630*/  @!P0 DMUL R24, R10, 1.80143985094819840000e+16 ;  /* 0x435000000a188828 */ /* 0x000fd40000000000 */
[----:B------:R-:W-:-:S05]  /*0640*/  @!P0 IMAD.MOV.U32 R6, RZ, RZ, R25 ;  /* 0x000000ffff068224 */ /* 0x000fca00078e0019 */
[----:B------:R-:W-:-:S04]  /*0650*/  LOP3.LUT R6, R6, 0x800fffff, RZ, 0xc0, !PT ;  /* 0x800fffff06067812 */ /* 0x000fc800078ec0ff */
[----:B------:R-:W-:Y:S01]  /*0660*/  LOP3.LUT R7, R6, 0x3ff00000, RZ, 0xfc, !PT ;  /* 0x3ff0000006077812 */ /* 0x000fe200078efcff */
[----:B------:R-:W-:Y:S01]  /*0670*/  IMAD.MOV.U32 R6, RZ, RZ, R10 ;  /* 0x000000ffff067224 */ /* 0x000fe200078e000a */
[----:B------:R-:W-:Y:S01]  /*0680*/  SHF.R.U32.HI R10, RZ, 0x14, R11 ;  /* 0x00000014ff0a7819 */ /* 0x000fe2000001160b */
[----:B------:R-:W-:Y:S01]  /*0690*/  @!P0 IMAD.MOV.U32 R6, RZ, RZ, R24 ;  /* 0x000000ffff068224 */ /* 0x000fe200078e0018 */
[----:B------:R-:W-:Y:S02]  /*06a0*/  ISETP.GE.U32.AND P2, PT, R7, 0x3ff6a09f, PT ;  /* 0x3ff6a09f0700780c */ /* 0x000fe40003f46070 */
[----:B------:R-:W-:-:S05]  /*06b0*/  @!P0 LEA.HI R10, R25, 0xffffffca, RZ, 0xc ;  /* 0xffffffca190a8811 */ /* 0x000fca00078f60ff */
[----:B------:R-:W-:-:S06]  /*06c0*/  VIADD R11, R10, 0xfffffc01 ;  /* 0xfffffc010a0b7836 */ /* 0x000fcc0000000000 */
[----:B------:R-:W-:Y:S02]  /*06d0*/  @P2 VIADD R9, R7, 0xfff00000 ;  /* 0xfff0000007092836 */ /* 0x000fe40000000000 */
[----:B------:R-:W-:Y:S02]  /*06e0*/  @P2 VIADD R11, R10, 0xfffffc02 ;  /* 0xfffffc020a0b2836 */ /* 0x000fe40000000000 */
[----:B------:R-:W-:-:S06]  /*06f0*/  @P2 IMAD.MOV.U32 R7, RZ, RZ, R9 ;  /* 0x000000ffff072224 */ /* 0x000fcc00078e0009 */
[C---:B------:R-:W-:Y:S02]  /*0700*/  DADD R12, R6.reuse, 1 ;  /* 0x3ff00000060c7429 */ /* 0x040fe40000000000 */
[----:B------:R-:W-:-:S04]  /*0710*/  DADD R6, R6, -1 ;  /* 0xbff0000006067429 */ /* 0x000fc80000000000 */
[----:B------:R-:W0:Y:S02]  /*0720*/  MUFU.RCP64H R17, R13 ;  /* 0x0000000d00117308 */ /* 0x000e240000001800 */
[----:B0-----:R-:W-:-:S08]  /*0730*/  DFMA R8, -R12, R16, 1 ;  /* 0x3ff000000c08742b */ /* 0x001fd00000000110 */
[----:B------:R-:W-:-:S08]  /*0740*/  DFMA R8, R8, R8, R8 ;  /* 0x000000080808722b */ /* 0x000fd00000000008 */
[----:B------:R-:W-:-:S08]  /*0750*/  DFMA R16, R16, R8, R16 ;  /* 0x000000081010722b */ /* 0x000fd00000000010 */
[----:B------:R-:W-:-:S08]  /*0760*/  DMUL R8, R6, R16 ;  /* 0x0000001006087228 */ /* 0x000fd00000000000 */
[----:B------:R-:W-:-:S08]  /*0770*/  DFMA R8, R6, R16, R8 ;  /* 0x000000100608722b */ /* 0x000fd00000000008 */
[----:B------:R-:W-:-:S08]  /*0780*/  DMUL R14, R8, R8 ;  /* 0x00000008080e7228 */ /* 0x000fd00000000000 */
[----:B------:R-:W-:Y:S01]  /*0790*/  DFMA R12, R14, UR6, R18 ;  /* 0x000000060e0c7c2b */ /* 0x000fe20008000012 */
[----:B------:R-:W-:Y:S01]  /*07a0*/  UMOV UR6, 0x75488a3f ;  /* 0x75488a3f00067882 */ /* 0x000fe20000000000 */
[----:B------:R-:W-:Y:S01]  /*07b0*/  UMOV UR7, 0x3ef3b20a ;  /* 0x3ef3b20a00077882 */ /* 0x000fe20000000000 */
[----:B------:R-:W-:-:S05]  /*07c0*/  DADD R18, R6, -R8 ;  /* 0x0000000006127229 */ /* 0x000fca0000000808 */
[----:B------:R-:W-:Y:S01]  /*07d0*/  DFMA R12, R14, R12, UR6 ;  /* 0x000000060e0c7e2b */ /* 0x000fe2000800000c */
[----:B------:R-:W-:Y:S01]  /*07e0*/  UMOV UR6, 0xe4faecd5 ;  /* 0xe4faecd500067882 */ /* 0x000fe20000000000 */
[----:B------:R-:W-:Y:S01]  /*07f0*/  UMOV UR7, 0x3f1745cd ;  /* 0x3f1745cd00077882 */ /* 0x000fe20000000000 */
[----:B------:R-:W-:-:S05]  /*0800*/  DADD R22, R18, R18 ;  /* 0x0000000012167229 */ /* 0x000fca0000000012 */
[----:B------:R-:W-:Y:S01]  /*0810*/  DFMA R12, R14, R12, UR6 ;  /* 0x000000060e0c7e2b */ /* 0x000fe2000800000c */
[----:B------:R-:W-:Y:S01]  /*0820*/  UMOV UR6, 0x258a578b ;  /* 0x258a578b00067882 */ /* 0x000fe20000000000 */
[----:B------:R-:W-:Y:S01]  /*0830*/  UMOV UR7, 0x3f3c71c7 ;  /* 0x3f3c71c700077882 */ /* 0x000fe20000000000 */
[-C--:B------:R-:W-:Y:S02]  /*0840*/  DFMA R6, R6, -R8.reuse, R22 ;  /* 0x800000080606722b */ /* 0x080fe40000000016 */
[----:B------:R-:W-:-:S03]  /*0850*/  DMUL R22, R8, R8 ;  /* 0x0000000808167228 */ /* 0x000fc60000000000 */
[----:B------:R-:W-:Y:S01]  /*0860*/  DFMA R12, R14, R12, UR6 ;  /* 0x000000060e0c7e2b */ /* 0x000fe2000800000c */
[----:B------:R-:W-:Y:S01]  /*0870*/  UMOV UR6, 0x9242b910 ;  /* 0x9242b91000067882 */ /* 0x000fe20000000000 */
[----:B------:R-:W-:Y:S01]  /*0880*/  UMOV UR7, 0x3f624924 ;  /* 0x3f62492400077882 */ /* 0x000fe20000000000 */
[----:B------:R-:W-:-:S05]  /*0890*/  DMUL R6, R16, R6 ;  /* 0x0000000610067228 */ /* 0x000fca0000000000 */
[----:B------:R-:W-:Y:S01]  /*08a0*/  DFMA R12, R14, R12, UR6 ;  /* 0x000000060e0c7e2b */ /* 0x000fe2000800000c */
[----:B------:R-:W-:Y:S01]  /*08b0*/  UMOV UR6, 0x99999dfb ;  /* 0x99999dfb00067882 */ /* 0x000fe20000000000 */
[----:B------:R-:W-:-:S03]  /*08c0*/  UMOV UR7, 0x3f899999 ;  /* 0x3f89999900077882 */ /* 0x000fc60000000000 */
[----:B------:R-:W-:Y:S02]  /*08d0*/  VIADD R27, R7, 0x100000 ;  /* 0x00100000071b7836 */ /* 0x000fe40000000000 */
[----:B------:R-:W-:Y:S01]  /*08e0*/  IMAD.MOV.U32 R26, RZ, RZ, R6 ;  /* 0x000000ffff1a7224 */ /* 0x000fe200078e0006 */
[----:B------:R-:W-:Y:S01]  /*08f0*/  DFMA R18, R14, R12, UR6 ;  /* 0x000000060e127e2b */ /* 0x000fe2000800000c */
[----:B------:R-:W-:Y:S01]  /*0900*/  UMOV UR6, 0x55555555 ;  /* 0x5555555500067882 */ /* 0x000fe20000000000 */
[----:B------:R-:W-:-:S06]  /*0910*/  UMOV UR7, 0x3fb55555 ;  /* 0x3fb5555500077882 */ /* 0x000fcc0000000000 */
[----:B------:R-:W-:-:S08]  /*0920*/  DFMA R12, R14, R18, UR6 ;  /* 0x000000060e0c7e2b */ /* 0x000fd00008000012 */
[----:B------:R-:W-:Y:S01]  /*0930*/  DADD R16, -R12, UR6 ;  /* 0x000000060c107e29 */ /* 0x000fe20008000100 */
[----:B------:R-:W-:Y:S01]  /*0940*/  UMOV UR6, 0xb9e7b0 ;  /* 0x00b9e7b000067882 */ /* 0x000fe20000000000 */
[----:B------:R-:W-:-:S06]  /*0950*/  UMOV UR7, 0x3c46a4cb ;  /* 0x3c46a4cb00077882 */ /* 0x000fcc0000000000 */
[----:B------:R-:W-:Y:S02]  /*0960*/  DFMA R18, R14, R18, R16 ;  /* 0x000000120e12722b */ /* 0x000fe40000000010 */
[C---:B------:R-:W-:Y:S02]  /*0970*/  DFMA R16, R8.reuse, R8, -R22 ;  /* 0x000000080810722b */ /* 0x040fe40000000816 */
[----:B------:R-:W-:-:S04]  /*0980*/  DMUL R14, R8, R22 ;  /* 0x00000016080e7228 */ /* 0x000fc80000000000 */
[----:B------:R-:W-:Y:S01]  /*0990*/  DADD R18, R18, -UR6 ;  /* 0x8000000612127e29 */ /* 0x000fe20008000000 */
[----:B------:R-:W-:Y:S01]  /*09a0*/  UMOV UR6, 0x80000000 ;  /* 0x8000000000067882 */ /* 0x000fe20000000000 */
[C---:B------:R-:W-:Y:S01]  /*09b0*/  DFMA R16, R8.reuse, R26, R16 ;  /* 0x0000001a0810722b */ /* 0x040fe20000000010 */
[----:B------:R-:W-:Y:S01]  /*09c0*/  UMOV UR7, 0x43300000 ;  /* 0x4330000000077882 */ /* 0x000fe20000000000 */
[----:B------:R-:W-:-:S08]  /*09d0*/  DFMA R26, R8, R22, -R14 ;  /* 0x00000016081a722b */ /* 0x000fd0000000080e */
[----:B------:R-:W-:Y:S02]  /*09e0*/  DFMA R26, R6, R22, R26 ;  /* 0x00000016061a722b */ /* 0x000fe4000000001a */
[----:B------:R-:W-:-:S06]  /*09f0*/  DADD R22, R12, R18 ;  /* 0x000000000c167229 */ /* 0x000fcc0000000012 */
[----:B------:R-:W-:Y:S02]  /*0a00*/  DFMA R16, R8, R16, R26 ;  /* 0x000000100810722b */ /* 0x000fe4000000001a */
[----:B------:R-:W-:Y:S02]  /*0a10*/  DADD R26, R12, -R22 ;  /* 0x000000000c1a7229 */ /* 0x000fe40000000816 */
[----:B------:R-:W-:-:S06]  /*0a20*/  DMUL R12, R22, R14 ;  /* 0x0000000e160c7228 */ /* 0x000fcc0000000000 */
[----:B------:R-:W-:Y:S02]  /*0a30*/  DADD R18, R18, R26 ;  /* 0x0000000012127229 */ /* 0x000fe4000000001a */
[----:B------:R-:W-:-:S08]  /*0a40*/  DFMA R26, R22, R14, -R12 ;  /* 0x0000000e161a722b */ /* 0x000fd0000000080c */
[----:B------:R-:W-:-:S08]  /*0a50*/  DFMA R16, R22, R16, R26 ;  /* 0x000000101610722b */ /* 0x000fd0000000001a */
[----:B------:R-:W-:-:S08]  /*0a60*/  DFMA R18, R18, R14, R16 ;  /* 0x0000000e1212722b */ /* 0x000fd00000000010 */
[----:B------:R-:W-:-:S08]  /*0a70*/  DADD R16, R12, R18 ;  /* 0x000000000c107229 */ /* 0x000fd00000000012 */
[--C-:B------:R-:W-:Y:S02]  /*0a80*/  DADD R14, R8, R16.reuse ;  /* 0x00000000080e7229 */ /* 0x100fe40000000010 */
[----:B------:R-:W-:-:S06]  /*0a90*/  DADD R12, R12, -R16 ;  /* 0x000000000c0c7229 */ /* 0x000fcc0000000810 */
[----:B------:R-:W-:Y:S02]  /*0aa0*/  DADD R8, R8, -R14 ;  /* 0x0000000008087229 */ /* 0x000fe4000000080e */
[----:B------:R-:W-:-:S06]  /*0ab0*/  DADD R12, R18, R12 ;  /* 0x00000000120c7229 */ /* 0x000fcc000000000c */
[----:B------:R-:W-:-:S08]  /*0ac0*/  DADD R8, R16, R8 ;  /* 0x0000000010087229 */ /* 0x000fd00000000008 */
[----:B------:R-:W-:-:S08]  /*0ad0*/  DADD R8, R12, R8 ;  /* 0x000000000c087229 */ /* 0x000fd00000000008 */
[----:B------:R-:W-:Y:S01]  /*0ae0*/  DADD R8, R6, R8 ;  /* 0x0000000006087229 */ /* 0x000fe20000000008 */
[----:B------:R-:W-:Y:S01]  /*0af0*/  LOP3.LUT R6, R11, 0x80000000, RZ, 0x3c, !PT ;  /* 0x800000000b067812 */ /* 0x000fe200078e3cff */
[----:B------:R-:W-:-:S06]  /*0b00*/  IMAD.MOV.U32 R7, RZ, RZ, 0x43300000 ;  /* 0x43300000ff077424 */ /* 0x000fcc00078e00ff */
[----:B------:R-:W-:Y:S02]  /*0b10*/  DADD R10, R14, R8 ;  /* 0x000000000e0a7229 */ /* 0x000fe40000000008 */
[----:B------:R-:W-:Y:S01]  /*0b20*/  DADD R12, R6, -UR6 ;  /* 0x80000006060c7e29 */ /* 0x000fe20008000000 */
[----:B------:R-:W-:Y:S01]  /*0b30*/  UMOV UR6, 0xfefa39ef ;  /* 0xfefa39ef00067882 */ /* 0x000fe20000000000 */
[----:B------:R-:W-:-:S04]  /*0b40*/  UMOV UR7, 0x3fe62e42 ;  /* 0x3fe62e4200077882 */ /* 0x000fc80000000000 */
[--C-:B------:R-:W-:Y:S02]  /*0b50*/  DADD R14, R14, -R10.reuse ;  /* 0x000000000e0e7229 */ /* 0x100fe4000000080a */
[----:B------:R-:W-:-:S06]  /*0b60*/  DFMA R6, R12, UR6, R10 ;  /* 0x000000060c067c2b */ /* 0x000fcc000800000a */
[----:B------:R-:W-:Y:S02]  /*0b70*/  DADD R14, R8, R14 ;  /* 0x00000000080e7229 */ /* 0x000fe4000000000e */
[----:B------:R-:W-:Y:S01]  /*0b80*/  DFMA R16, R12, -UR6, R6 ;  /* 0x800000060c107c2b */ /* 0x000fe20008000006 */
[----:B------:R-:W-:-:S05]  /*0b90*/  IMAD.SHL.U32 R8, R3, 0x2, RZ ;  /* 0x0000000203087824 */ /* 0x000fca00078e00ff */
[----:B------:R-:W-:Y:S02]  /*0ba0*/  ISETP.GT.U32.AND P0, PT, R8, -0x2000001, PT ;  /* 0xfdffffff0800780c */ /* 0x000fe40003f04070 */
[----:B------:R-:W-:-:S08]  /*0bb0*/  DADD R16, -R10, R16 ;  /* 0x000000000a107229 */ /* 0x000fd00000000110 */
[----:B------:R-:W-:-:S08]  /*0bc0*/  DADD R14, R14, -R16 ;  /* 0x000000000e0e7229 */ /* 0x000fd00000000810 */
[----:B------:R-:W-:Y:S01]  /*0bd0*/  DFMA R14, R12, UR8, R14 ;  /* 0x000000080c0e7c2b */ /* 0x000fe2000800000e */
[----:B------:R-:W-:Y:S01]  /*0be0*/  LOP3.LUT R13, R3, 0xff0fffff, RZ, 0xc0, !PT ;  /* 0xff0fffff030d7812 */ /* 0x000fe200078ec0ff */
[----:B------:R-:W-:-:S03]  /*0bf0*/  IMAD.MOV.U32 R12, RZ, RZ, R2 ;  /* 0x000000ffff0c7224 */ /* 0x000fc600078e0002 */
[----:B------:R-:W-:-:S03]  /*0c00*/  SEL R13, R13, R3, P0 ;  /* 0x000000030d0d7207 */ /* 0x000fc60000000000 */
[----:B------:R-:W-:-:S08]  /*0c10*/  DADD R8, R6, R14 ;  /* 0x0000000006087229 */ /* 0x000fd0000000000e */
[----:B------:R-:W-:Y:S02]  /*0c20*/  DADD R10, R6, -R8 ;  /* 0x00000000060a7229 */ /* 0x000fe40000000808 */
[----:B------:R-:W-:-:S06]  /*0c30*/  DMUL R6, R8, R12 ;  /* 0x0000000c08067228 */ /* 0x000fcc0000000000 */
[----:B------:R-:W-:Y:S02]  /*0c40*/  DADD R10, R14, R10 ;  /* 0x000000000e0a7229 */ /* 0x000fe4000000000a */
[----:B------:R-:W-:-:S08]  /*0c50*/  DFMA R8, R8, R12, -R6 ;  /* 0x0000000c0808722b */ /* 0x000fd00000000806 */
[----:B------:R-:W-:Y:S01]  /*0c60*/  DFMA R12, R10, R12, R8 ;  /* 0x0000000c0a0c722b */ /* 0x000fe20000000008 */
[----:B------:R-:W-:Y:S02]  /*0c70*/  IMAD.MOV.U32 R10, RZ, RZ, 0x652b82fe ;  /* 0x652b82feff0a7424 */ /* 0x000fe400078e00ff */
[----:B------:R-:W-:-:S05]  /*0c80*/  IMAD.MOV.U32 R11, RZ, RZ, 0x3ff71547 ;  /* 0x3ff71547ff0b7424 */ /* 0x000fca00078e00ff */
[----:B------:R-:W-:-:S08]  /*0c90*/  DADD R8, R6, R12 ;  /* 0x0000000006087229 */ /* 0x000fd0000000000c */
[----:B------:R-:W-:Y:S02]  /*0ca0*/  DFMA R10, R8, R10, 6.75539944105574400000e+15 ;  /* 0x43380000080a742b */ /* 0x000fe4000000000a */
[----:B------:R-:W-:Y:S01]  /*0cb0*/  FSETP.GEU.AND P0, PT, |R9|, 4.1917929649353027344, PT ;  /* 0x4086232b0900780b */ /* 0x000fe20003f0e200 */
[----:B------:R-:W-:-:S05]  /*0cc0*/  DADD R6, R6, -R8 ;  /* 0x0000000006067229 */ /* 0x000fca0000000808 */
[----:B------:R-:W-:-:S03]  /*0cd0*/  DADD R14, R10, -6.75539944105574400000e+15 ;  /* 0xc33800000a0e7429 */ /* 0x000fc60000000000 */
[----:B------:R-:W-:-:S05]  /*0ce0*/  DADD R12, R12, R6 ;  /* 0x000000000c0c7229 */ /* 0x000fca0000000006 */
[----:B------:R-:W-:Y:S01]  /*0cf0*/  DFMA R16, R14, -UR6, R8 ;  /* 0x800000060e107c2b */ /* 0x000fe20008000008 */
[----:B------:R-:W-:Y:S01]  /*0d00*/  UMOV UR6, 0x3b39803f ;  /* 0x3b39803f00067882 */ /* 0x000fe20000000000 */
[----:B------:R-:W-:-:S06]  /*0d10*/  UMOV UR7, 0x3c7abc9e ;  /* 0x3c7abc9e00077882 */ /* 0x000fcc0000000000 */
[----:B------:R-:W-:Y:S01]  /*0d20*/  DFMA R14, R14, -UR6, R16 ;  /* 0x800000060e0e7c2b */ /* 0x000fe20008000010 */
[----:B------:R-:W-:Y:S01]  /*0d30*/  UMOV UR6, 0x69ce2bdf ;  /* 0x69ce2bdf00067882 */ /* 0x000fe20000000000 */
[----:B------:R-:W-:Y:S01]  /*0d40*/  IMAD.MOV.U32 R16, RZ, RZ, -0x35dec16 ;  /* 0xfca213eaff107424 */ /* 0x000fe200078e00ff */
[----:B------:R-:W-:Y:S01]  /*0d50*/  UMOV UR7, 0x3e5ade15 ;  /* 0x3e5ade1500077882 */ /* 0x000fe20000000000 */
[----:B------:R-:W-:-:S06]  /*0d60*/  IMAD.MOV.U32 R17, RZ, RZ, 0x3e928af3 ;  /* 0x3e928af3ff117424 */ /* 0x000fcc00078e00ff */
[----:B------:R-:W-:Y:S01]  /*0d70*/  DFMA R16, R14, UR6, R16 ;  /* 0x000000060e107c2b */ /* 0x000fe20008000010 */
[----:B------:R-:W-:Y:S01]  /*0d80*/  UMOV UR6, 0x62401315 ;  /* 0x6240131500067882 */ /* 0x000fe20000000000 */
[----:B------:R-:W-:-:S06]  /*0d90*/  UMOV UR7, 0x3ec71dee ;  /* 0x3ec71dee00077882 */ /* 0x000fcc0000000000 */
[----:B------:R-:W-:Y:S01]  /*0da0*/  DFMA R16, R14, R16, UR6 ;  /* 0x000000060e107e2b */ /* 0x000fe20008000010 */
        /* <DEDUP_REMOVED lines=20> */
[----:B------:R-:W-:-:S08]  /*0ef0*/  DFMA R16, R14, R16, UR6 ;  /* 0x000000060e107e2b */ /* 0x000fd00008000010 */
[----:B------:R-:W-:-:S08]  /*0f00*/  DFMA R16, R14, R16, 1 ;  /* 0x3ff000000e10742b */ /* 0x000fd00000000010 */
[----:B------:R-:W-:-:S10]  /*0f10*/  DFMA R14, R14, R16, 1 ;  /* 0x3ff000000e0e742b */ /* 0x000fd40000000010 */
[----:B------:R-:W-:Y:S02]  /*0f20*/  IMAD R7, R10, 0x100000, R15 ;  /* 0x001000000a077824 */ /* 0x000fe400078e020f */
[----:B------:R-:W-:Y:S01]  /*0f30*/  IMAD.MOV.U32 R6, RZ, RZ, R14 ;  /* 0x000000ffff067224 */ /* 0x000fe200078e000e */
[----:B------:R-:W-:Y:S06]  /*0f40*/  @!P0 BRA `(.L_x_64) ;  /* 0x0000000000308947 */ /* 0x000fec0003800000 */
[----:B------:R-:W-:Y:S01]  /*0f50*/  FSETP.GEU.AND P2, PT, |R9|, 4.2275390625, PT ;  /* 0x408748000900780b */ /* 0x000fe20003f4e200 */
[C---:B------:R-:W-:Y:S02]  /*0f60*/  DADD R16, R8.reuse, +INF ;  /* 0x7ff0000008107429 */ /* 0x040fe40000000000 */
[----:B------:R-:W-:-:S08]  /*0f70*/  DSETP.GEU.AND P0, PT, R8, RZ, PT ;  /* 0x000000ff0800722a */ /* 0x000fd00003f0e000 */
[----:B------:R-:W-:Y:S02]  /*0f80*/  FSEL R7, R17, RZ, P0 ;  /* 0x000000ff11077208 */ /* 0x000fe40000000000 */
[----:B------:R-:W-:-:S04]  /*0f90*/  @!P2 LEA.HI R6, R10, R10, RZ, 0x1 ;  /* 0x0000000a0a06a211 */ /* 0x000fc800078f08ff */
[----:B------:R-:W-:Y:S02]  /*0fa0*/  @!P2 SHF.R.S32.HI R9, RZ, 0x1, R6 ;  /* 0x00000001ff09a819 */ /* 0x000fe40000011406 */
[----:B------:R-:W-:-:S03]  /*0fb0*/  FSEL R6, R16, RZ, P0 ;  /* 0x000000ff10067208 */ /* 0x000fc60000000000 */
[----:B------:R-:W-:Y:S02]  /*0fc0*/  @!P2 IMAD.IADD R8, R10, 0x1, -R9 ;  /* 0x000000010a08a824 */ /* 0x000fe400078e0a09 */
[----:B------:R-:W-:-:S03]  /*0fd0*/  @!P2 IMAD R15, R9, 0x100000, R15 ;  /* 0x00100000090fa824 */ /* 0x000fc600078e020f */
[----:B------:R-:W-:Y:S01]  /*0fe0*/  @!P2 LEA R9, R8, 0x3ff00000, 0x14 ;  /* 0x3ff000000809a811 */ /* 0x000fe200078ea0ff */
[----:B------:R-:W-:-:S06]  /*0ff0*/  @!P2 IMAD.MOV.U32 R8, RZ, RZ, RZ ;  /* 0x000000ffff08a224 */ /* 0x000fcc00078e00ff */
[----:B------:R-:W-:-:S11]  /*1000*/  @!P2 DMUL R6, R14, R8 ;  /* 0x000000080e06a228 */ /* 0x000fd60000000000 */
.L_x_64:
[----:B------:R-:W-:Y:S02]  /*1010*/  DFMA R12, R12, R6, R6 ;  /* 0x000000060c0c722b */ /* 0x000fe40000000006 */
[----:B------:R-:W-:-:S08]  /*1020*/  DSETP.NEU.AND P0, PT, |R6|, +INF , PT ;  /* 0x7ff000000600742a */ /* 0x000fd00003f0d200 */
[----:B------:R-:W-:Y:S01]  /*1030*/  FSEL R11, R6, R12, !P0 ;  /* 0x0000000c060b7208 */ /* 0x000fe20004000000 */
[----:B------:R-:W-:Y:S01]  /*1040*/  IMAD.MOV.U32 R6, RZ, RZ, R0 ;  /* 0x000000ffff067224 */ /* 0x000fe200078e0000 */
[----:B------:R-:W-:Y:S01]  /*1050*/  FSEL R12, R7, R13, !P0 ;  /* 0x0000000d070c7208 */ /* 0x000fe20004000000 */
[----:B------:R-:W-:-:S04]  /*1060*/  IMAD.MOV.U32 R7, RZ, RZ, 0x0 ;  /* 0x00000000ff077424 */ /* 0x000fc800078e00ff */
[----:B------:R-:W-:Y:S05]  /*1070*/  RET.REL.NODEC R6 `(pow_f64) ;  /* 0xffffffec06e07950 */ /* 0x000fea0003c3ffff */
.L_x_65:
        /* <DEDUP_REMOVED lines=16> */
.L_x_101:


//--------------------- .text.div_f64             --------------------------
	.section	.text.div_f64,"ax",@progbits
	.align	128
        .global         div_f64
        .type           div_f64,@function
        .size           div_f64,(.L_x_102 - div_f64)
        .other          div_f64,@"STO_CUDA_ENTRY STV_DEFAULT"
div_f64:
.text.div_f64:
        /* <DEDUP_REMOVED lines=15> */
[----:B------:R-:W-:Y:S01]  /*00f0*/  IMAD.MOV.U32 R2, RZ, RZ, 0x1 ;  /* 0x00000001ff027424 */ /* 0x000fe200078e00ff */
[----:B------:R-:W-:Y:S01]  /*0100*/  BSSY.RECONVERGENT B0, `(.L_x_66) ;  /* 0x0000010000007945 */ /* 0x000fe20003800200 */
[----:B---3--:R-:W0:Y:S01]  /*0110*/  MUFU.RCP64H R3, R5 ;  /* 0x0000000500037308 */ /* 0x008e220000001800 */
[----:B--2---:R-:W-:-:S03]  /*0120*/  FSETP.GEU.AND P1, PT, |R7|, 6.5827683646048100446e-37, PT ;  /* 0x036000000700780b */ /* 0x004fc60003f2e200 */
[----:B0-----:R-:W-:-:S08]  /*0130*/  DFMA R8, -R4, R2, 1 ;  /* 0x3ff000000408742b */ /* 0x001fd00000000102 */
[----:B------:R-:W-:-:S08]  /*0140*/  DFMA R8, R8, R8, R8 ;  /* 0x000000080808722b */ /* 0x000fd00000000008 */
[----:B------:R-:W-:-:S08]  /*0150*/  DFMA R8, R2, R8, R2 ;  /* 0x000000080208722b */ /* 0x000fd00000000002 */
[----:B------:R-:W-:-:S08]  /*0160*/  DFMA R2, -R4, R8, 1 ;  /* 0x3ff000000402742b */ /* 0x000fd00000000108 */
[----:B------:R-:W-:-:S08]  /*0170*/  DFMA R2, R8, R2, R8 ;  /* 0x000000020802722b */ /* 0x000fd00000000008 */
[----:B------:R-:W-:-:S08]  /*0180*/  DMUL R8, R6, R2 ;  /* 0x0000000206087228 */ /* 0x000fd00000000000 */
[----:B------:R-:W-:-:S08]  /*0190*/  DFMA R10, -R4, R8, R6 ;  /* 0x00000008040a722b */ /* 0x000fd00000000106 */
[----:B------:R-:W-:-:S10]  /*01a0*/  DFMA R2, R2, R10, R8 ;  /* 0x0000000a0202722b */ /* 0x000fd40000000008 */
[----:B------:R-:W-:-:S05]  /*01b0*/  FFMA R8, RZ, R5, R3 ;  /* 0x00000005ff087223 */ /* 0x000fca0000000003 */
[----:B------:R-:W-:-:S13]  /*01c0*/  FSETP.GT.AND P0, PT, |R8|, 1.469367938527859385e-39, PT ;  /* 0x001000000800780b */ /* 0x000fda0003f04200 */
[----:B------:R-:W-:Y:S05]  /*01d0*/  @P0 BRA P1, `(.L_x_67) ;  /* 0x0000000000080947 */ /* 0x000fea0000800000 */
[----:B------:R-:W-:-:S07]  /*01e0*/  MOV R10, 0x200 ;  /* 0x00000200000a7802 */ /* 0x000fce0000000f00 */
[----:B------:R-:W-:Y:S05]  /*01f0*/  CALL.REL.NOINC `($__internal_2_$__cuda_sm20_div_rn_f64_full) ;  /* 0x0000000000147944 */ /* 0x000fea0003c00000 */
.L_x_67:
[----:B------:R-:W-:Y:S05]  /*0200*/  BSYNC.RECONVERGENT B0 ;  /* 0x0000000000007941 */ /* 0x000fea0003800200 */
.L_x_66:
[----:B------:R-:W0:Y:S02]  /*0210*/  LDC.64 R4, c[0x0][0x390] ;  /* 0x0000e400ff047b82 */ /* 0x000e240000000a00 */
[----:B0-----:R-:W-:-:S05]  /*0220*/  IMAD.WIDE.U32 R4, R0, 0x8, R4 ;  /* 0x0000000800047825 */ /* 0x001fca00078e0004 */
[----:B------:R-:W-:Y:S01]  /*0230*/  STG.E.64 desc[UR4][R4.64], R2 ;  /* 0x0000000204007986 */ /* 0x000fe2000c101b04 */
[----:B------:R-:W-:Y:S05]  /*0240*/  EXIT ;  /* 0x000000000000794d */ /* 0x000fea0003800000 */
        .weak           $__internal_2_$__cuda_sm20_div_rn_f64_full
        .type           $__internal_2_$__cuda_sm20_div_rn_f64_full,@function
        .size           $__internal_2_$__cuda_sm20_div_rn_f64_full,(.L_x_102 - $__internal_2_$__cuda_sm20_div_rn_f64_full)
$__internal_2_$__cuda_sm20_div_rn_f64_full:
[C---:B------:R-:W-:Y:S01]  /*0250*/  FSETP.GEU.AND P0, PT, |R5|.reuse, 1.469367938527859385e-39, PT ;  /* 0x001000000500780b */ /* 0x040fe20003f0e200 */
[----:B------:R-:W-:Y:S01]  /*0260*/  IMAD.MOV.U32 R16, RZ, RZ, 0x1 ;  /* 0x00000001ff107424 */ /* 0x000fe200078e00ff */
[----:B------:R-:W-:Y:S01]  /*0270*/  LOP3.LUT R2, R5, 0x800fffff, RZ, 0xc0, !PT ;  /* 0x800fffff05027812 */ /* 0x000fe200078ec0ff */
[----:B------:R-:W-:Y:S01]  /*0280*/  BSSY.RECONVERGENT B1, `(.L_x_68) ;  /* 0x0000055000017945 */ /* 0x000fe20003800200 */
[C---:B------:R-:W-:Y:S02]  /*0290*/  FSETP.GEU.AND P2, PT, |R7|.reuse, 1.469367938527859385e-39, PT ;  /* 0x001000000700780b */ /* 0x040fe40003f4e200 */
[----:B------:R-:W-:Y:S01]  /*02a0*/  LOP3.LUT R3, R2, 0x3ff00000, RZ, 0xfc, !PT ;  /* 0x3ff0000002037812 */ /* 0x000fe200078efcff */
[----:B------:R-:W-:Y:S01]  /*02b0*/  IMAD.MOV.U32 R2, RZ, RZ, R4 ;  /* 0x000000ffff027224 */ /* 0x000fe200078e0004 */
[----:B------:R-:W-:Y:S02]  /*02c0*/  LOP3.LUT R11, R7, 0x7ff00000, RZ, 0xc0, !PT ;  /* 0x7ff00000070b7812 */ /* 0x000fe400078ec0ff */
[----:B------:R-:W-:-:S03]  /*02d0*/  LOP3.LUT R14, R5, 0x7ff00000, RZ, 0xc0, !PT ;  /* 0x7ff00000050e7812 */ /* 0x000fc600078ec0ff */
[----:B------:R-:W-:Y:S01]  /*02e0*/  @!P0 DMUL R2, R4, 8.98846567431157953865e+307 ;  /* 0x7fe0000004028828 */ /* 0x000fe20000000000 */
[----:B------:R-:W-:-:S03]  /*02f0*/  ISETP.GE.U32.AND P1, PT, R11, R14, PT ;  /* 0x0000000e0b00720c */ /* 0x000fc60003f26070 */
[----:B------:R-:W-:Y:S01]  /*0300*/  @!P2 LOP3.LUT R12, R5, 0x7ff00000, RZ, 0xc0, !PT ;  /* 0x7ff00000050ca812 */ /* 0x000fe200078ec0ff */
[----:B------:R-:W-:Y:S01]  /*0310*/  @!P2 IMAD.MOV.U32 R18, RZ, RZ, RZ ;  /* 0x000000ffff12a224 */ /* 0x000fe200078e00ff */
[----:B------:R-:W0:Y:S02]  /*0320*/  MUFU.RCP64H R17, R3 ;  /* 0x0000000300117308 */ /* 0x000e240000001800 */
[----:B------:R-:W-:Y:S01]  /*0330*/  @!P2 ISETP.GE.U32.AND P3, PT, R11, R12, PT ;  /* 0x0000000c0b00a20c */ /* 0x000fe20003f66070 */
[----:B------:R-:W-:-:S05]  /*0340*/  IMAD.MOV.U32 R12, RZ, RZ, 0x1ca00000 ;  /* 0x1ca00000ff0c7424 */ /* 0x000fca00078e00ff */
[----:B------:R-:W-:-:S04]  /*0350*/  @!P2 SEL R13, R12, 0x63400000, !P3 ;  /* 0x634000000c0da807 */ /* 0x000fc80005800000 */
[----:B------:R-:W-:-:S04]  /*0360*/  @!P2 LOP3.LUT R13, R13, 0x80000000, R7, 0xf8, !PT ;  /* 0x800000000d0da812 */ /* 0x000fc800078ef807 */
[----:B------:R-:W-:Y:S01]  /*0370*/  @!P2 LOP3.LUT R19, R13, 0x100000, RZ, 0xfc, !PT ;  /* 0x001000000d13a812 */ /* 0x000fe200078efcff */
[----:B0-----:R-:W-:-:S08]  /*0380*/  DFMA R8, R16, -R2, 1 ;  /* 0x3ff000001008742b */ /* 0x001fd00000000802 */
[----:B------:R-:W-:-:S08]  /*0390*/  DFMA R8, R8, R8, R8 ;  /* 0x000000080808722b */ /* 0x000fd00000000008 */
[----:B------:R-:W-:Y:S01]  /*03a0*/  DFMA R16, R16, R8, R16 ;  /* 0x000000081010722b */ /* 0x000fe20000000010 */
[----:B------:R-:W-:Y:S01]  /*03b0*/  SEL R9, R12, 0x63400000, !P1 ;  /* 0x634000000c097807 */ /* 0x000fe20004800000 */
[----:B------:R-:W-:-:S03]  /*03c0*/  IMAD.MOV.U32 R8, RZ, RZ, R6 ;  /* 0x000000ffff087224 */ /* 0x000fc600078e0006 */
[----:B------:R-:W-:-:S03]  /*03d0*/  LOP3.LUT R9, R9, 0x800fffff, R7, 0xf8, !PT ;  /* 0x800fffff09097812 */ /* 0x000fc600078ef807 */
[----:B------:R-:W-:-:S03]  /*03e0*/  DFMA R20, R16, -R2, 1 ;  /* 0x3ff000001014742b */ /* 0x000fc60000000802 */
[----:B------:R-:W-:-:S05]  /*03f0*/  @!P2 DFMA R8, R8, 2, -R18 ;  /* 0x400000000808a82b */ /* 0x000fca0000000812 */
[----:B------:R-:W-:Y:S01]  /*0400*/  DFMA R16, R16, R20, R16 ;  /* 0x000000141010722b */ /* 0x000fe20000000010 */
[----:B------:R-:W-:Y:S02]  /*0410*/  IMAD.MOV.U32 R21, RZ, RZ, R11 ;  /* 0x000000ffff157224 */ /* 0x000fe400078e000b */
[----:B------:R-:W-:Y:S01]  /*0420*/  IMAD.MOV.U32 R20, RZ, RZ, R14 ;  /* 0x000000ffff147224 */ /* 0x000fe200078e000e */
[----:B------:R-:W-:Y:S02]  /*0430*/  @!P0 LOP3.LUT R20, R3, 0x7ff00000, RZ, 0xc0, !PT ;  /* 0x7ff0000003148812 */ /* 0x000fe400078ec0ff */
[----:B------:R-:W-:Y:S02]  /*0440*/  @!P2 LOP3.LUT R21, R9, 0x7ff00000, RZ, 0xc0, !PT ;  /* 0x7ff000000915a812 */ /* 0x000fe400078ec0ff */
[----:B------:R-:W-:Y:S01]  /*0450*/  DMUL R18, R16, R8 ;  /* 0x0000000810127228 */ /* 0x000fe20000000000 */
[----:B------:R-:W-:Y:S02]  /*0460*/  VIADD R22, R20, 0xffffffff ;  /* 0xffffffff14167836 */ /* 0x000fe40000000000 */
[----:B------:R-:W-:-:S05]  /*0470*/  VIADD R13, R21, 0xffffffff ;  /* 0xffffffff150d7836 */ /* 0x000fca0000000000 */
[----:B------:R-:W-:Y:S01]  /*0480*/  DFMA R14, R18, -R2, R8 ;  /* 0x80000002120e722b */ /* 0x000fe20000000008 */
[----:B------:R-:W-:-:S04]  /*0490*/  ISETP.GT.U32.AND P0, PT, R13, 0x7feffffe, PT ;  /* 0x7feffffe0d00780c */ /* 0x000fc80003f04070 */
[----:B------:R-:W-:-:S03]  /*04a0*/  ISETP.GT.U32.OR P0, PT, R22, 0x7feffffe, P0 ;  /* 0x7feffffe1600780c */ /* 0x000fc60000704470 */
[----:B------:R-:W-:-:S10]  /*04b0*/  DFMA R14, R16, R14, R18 ;  /* 0x0000000e100e722b */ /* 0x000fd40000000012 */
[----:B------:R-:W-:Y:S05]  /*04c0*/  @P0 BRA `(.L_x_69) ;  /* 0x00000000006c0947 */ /* 0x000fea0003800000 */
[----:B------:R-:W-:-:S04]  /*04d0*/  LOP3.LUT R16, R5, 0x7ff00000, RZ, 0xc0, !PT ;  /* 0x7ff0000005107812 */ /* 0x000fc800078ec0ff */
[CC--:B------:R-:W-:Y:S02]  /*04e0*/  VIADDMNMX R6, R11.reuse, -R16.reuse, 0xb9600000, !PT ;  /* 0xb96000000b067446 */ /* 0x0c0fe40007800910 */
[----:B------:R-:W-:Y:S02]  /*04f0*/  ISETP.GE.U32.AND P0, PT, R11, R16, PT ;  /* 0x000000100b00720c */ /* 0x000fe40003f06070 */
[----:B------:R-:W-:Y:S02]  /*0500*/  VIMNMX R6, PT, PT, R6, 0x46a00000, PT ;  /* 0x46a0000006067848 */ /* 0x000fe40003fe0100 */
[----:B------:R-:W-:-:S05]  /*0510*/  SEL R11, R12, 0x63400000, !P0 ;  /* 0x634000000c0b7807 */ /* 0x000fca0004000000 */
[----:B------:R-:W-:Y:S02]  /*0520*/  IMAD.IADD R11, R6, 0x1, -R11 ;  /* 0x00000001060b7824 */ /* 0x000fe400078e0a0b */
[----:B------:R-:W-:Y:S02]  /*0530*/  IMAD.MOV.U32 R6, RZ, RZ, RZ ;  /* 0x000000ffff067224 */ /* 0x000fe400078e00ff */
[----:B------:R-:W-:-:S06]  /*0540*/  VIADD R7, R11, 0x7fe00000 ;  /* 0x7fe000000b077836 */ /* 0x000fcc0000000000 */
[----:B------:R-:W-:-:S10]  /*0550*/  DMUL R12, R14, R6 ;  /* 0x000000060e0c7228 */ /* 0x000fd40000000000 */
[----:B------:R-:W-:-:S13]  /*0560*/  FSETP.GTU.AND P0, PT, |R13|, 1.469367938527859385e-39, PT ;  /* 0x001000000d00780b */ /* 0x000fda0003f0c200 */
[----:B------:R-:W-:Y:S05]  /*0570*/  @P0 BRA `(.L_x_70) ;  /* 0x0000000000940947 */ /* 0x000fea0003800000 */
[----:B------:R-:W-:Y:S01]  /*0580*/  DFMA R2, R14, -R2, R8 ;  /* 0x800000020e02722b */ /* 0x000fe20000000008 */
[----:B------:R-:W-:-:S09]  /*0590*/  IMAD.MOV.U32 R6, RZ, RZ, RZ ;  /* 0x000000ffff067224 */ /* 0x000fd200078e00ff */
[C---:B------:R-:W-:Y:S02]  /*05a0*/  FSETP.NEU.AND P0, PT, R3.reuse, RZ, PT ;  /* 0x000000ff0300720b */ /* 0x040fe40003f0d000 */
[----:B------:R-:W-:-:S04]  /*05b0*/  LOP3.LUT R5, R3, 0x80000000, R5, 0x48, !PT ;  /* 0x8000000003057812 */ /* 0x000fc800078e4805 */
[----:B------:R-:W-:-:S07]  /*05c0*/  LOP3.LUT R7, R5, R7, RZ, 0xfc, !PT ;  /* 0x0000000705077212 */ /* 0x000fce00078efcff */
[----:B------:R-:W-:Y:S05]  /*05d0*/  @!P0 BRA `(.L_x_70) ;  /* 0x00000000007c8947 */ /* 0x000fea0003800000 */
[----:B------:R-:W-:Y:S01]  /*05e0*/  IMAD.MOV R3, RZ, RZ, -R11 ;  /* 0x000000ffff037224 */ /* 0x000fe200078e0a0b */
[----:B------:R-:W-:Y:S01]  /*05f0*/  DMUL.RP R6, R14, R6 ;  /* 0x000000060e067228 */ /* 0x000fe20000008000 */
[----:B------:R-:W-:Y:S01]  /*0600*/  IMAD.MOV.U32 R2, RZ, RZ, RZ ;  /* 0x000000ffff027224 */ /* 0x000fe200078e00ff */
[----:B------:R-:W-:-:S05]  /*0610*/  IADD3 R11, PT, PT, -R11, -0x43300000, RZ ;  /* 0xbcd000000b0b7810 */ /* 0x000fca0007ffe1ff */
[----:B------:R-:W-:-:S03]  /*0620*/  DFMA R2, R12, -R2, R14 ;  /* 0x800000020c02722b */ /* 0x000fc6000000000e */
[----:B------:R-:W-:-:S07]  /*0630*/  LOP3.LUT R5, R7, R5, RZ, 0x3c, !PT ;  /* 0x0000000507057212 */ /* 0x000fce00078e3cff */
[----:B------:R-:W-:-:S04]  /*0640*/  FSETP.NEU.AND P0, PT, |R3|, R11, PT ;  /* 0x0000000b0300720b */ /* 0x000fc80003f0d200 */
[----:B------:R-:W-:Y:S02]  /*0650*/  FSEL R12, R6, R12, !P0 ;  /* 0x0000000c060c7208 */ /* 0x000fe40004000000 */
[----:B------:R-:W-:Y:S01]  /*0660*/  FSEL R13, R5, R13, !P0 ;  /* 0x0000000d050d7208 */ /* 0x000fe20004000000 */
[----:B------:R-:W-:Y:S06]  /*0670*/  BRA `(.L_x_70) ;  /* 0x0000000000547947 */ /* 0x000fec0003800000 */
.L_x_69:
[----:B------:R-:W-:-:S14]  /*0680*/  DSETP.NAN.AND P0, PT, R6, R6, PT ;  /* 0x000000060600722a */ /* 0x000fdc0003f08000 */
[----:B------:R-:W-:Y:S05]  /*0690*/  @P0 BRA `(.L_x_71) ;  /* 0x0000000000440947 */ /* 0x000fea0003800000 */
[----:B------:R-:W-:-:S14]  /*06a0*/  DSETP.NAN.AND P0, PT, R4, R4, PT ;  /* 0x000000040400722a */ /* 0x000fdc0003f08000 */
[----:B------:R-:W-:Y:S05]  /*06b0*/  @P0 BRA `(.L_x_72) ;  /* 0x0000000000300947 */ /* 0x000fea0003800000 */
[----:B------:R-:W-:Y:S01]  /*06c0*/  ISETP.NE.AND P0, PT, R21, R20, PT ;  /* 0x000000141500720c */ /* 0x000fe20003f05270 */
[----:B------:R-:W-:Y:S02]  /*06d0*/  IMAD.MOV.U32 R12, RZ, RZ, 0x0 ;  /* 0x00000000ff0c7424 */ /* 0x000fe400078e00ff */
[----:B------:R-:W-:-:S10]  /*06e0*/  IMAD.MOV.U32 R13, RZ, RZ, -0x80000 ;  /* 0xfff80000ff0d7424 */ /* 0x000fd400078e00ff */
[----:B------:R-:W-:Y:S05]  /*06f0*/  @!P0 BRA `(.L_x_70) ;  /* 0x0000000000348947 */ /* 0x000fea0003800000 */
[----:B------:R-:W-:Y:S02]  /*0700*/  ISETP.NE.AND P0, PT, R21, 0x7ff00000, PT ;  /* 0x7ff000001500780c */ /* 0x000fe40003f05270 */
[----:B------:R-:W-:Y:S02]  /*0710*/  LOP3.LUT R13, R7, 0x80000000, R5, 0x48, !PT ;  /* 0x80000000070d7812 */ /* 0x000fe400078e4805 */
[----:B------:R-:W-:-:S13]  /*0720*/  ISETP.EQ.OR P0, PT, R20, RZ, !P0 ;  /* 0x000000ff1400720c */ /* 0x000fda0004702670 */
[----:B------:R-:W-:Y:S01]  /*0730*/  @P0 LOP3.LUT R2, R13, 0x7ff00000, RZ, 0xfc, !PT ;  /* 0x7ff000000d020812 */ /* 0x000fe200078efcff */
[----:B------:R-:W-:Y:S02]  /*0740*/  @!P0 IMAD.MOV.U32 R12, RZ, RZ, RZ ;  /* 0x000000ffff0c8224 */ /* 0x000fe400078e00ff */
[----:B------:R-:W-:Y:S02]  /*0750*/  @P0 IMAD.MOV.U32 R12, RZ, RZ, RZ ;  /* 0x000000ffff0c0224 */ /* 0x000fe400078e00ff */
[----:B------:R-:W-:Y:S01]  /*0760*/  @P0 IMAD.MOV.U32 R13, RZ, RZ, R2 ;  /* 0x000000ffff0d0224 */ /* 0x000fe200078e0002 */
[----:B------:R-:W-:Y:S06]  /*0770*/  BRA `(.L_x_70) ;  /* 0x0000000000147947 */ /* 0x000fec0003800000 */
.L_x_72:
[----:B------:R-:W-:Y:S01]  /*0780*/  LOP3.LUT R13, R5, 0x80000, RZ, 0xfc, !PT ;  /* 0x00080000050d7812 */ /* 0x000fe200078efcff */
[----:B------:R-:W-:Y:S01]  /*0790*/  IMAD.MOV.U32 R12, RZ, RZ, R4 ;  /* 0x000000ffff0c7224 */ /* 0x000fe200078e0004 */
[----:B------:R-:W-:Y:S06]  /*07a0*/  BRA `(.L_x_70) ;  /* 0x0000000000087947 */ /* 0x000fec0003800000 */
.L_x_71:
[----:B------:R-:W-:Y:S01]  /*07b0*/  LOP3.LUT R13, R7, 0x80000, RZ, 0xfc, !PT ;  /* 0x00080000070d7812 */ /* 0x000fe200078efcff */
[----:B------:R-:W-:-:S07]  /*07c0*/  IMAD.MOV.U32 R12, RZ, RZ, R6 ;  /* 0x000000ffff0c7224 */ /* 0x000fce00078e0006 */
.L_x_70:
[----:B------:R-:W-:Y:S05]  /*07d0*/  BSYNC.RECONVERGENT B1 ;  /* 0x0000000000017941 */ /* 0x000fea0003800200 */
.L_x_68:
[----:B------:R-:W-:Y:S02]  /*07e0*/  IMAD.MOV.U32 R11, RZ, RZ, 0x0 ;  /* 0x00000000ff0b7424 */ /* 0x000fe400078e00ff */
[----:B------:R-:W-:Y:S02]  /*07f0*/  IMAD.MOV.U32 R2, RZ, RZ, R12 ;  /* 0x000000ffff027224 */ /* 0x000fe400078e000c */
[----:B------:R-:W-:Y:S01]  /*0800*/  IMAD.MOV.U32 R3, RZ, RZ, R13 ;  /* 0x000000ffff037224 */ /* 0x000fe200078e000d */
[----:B------:R-:W-:Y:S06]  /*0810*/  RET.REL.NODEC R10 `(div_f64) ;  /* 0xfffffff40af87950 */ /* 0x000fec0003c3ffff */
.L_x_73:
        /* <DEDUP_REMOVED lines=14> */
.L_x_102:


//--------------------- .text.mul_f64             --------------------------
	.section	.text.mul_f64,"ax",@progbits
	.align	128
        .global         mul_f64
        .type           mul_f64,@function
        .size           mul_f64,(.L_x_124 - mul_f64)
        .other          mul_f64,@"STO_CUDA_ENTRY STV_DEFAULT"
mul_f64:
.text.mul_f64:
        /* <DEDUP_REMOVED lines=17> */
[----:B----4-:R-:W-:-:S07]  /*0110*/  DMUL R6, R2, R4 ;  /* 0x0000000402067228 */ /* 0x010fce0000000000 */
[----:B------:R-:W-:Y:S01]  /*0120*/  STG.E.64 desc[UR4][R8.64], R6 ;  /* 0x0000000608007986 */ /* 0x000fe2000c101b04 */
[----:B------:R-:W-:Y:S05]  /*0130*/  EXIT ;  /* 0x000000000000794d */ /* 0x000fea0003800000 */
.L_x_74:
        /* <DEDUP_REMOVED lines=12> */
.L_x_124:


//--------------------- .text.sub_f64             --------------------------
	.section	.text.sub_f64,"ax",@progbits
	.align	128
        .global         sub_f64
        .type           sub_f64,@function
        .size           sub_f64,(.L_x_125 - sub_f64)
        .other          sub_f64,@"STO_CUDA_ENTRY STV_DEFAULT"
sub_f64:
.text.sub_f64:
        /* <DEDUP_REMOVED lines=17> */
[----:B----4-:R-:W-:-:S07]  /*0110*/  DADD R6, R2, -R4 ;  /* 0x0000000002067229 */ /* 0x010fce0000000804 */
[----:B------:R-:W-:Y:S01]  /*0120*/  STG.E.64 desc[UR4][R8.64], R6 ;  /* 0x0000000608007986 */ /* 0x000fe2000c101b04 */
[----:B------:R-:W-:Y:S05]  /*0130*/  EXIT ;  /* 0x000000000000794d */ /* 0x000fea0003800000 */
.L_x_75:
        /* <DEDUP_REMOVED lines=12> */
.L_x_125:


//--------------------- .text.add_f64             --------------------------
	.section	.text.add_f64,"ax",@progbits
	.align	128
        .global         add_f64
        .type           add_f64,@function
        .size           add_f64,(.L_x_126 - add_f64)
        .other          add_f64,@"STO_CUDA_ENTRY STV_DEFAULT"
add_f64:
.text.add_f64:
        /* <DEDUP_REMOVED lines=17> */
[----:B----4-:R-:W-:-:S07]  /*0110*/  DADD R6, R2, R4 ;  /* 0x0000000002067229 */ /* 0x010fce0000000004 */
[----:B------:R-:W-:Y:S01]  /*0120*/  STG.E.64 desc[UR4][R8.64], R6 ;  /* 0x0000000608007986 */ /* 0x000fe2000c101b04 */
[----:B------:R-:W-:Y:S05]  /*0130*/  EXIT ;  /* 0x000000000000794d */ /* 0x000fea0003800000 */
.L_x_76:
        /* <DEDUP_REMOVED lines=12> */
.L_x_126:


//--------------------- .text.min_f32             --------------------------
	.section	.text.min_f32,"ax",@progbits
	.align	128
        .global         min_f32
        .type           min_f32,@function
        .size           min_f32,(.L_x_127 - min_f32)
        .other          min_f32,@"STO_CUDA_ENTRY STV_DEFAULT"
min_f32:
.text.min_f32:
        /* <DEDUP_REMOVED lines=17> */
[----:B----4-:R-:W-:-:S05]  /*0110*/  FMNMX R9, R2, R5, PT ;  /* 0x0000000502097209 */ /* 0x010fca0003800000 */
[----:B------:R-:W-:Y:S01]  /*0120*/  STG.E desc[UR4][R6.64], R9 ;  /* 0x0000000906007986 */ /* 0x000fe2000c101904 */
[----:B------:R-:W-:Y:S05]  /*0130*/  EXIT ;  /* 0x000000000000794d */ /* 0x000fea0003800000 */
.L_x_77:
        /* <DEDUP_REMOVED lines=12> */
.L_x_127:


//--------------------- .text.max_f32             --------------------------
	.section	.text.max_f32,"ax",@progbits
	.align	128
        .global         max_f32
        .type           max_f32,@function
        .size           max_f32,(.L_x_128 - max_f32)
        .other          max_f32,@"STO_CUDA_ENTRY STV_DEFAULT"
max_f32:
.text.max_f32:
        /* <DEDUP_REMOVED lines=17> */
[----:B----4-:R-:W-:-:S05]  /*0110*/  FMNMX R9, R2, R5, !PT ;  /* 0x0000000502097209 */ /* 0x010fca0007800000 */
[----:B------:R-:W-:Y:S01]  /*0120*/  STG.E desc[UR4][R6.64], R9 ;  /* 0x0000000906007986 */ /* 0x000fe2000c101904 */
[----:B------:R-:W-:Y:S05]  /*0130*/  EXIT ;  /* 0x000000000000794d */ /* 0x000fea0003800000 */
.L_x_78:
        /* <DEDUP_REMOVED lines=12> */
.L_x_128:


//--------------------- .text.pow_f32             --------------------------
	.section	.text.pow_f32,"ax",@progbits
	.align	128
        .global         pow_f32
        .type           pow_f32,@function
        .size           pow_f32,(.L_x_129 - pow_f32)
        .other          pow_f32,@"STO_CUDA_ENTRY STV_DEFAULT"
pow_f32:
.text.pow_f32:
        /* <DEDUP_REMOVED lines=11> */
[----:B0-----:R-:W-:-:S05]  /*00b0*/  IMAD.WIDE.U32 R4, R0, 0x4, R4 ;  /* 0x0000000400047825 */ /* 0x001fca00078e0004 */
[----:B-1----:R-:W3:Y:S01]  /*00c0*/  LDG.E R2, desc[UR4][R4.64] ;  /* 0x0000000404027981 */ /* 0x002ee2000c1e1900 */
[----:B--2---:R-:W-:-:S05]  /*00d0*/  IMAD.WIDE.U32 R6, R0, 0x4, R6 ;  /* 0x0000000400067825 */ /* 0x004fca00078e0006 */
[----:B------:R0:W2:Y:S01]  /*00e0*/  LDG.E R3, desc[UR4][R6.64] ;  /* 0x0000000406037981 */ /* 0x0000a2000c1e1900 */
[----:B------:R-:W-:Y:S01]  /*00f0*/  BSSY.RECONVERGENT B0, `(.L_x_79) ;  /* 0x000005a000007945 */ /* 0x000fe20003800200 */
[C---:B---3--:R-:W-:Y:S01]  /*0100*/  FMUL R9, |R2|.reuse, 16777216 ;  /* 0x4b80000002097820 */ /* 0x048fe20000400200 */
[----:B------:R-:W-:-:S04]  /*0110*/  FSETP.GEU.AND P0, PT, |R2|, 1.175494350822287508e-38, PT ;  /* 0x008000000200780b */ /* 0x000fc80003f0e200 */
[----:B------:R-:W-:Y:S02]  /*0120*/  FSEL R9, R9, |R2|, !P0 ;  /* 0x4000000209097208 */ /* 0x000fe40004000000 */
[----:B------:R-:W-:Y:S02]  /*0130*/  FSEL R4, RZ, -24, P0 ;  /* 0xc1c00000ff047808 */ /* 0x000fe40000000000 */
[----:B------:R-:W-:-:S04]  /*0140*/  IADD3 R8, PT, PT, R9, -0x3f3504f3, RZ ;  /* 0xc0cafb0d09087810 */ /* 0x000fc80007ffe0ff */
[----:B------:R-:W-:-:S04]  /*0150*/  LOP3.LUT R8, R8, 0xff800000, RZ, 0xc0, !PT ;  /* 0xff80000008087812 */ /* 0x000fc800078ec0ff */
[-C--:B------:R-:W-:Y:S02]  /*0160*/  IADD3 R9, PT, PT, R9, -R8.reuse, RZ ;  /* 0x8000000809097210 */ /* 0x080fe40007ffe0ff */
[----:B------:R-:W-:Y:S01]  /*0170*/  I2FP.F32.S32 R5, R8 ;  /* 0x0000000800057245 */ /* 0x000fe20000201400 */
[----:B------:R-:W-:Y:S02]  /*0180*/  HFMA2 R8, -RZ, RZ, 0.771484375, 0.21533203125 ;  /* 0x3a2c32e4ff087431 */ /* 0x000fe400000001ff */
[C---:B------:R-:W-:Y:S01]  /*0190*/  FADD R10, R9.reuse, 1 ;  /* 0x3f800000090a7421 */ /* 0x040fe20000000000 */
[----:B------:R-:W-:Y:S01]  /*01a0*/  FADD R9, R9, -1 ;  /* 0xbf80000009097421 */ /* 0x000fe20000000000 */
[----:B------:R-:W-:-:S03]  /*01b0*/  FFMA R4, R5, 1.1920928955078125e-07, R4 ;  /* 0x3400000005047823 */ /* 0x000fc60000000004 */
[----:B------:R-:W-:Y:S01]  /*01c0*/  FADD R11, R9, R9 ;  /* 0x00000009090b7221 */ /* 0x000fe20000000000 */
[----:B------:R-:W1:Y:S03]  /*01d0*/  MUFU.RCP R10, R10 ;  /* 0x0000000a000a7308 */ /* 0x000e660000001000 */
[----:B-1----:R-:W-:-:S04]  /*01e0*/  FMUL R11, R10, R11 ;  /* 0x0000000b0a0b7220 */ /* 0x002fc80000400000 */
[----:B0-----:R-:W-:Y:S01]  /*01f0*/  FADD R6, R9, -R11 ;  /* 0x8000000b09067221 */ /* 0x001fe20000000000 */
[CC--:B------:R-:W-:Y:S01]  /*0200*/  FMUL R5, R11.reuse, R11.reuse ;  /* 0x0000000b0b057220 */ /* 0x0c0fe20000400000 */
[----:B------:R-:W-:Y:S02]  /*0210*/  FFMA R7, R11, 1.4426950216293334961, R4 ;  /* 0x3fb8aa3b0b077823 */ /* 0x000fe40000000004 */
[----:B------:R-:W-:Y:S01]  /*0220*/  FADD R6, R6, R6 ;  /* 0x0000000606067221 */ /* 0x000fe20000000000 */
[----:B------:R-:W-:Y:S01]  /*0230*/  FFMA R8, R5, R8, 0.0032181653659790754318 ;  /* 0x3b52e7db05087423 */ /* 0x000fe20000000008 */
[----:B------:R-:W-:Y:S02]  /*0240*/  FADD R4, R4, -R7 ;  /* 0x8000000704047221 */ /* 0x000fe40000000000 */
[----:B------:R-:W-:Y:S01]  /*0250*/  FFMA R9, R9, -R11, R6 ;  /* 0x8000000b09097223 */ /* 0x000fe20000000006 */
[----:B------:R-:W-:Y:S01]  /*0260*/  FFMA R8, R5, R8, 0.018033718690276145935 ;  /* 0x3c93bb7305087423 */ /* 0x000fe20000000008 */
[----:B------:R-:W-:-:S02]  /*0270*/  FFMA R4, R11, 1.4426950216293334961, R4 ;  /* 0x3fb8aa3b0b047823 */ /* 0x000fc40000000004 */
[----:B------:R-:W-:Y:S01]  /*0280*/  FMUL R9, R10, R9 ;  /* 0x000000090a097220 */ /* 0x000fe20000400000 */
[----:B------:R-:W-:-:S03]  /*0290*/  FFMA R8, R5, R8, 0.12022458761930465698 ;  /* 0x3df6384f05087423 */ /* 0x000fc60000000008 */
[----:B------:R-:W-:Y:S01]  /*02a0*/  FFMA R4, R9, 1.4426950216293334961, R4 ;  /* 0x3fb8aa3b09047823 */ /* 0x000fe20000000004 */
[----:B------:R-:W-:-:S03]  /*02b0*/  FMUL R8, R5, R8 ;  /* 0x0000000805087220 */ /* 0x000fc60000400000 */
[----:B------:R-:W-:Y:S01]  /*02c0*/  FFMA R4, R11, 1.9251366722983220825e-08, R4 ;  /* 0x32a55e340b047823 */ /* 0x000fe20000000004 */
[----:B------:R-:W-:-:S04]  /*02d0*/  FMUL R5, R8, 3 ;  /* 0x4040000008057820 */ /* 0x000fc80000400000 */
[----:B------:R-:W-:-:S04]  /*02e0*/  FFMA R5, R9, R5, R4 ;  /* 0x0000000509057223 */ /* 0x000fc80000000004 */
[----:B------:R-:W-:-:S04]  /*02f0*/  FFMA R8, R11, R8, R5 ;  /* 0x000000080b087223 */ /* 0x000fc80000000005 */
[----:B------:R-:W-:-:S04]  /*0300*/  FADD R4, R7, R8 ;  /* 0x0000000807047221 */ /* 0x000fc80000000000 */
[----:B--2---:R-:W-:Y:S01]  /*0310*/  FMUL R6, R3, R4 ;  /* 0x0000000403067220 */ /* 0x004fe20000400000 */
[----:B------:R-:W-:-:S03]  /*0320*/  FADD R7, -R7, R4 ;  /* 0x0000000407077221 */ /* 0x000fc60000000100 */
[----:B------:R-:W0:Y:S01]  /*0330*/  FRND R9, R6 ;  /* 0x0000000600097307 */ /* 0x000e220000201000 */
[----:B------:R-:W-:Y:S01]  /*0340*/  FADD R8, R8, -R7 ;  /* 0x8000000708087221 */ /* 0x000fe20000000000 */
[C---:B------:R-:W-:Y:S01]  /*0350*/  FFMA R5, R3.reuse, R4, -R6 ;  /* 0x0000000403057223 */ /* 0x040fe20000000806 */
[----:B------:R-:W-:Y:S02]  /*0360*/  MOV R7, 0x391fcb8e ;  /* 0x391fcb8e00077802 */ /* 0x000fe40000000f00 */
[C---:B------:R-:W-:Y:S01]  /*0370*/  FSETP.GT.AND P1, PT, |R6|.reuse, 152, PT ;  /* 0x431800000600780b */ /* 0x040fe20003f24200 */
[----:B------:R-:W-:Y:S01]  /*0380*/  FFMA R5, R3, R8, R5 ;  /* 0x0000000803057223 */ /* 0x000fe20000000005 */
[C---:B------:R-:W-:Y:S01]  /*0390*/  FSETP.GEU.AND P2, PT, R6.reuse, RZ, PT ;  /* 0x000000ff0600720b */ /* 0x040fe20003f4e000 */
[----:B0-----:R-:W-:Y:S01]  /*03a0*/  FADD R4, R6, -R9 ;  /* 0x8000000906047221 */ /* 0x001fe20000000000 */
[----:B------:R-:W-:-:S03]  /*03b0*/  FSETP.GT.AND P0, PT, R9, RZ, PT ;  /* 0x000000ff0900720b */ /* 0x000fc60003f04000 */
[----:B------:R-:W-:Y:S01]  /*03c0*/  FADD R4, R5, R4 ;  /* 0x0000000405047221 */ /* 0x000fe20000000000 */
[----:B------:R-:W-:Y:S02]  /*03d0*/  SEL R8, RZ, 0x83000000, P0 ;  /* 0x83000000ff087807 */ /* 0x000fe40000000000 */
[----:B------:R-:W-:Y:S01]  /*03e0*/  FSETP.NEU.AND P0, PT, R3, RZ, PT ;  /* 0x000000ff0300720b */ /* 0x000fe20003f0d000 */
[----:B------:R-:W-:Y:S01]  /*03f0*/  FFMA R5, R4, R7, 0.0013391353422775864601 ;  /* 0x3aaf85ed04057423 */ /* 0x000fe20000000007 */
[----:B------:R-:W-:Y:S01]  /*0400*/  IADD3 R10, PT, PT, R8, 0x7f000000, RZ ;  /* 0x7f000000080a7810 */ /* 0x000fe20007ffe0ff */
[----:B------:R-:W0:Y:S01]  /*0410*/  F2I.NTZ R7, R6 ;  /* 0x0000000600077305 */ /* 0x000e220000203100 */
[----:B------:R-:W-:Y:S01]  /*0420*/  FSETP.EQ.OR P0, PT, R2, 1, !P0 ;  /* 0x3f8000000200780b */ /* 0x000fe20004702400 */
[----:B------:R-:W-:-:S04]  /*0430*/  FFMA R5, R4, R5, 0.0096188392490148544312 ;  /* 0x3c1d985604057423 */ /* 0x000fc80000000005 */
[----:B------:R-:W-:-:S04]  /*0440*/  FFMA R5, R4, R5, 0.055503588169813156128 ;  /* 0x3d6357bb04057423 */ /* 0x000fc80000000005 */
[----:B------:R-:W-:-:S04]  /*0450*/  FFMA R5, R4, R5, 0.24022644758224487305 ;  /* 0x3e75fdec04057423 */ /* 0x000fc80000000005 */
[----:B------:R-:W-:Y:S01]  /*0460*/  FFMA R5, R4, R5, 0.69314718246459960938 ;  /* 0x3f31721804057423 */ /* 0x000fe20000000005 */
[----:B0-----:R-:W-:-:S03]  /*0470*/  LEA R8, R7, -R8, 0x17 ;  /* 0x8000000807087211 */ /* 0x001fc600078eb8ff */
[----:B------:R-:W-:-:S04]  /*0480*/  FFMA R5, R4, R5, 1 ;  /* 0x3f80000004057423 */ /* 0x000fc80000000005 */
[----:B------:R-:W-:-:S04]  /*0490*/  FMUL R5, R5, R10 ;  /* 0x0000000a05057220 */ /* 0x000fc80000400000 */
[----:B------:R-:W-:Y:S01]  /*04a0*/  FMUL R8, R5, R8 ;  /* 0x0000000805087220 */ /* 0x000fe20000400000 */
[----:B------:R-:W-:Y:S01]  /*04b0*/  HFMA2 R5, -RZ, RZ, 1.875, 0 ;  /* 0x3f800000ff057431 */ /* 0x000fe200000001ff */
[----:B------:R-:W-:Y:S01]  /*04c0*/  @P1 FSEL R8, RZ, +INF , !P2 ;  /* 0x7f800000ff081808 */ /* 0x000fe20005000000 */
[----:B------:R-:W-:Y:S06]  /*04d0*/  @P0 BRA `(.L_x_80) ;  /* 0x00000000006c0947 */ /* 0x000fec0003800000 */
[----:B------:R-:W-:-:S04]  /*04e0*/  FSETP.NAN.AND P0, PT, |R3|, |R3|, PT ;  /* 0x400000030300720b */ /* 0x000fc80003f08200 */
[----:B------:R-:W-:-:S13]  /*04f0*/  FSETP.NUM.AND P0, PT, |R2|, |R2|, !P0 ;  /* 0x400000020200720b */ /* 0x000fda0004707200 */
[----:B------:R-:W-:Y:S01]  /*0500*/  @!P0 FADD R5, R2, R3 ;  /* 0x0000000302058221 */ /* 0x000fe20000000000 */
[----:B------:R-:W-:Y:S06]  /*0510*/  @!P0 BRA `(.L_x_80) ;  /* 0x00000000005c8947 */ /* 0x000fec0003800000 */
[----:B------:R-:W-:Y:S01]  /*0520*/  FMUL R6, R3, 0.5 ;  /* 0x3f00000003067820 */ /* 0x000fe20000400000 */
[----:B------:R-:W-:-:S04]  /*0530*/  FSETP.NEU.AND P0, PT, |R2|, +INF , PT ;  /* 0x7f8000000200780b */ /* 0x000fc80003f0d200 */
[----:B------:R-:W-:Y:S01]  /*0540*/  FSETP.NEU.AND P0, PT, R2, RZ, P0 ;  /* 0x000000ff0200720b */ /* 0x000fe2000070d000 */
[----:B------:R-:W0:Y:S03]  /*0550*/  FRND.TRUNC R6, R6 ;  /* 0x0000000600067307 */ /* 0x000e26000020d000 */
[----:B------:R-:W-:Y:S01]  /*0560*/  FSETP.GEU.OR P1, PT, R3, RZ, P0 ;  /* 0x000000ff0300720b */ /* 0x000fe2000072e400 */
[----:B0-----:R-:W-:-:S04]  /*0570*/  FADD R4, R6, R6 ;  /* 0x0000000606047221 */ /* 0x001fc80000000000 */
[----:B------:R-:W-:-:S04]  /*0580*/  FADD R7, R3, -R4 ;  /* 0x8000000403077221 */ /* 0x000fc80000000000 */
[----:B------:R-:W-:Y:S01]  /*0590*/  @!P0 FADD R4, R2, R2 ;  /* 0x0000000202048221 */ /* 0x000fe20000000000 */
[----:B------:R-:W-:-:S04]  /*05a0*/  FSETP.NEU.AND P2, PT, |R7|, 1, !P0 ;  /* 0x3f8000000700780b */ /* 0x000fc8000474d200 */
[----:B------:R-:W-:-:S09]  /*05b0*/  @!P1 LOP3.LUT R4, R4, 0x7f800000, RZ, 0x3c, !PT ;  /* 0x7f80000004049812 */ /* 0x000fd200078e3cff */
[----:B------:R-:W-:-:S04]  /*05c0*/  @P2 LOP3.LUT R4, R4, 0x7fffffff, RZ, 0xc0, !PT ;  /* 0x7fffffff04042812 */ /* 0x000fc800078ec0ff */
[----:B------:R-:W-:Y:S01]  /*05d0*/  @!P0 MOV R5, R4 ;  /* 0x0000000400058202 */ /* 0x000fe20000000f00 */
[----:B------:R-:W-:Y:S06]  /*05e0*/  @!P0 BRA `(.L_x_80) ;  /* 0x0000000000288947 */ /* 0x000fec0003800000 */
[----:B------:R-:W-:Y:S02]  /*05f0*/  FSETP.NEU.AND P0, PT, |R3|, +INF , PT ;  /* 0x7f8000000300780b */ /* 0x000fe40003f0d200 */
[----:B------:R-:W-:-:S13]  /*0600*/  FSETP.EQ.AND P1, PT, R2, -1, PT ;  /* 0xbf8000000200780b */ /* 0x000fda0003f22000 */
[----:B------:R-:W-:Y:S05]  /*0610*/  @!P0 BRA P1, `(.L_x_80) ;  /* 0x00000000001c8947 */ /* 0x000fea0000800000 */
[----:B------:R-:W-:Y:S02]  /*0620*/  FSETP.GEU.AND P1, PT, R2, RZ, PT ;  /* 0x000000ff0200720b */ /* 0x000fe40003f2e000 */
[----:B------:R-:W-:-:S11]  /*0630*/  MOV R5, R8 ;  /* 0x0000000800057202 */ /* 0x000fd60000000f00 */
[----:B------:R-:W0:Y:S01]  /*0640*/  @!P1 FRND.FLOOR R2, R3 ;  /* 0x0000000300029307 */ /* 0x000e220000205000 */
[----:B------:R-:W-:Y:S02]  /*0650*/  @!P1 FSETP.NEU.AND P2, PT, |R7|, 1, PT ;  /* 0x3f8000000700980b */ /* 0x000fe40003f4d200 */
[----:B0-----:R-:W-:Y:S02]  /*0660*/  @!P1 FSETP.NEU.AND P0, PT, R3, R2, PT ;  /* 0x000000020300920b */ /* 0x001fe40003f0d000 */
[----:B------:R-:W-:-:S04]  /*0670*/  @!P1 FSEL R2, R8, -R8, P2 ;  /* 0x8000000808029208 */ /* 0x000fc80001000000 */
[----:B------:R-:W-:-:S07]  /*0680*/  @!P1 FSEL R5, R2, +QNAN , !P0 ;  /* 0x7fffffff02059808 */ /* 0x000fce0004000000 */
.L_x_80:
[----:B------:R-:W-:Y:S05]  /*0690*/  BSYNC.RECONVERGENT B0 ;  /* 0x0000000000007941 */ /* 0x000fea0003800200 */
.L_x_79:
[----:B------:R-:W0:Y:S02]  /*06a0*/  LDC.64 R2, c[0x0][0x390] ;  /* 0x0000e400ff027b82 */ /* 0x000e240000000a00 */
[----:B0-----:R-:W-:-:S05]  /*06b0*/  IMAD.WIDE.U32 R2, R0, 0x4, R2 ;  /* 0x0000000400027825 */ /* 0x001fca00078e0002 */
[----:B------:R-:W-:Y:S01]  /*06c0*/  STG.E desc[UR4][R2.64], R5 ;  /* 0x0000000502007986 */ /* 0x000fe2000c101904 */
[----:B------:R-:W-:Y:S05]  /*06d0*/  EXIT ;  /* 0x000000000000794d */ /* 0x000fea0003800000 */
.L_x_81:
        /* <DEDUP_REMOVED lines=10> */
.L_x_129:


//--------------------- .text.div_f32             --------------------------
	.section	.text.div_f32,"ax",@progbits
	.align	128
        .global         div_f32
        .type           div_f32,@function
        .size           div_f32,(.L_x_103 - div_f32)
        .other          div_f32,@"STO_CUDA_ENTRY STV_DEFAULT"
div_f32:
.text.div_f32:
        /* <DEDUP_REMOVED lines=14> */
[----:B------:R-:W2:Y:S01]  /*00e0*/  LDG.E R0, desc[UR4][R4.64] ;  /* 0x0000000404007981 */ /* 0x000ea2000c1e1900 */
[----:B------:R-:W-:Y:S01]  /*00f0*/  BSSY.RECONVERGENT B0, `(.L_x_82) ;  /* 0x000000c000007945 */ /* 0x000fe20003800200 */
[----:B---3--:R-:W0:Y:S08]  /*0100*/  MUFU.RCP R8, R3 ;  /* 0x0000000300087308 */ /* 0x008e300000001000 */
[----:B--2---:R-:W1:Y:S01]  /*0110*/  FCHK P0, R0, R3 ;  /* 0x0000000300007302 */ /* 0x004e620000000000 */
[----:B0-----:R-:W-:-:S04]  /*0120*/  FFMA R9, -R3, R8, 1 ;  /* 0x3f80000003097423 */ /* 0x001fc80000000108 */
[----:B------:R-:W-:-:S04]  /*0130*/  FFMA R9, R8, R9, R8 ;  /* 0x0000000908097223 */ /* 0x000fc80000000008 */
[----:B------:R-:W-:-:S04]  /*0140*/  FFMA R8, R0, R9, RZ ;  /* 0x0000000900087223 */ /* 0x000fc800000000ff */
[----:B------:R-:W-:-:S04]  /*0150*/  FFMA R10, -R3, R8, R0 ;  /* 0x00000008030a7223 */ /* 0x000fc80000000100 */
[----:B------:R-:W-:Y:S01]  /*0160*/  FFMA R9, R9, R10, R8 ;  /* 0x0000000a09097223 */ /* 0x000fe20000000008 */
[----:B-1----:R-:W-:Y:S06]  /*0170*/  @!P0 BRA `(.L_x_83) ;  /* 0x00000000000c8947 */ /* 0x002fec0003800000 */
[----:B------:R-:W-:-:S07]  /*0180*/  MOV R4, 0x1a0 ;  /* 0x000001a000047802 */ /* 0x000fce0000000f00 */
[----:B------:R-:W-:Y:S05]  /*0190*/  CALL.REL.NOINC `($__internal_3_$__cuda_sm3x_div_rn_noftz_f32_slowpath) ;  /* 0x0000000000187944 */ /* 0x000fea0003c00000 */
[----:B------:R-:W-:-:S07]  /*01a0*/  IMAD.MOV.U32 R9, RZ, RZ, R0 ;  /* 0x000000ffff097224 */ /* 0x000fce00078e0000 */
.L_x_83:
[----:B------:R-:W-:Y:S05]  /*01b0*/  BSYNC.RECONVERGENT B0 ;  /* 0x0000000000007941 */ /* 0x000fea0003800200 */
.L_x_82:
[----:B------:R-:W0:Y:S02]  /*01c0*/  LDC.64 R4, c[0x0][0x390] ;  /* 0x0000e400ff047b82 */ /* 0x000e240000000a00 */
[----:B0-----:R-:W-:-:S05]  /*01d0*/  IMAD.WIDE.U32 R2, R2, 0x4, R4 ;  /* 0x0000000402027825 */ /* 0x001fca00078e0004 */
[----:B------:R-:W-:Y:S01]  /*01e0*/  STG.E desc[UR4][R2.64], R9 ;  /* 0x0000000902007986 */ /* 0x000fe2000c101904 */
[----:B------:R-:W-:Y:S05]  /*01f0*/  EXIT ;  /* 0x000000000000794d */ /* 0x000fea0003800000 */
        .weak           $__internal_3_$__cuda_sm3x_div_rn_noftz_f32_slowpath
        .type           $__internal_3_$__cuda_sm3x_div_rn_noftz_f32_slowpath,@function
        .size           $__internal_3_$__cuda_sm3x_div_rn_noftz_f32_slowpath,(.L_x_103 - $__internal_3_$__cuda_sm3x_div_rn_noftz_f32_slowpath)
$__internal_3_$__cuda_sm3x_div_rn_noftz_f32_slowpath:
[--C-:B------:R-:W-:Y:S01]  /*0200*/  SHF.R.U32.HI R6, RZ, 0x17, R3.reuse ;  /* 0x00000017ff067819 */ /* 0x100fe20000011603 */
[----:B------:R-:W-:Y:S01]  /*0210*/  BSSY.RECONVERGENT B1, `(.L_x_84) ;  /* 0x0000064000017945 */ /* 0x000fe20003800200 */
[--C-:B------:R-:W-:Y:S01]  /*0220*/  SHF.R.U32.HI R5, RZ, 0x17, R0.reuse ;  /* 0x00000017ff057819 */ /* 0x100fe20000011600 */
[----:B------:R-:W-:Y:S01]  /*0230*/  IMAD.MOV.U32 R7, RZ, RZ, R0 ;  /* 0x000000ffff077224 */ /* 0x000fe200078e0000 */
[----:B------:R-:W-:Y:S01]  /*0240*/  LOP3.LUT R6, R6, 0xff, RZ, 0xc0, !PT ;  /* 0x000000ff06067812 */ /* 0x000fe200078ec0ff */
[----:B------:R-:W-:Y:S01]  /*0250*/  IMAD.MOV.U32 R8, RZ, RZ, R3 ;  /* 0x000000ffff087224 */ /* 0x000fe200078e0003 */
[----:B------:R-:W-:-:S03]  /*0260*/  LOP3.LUT R5, R5, 0xff, RZ, 0xc0, !PT ;  /* 0x000000ff05057812 */ /* 0x000fc600078ec0ff */
[----:B------:R-:W-:Y:S02]  /*0270*/  VIADD R11, R6, 0xffffffff ;  /* 0xffffffff060b7836 */ /* 0x000fe40000000000 */
[----:B------:R-:W-:-:S03]  /*0280*/  VIADD R10, R5, 0xffffffff ;  /* 0xffffffff050a7836 */ /* 0x000fc60000000000 */
[----:B------:R-:W-:-:S04]  /*0290*/  ISETP.GT.U32.AND P0, PT, R11, 0xfd, PT ;  /* 0x000000fd0b00780c */ /* 0x000fc80003f04070 */
[----:B------:R-:W-:-:S13]  /*02a0*/  ISETP.GT.U32.OR P0, PT, R10, 0xfd, P0 ;  /* 0x000000fd0a00780c */ /* 0x000fda0000704470 */
[----:B------:R-:W-:Y:S01]  /*02b0*/  @!P0 IMAD.MOV.U32 R9, RZ, RZ, RZ ;  /* 0x000000ffff098224 */ /* 0x000fe200078e00ff */
[----:B------:R-:W-:Y:S06]  /*02c0*/  @!P0 BRA `(.L_x_85) ;  /* 0x00000000005c8947 */ /* 0x000fec0003800000 */
[----:B------:R-:W-:Y:S02]  /*02d0*/  FSETP.GTU.FTZ.AND P0, PT, |R0|, +INF , PT ;  /* 0x7f8000000000780b */ /* 0x000fe40003f1c200 */
[----:B------:R-:W-:-:S04]  /*02e0*/  FSETP.GTU.FTZ.AND P1, PT, |R3|, +INF , PT ;  /* 0x7f8000000300780b */ /* 0x000fc80003f3c200 */
        /* <DEDUP_REMOVED lines=16> */
[----:B------:R-:W-:Y:S02]  /*03f0*/  @P0 IMAD.MOV.U32 R9, RZ, RZ, RZ ;  /* 0x000000ffff090224 */ /* 0x000fe400078e00ff */
[----:B------:R-:W-:Y:S01]  /*0400*/  @!P0 FFMA R7, R0, 1.84467440737095516160e+19, RZ ;  /* 0x5f80000000078823 */ /* 0x000fe200000000ff */
[----:B------:R-:W-:Y:S02]  /*0410*/  @!P0 IMAD.MOV.U32 R9, RZ, RZ, -0x40 ;  /* 0xffffffc0ff098424 */ /* 0x000fe400078e00ff */
[----:B------:R-:W-:Y:S02]  /*0420*/  @!P1 FFMA R8, R3, 1.84467440737095516160e+19, RZ ;  /* 0x5f80000003089823 */ /* 0x000fe400000000ff */
[----:B------:R-:W-:-:S07]  /*0430*/  @!P1 VIADD R9, R9, 0x40 ;  /* 0x0000004009099836 */ /* 0x000fce0000000000 */
.L_x_85:
[----:B------:R-:W-:Y:S01]  /*0440*/  LEA R3, R6, 0xc0800000, 0x17 ;  /* 0xc080000006037811 */ /* 0x000fe200078eb8ff */
[----:B------:R-:W-:Y:S01]  /*0450*/  VIADD R5, R5, 0xffffff81 ;  /* 0xffffff8105057836 */ /* 0x000fe20000000000 */
[----:B------:R-:W-:Y:S03]  /*0460*/  BSSY.RECONVERGENT B2, `(.L_x_90) ;  /* 0x0000035000027945 */ /* 0x000fe60003800200 */
[----:B------:R-:W-:Y:S01]  /*0470*/  IMAD.IADD R3, R8, 0x1, -R3 ;  /* 0x0000000108037824 */ /* 0x000fe200078e0a03 */
[C---:B------:R-:W-:Y:S01]  /*0480*/  IADD3 R6, PT, PT, R5.reuse, 0x7f, -R6 ;  /* 0x0000007f05067810 */ /* 0x040fe20007ffe806 */
[----:B------:R-:W-:Y:S02]  /*0490*/  IMAD R0, R5, -0x800000, R7 ;  /* 0xff80000005007824 */ /* 0x000fe400078e0207 */
[----:B------:R-:W0:Y:S01]  /*04a0*/  MUFU.RCP R8, R3 ;  /* 0x0000000300087308 */ /* 0x000e220000001000 */
[----:B------:R-:W-:Y:S01]  /*04b0*/  FADD.FTZ R11, -R3, -RZ ;  /* 0x800000ff030b7221 */ /* 0x000fe20000010100 */
[----:B------:R-:W-:-:S03]  /*04c0*/  IMAD.IADD R6, R6, 0x1, R9 ;  /* 0x0000000106067824 */ /* 0x000fc600078e0209 */
        /* <DEDUP_REMOVED lines=8> */
[----:B------:R-:W-:-:S05]  /*0550*/  LOP3.LUT R3, R3, 0xff, RZ, 0xc0, !PT ;  /* 0x000000ff03037812 */ /* 0x000fca00078ec0ff */
[----:B------:R-:W-:-:S04]  /*0560*/  IMAD.IADD R9, R3, 0x1, R6 ;  /* 0x0000000103097824 */ /* 0x000fc800078e0206 */
        /* <DEDUP_REMOVED lines=16> */
[----:B------:R-:W-:Y:S02]  /*0670*/  VIADD R8, R9, 0x20 ;  /* 0x0000002009087836 */ /* 0x000fe40000000000 */
[----:B------:R-:W-:Y:S01]  /*0680*/  LOP3.LUT R5, R5, 0x800000, RZ, 0xfc, !PT ;  /* 0x0080000005057812 */ /* 0x000fe200078efcff */
[----:B------:R-:W-:Y:S01]  /*0690*/  IMAD.MOV R7, RZ, RZ, -R9 ;  /* 0x000000ffff077224 */ /* 0x000fe200078e0a09 */
[----:B------:R-:W-:-:S02]  /*06a0*/  FSETP.NEU.FTZ.AND P0, PT, R3, R6, PT ;  /* 0x000000060300720b */ /* 0x000fc40003f1d000 */
[----:B------:R-:W-:Y:S02]  /*06b0*/  SHF.L.U32 R8, R5, R8, RZ ;  /* 0x0000000805087219 */ /* 0x000fe400000006ff */
[----:B------:R-:W-:Y:S02]  /*06c0*/  SEL R6, R7, RZ, P2 ;  /* 0x000000ff07067207 */ /* 0x000fe40001000000 */
[----:B------:R-:W-:Y:S02]  /*06d0*/  ISETP.NE.AND P1, PT, R8, RZ, P1 ;  /* 0x000000ff0800720c */ /* 0x000fe40000f25270 */
[----:B------:R-:W-:Y:S02]  /*06e0*/  SHF.R.U32.HI R6, RZ, R6, R5 ;  /* 0x00000006ff067219 */ /* 0x000fe40000011605 */
[----:B------:R-:W-:Y:S02]  /*06f0*/  PLOP3.LUT P0, PT, P0, P1, PT, 0xf8, 0x8f ;  /* 0x00000000008f781c */ /* 0x000fe40000703f70 */
[----:B------:R-:W-:-:S02]  /*0700*/  SHF.R.U32.HI R8, RZ, 0x1, R6 ;  /* 0x00000001ff087819 */ /* 0x000fc40000011606 */
[----:B------:R-:W-:-:S04]  /*0710*/  SEL R3, RZ, 0x1, !P0 ;  /* 0x00000001ff037807 */ /* 0x000fc80004000000 */
[----:B------:R-:W-:-:S04]  /*0720*/  LOP3.LUT R3, R3, 0x1, R8, 0xf8, !PT ;  /* 0x0000000103037812 */ /* 0x000fc800078ef808 */
[----:B------:R-:W-:-:S05]  /*0730*/  LOP3.LUT R3, R3, R6, RZ, 0xc0, !PT ;  /* 0x0000000603037212 */ /* 0x000fca00078ec0ff */
[----:B------:R-:W-:-:S05]  /*0740*/  IMAD.IADD R3, R8, 0x1, R3 ;  /* 0x0000000108037824 */ /* 0x000fca00078e0203 */
[----:B------:R-:W-:Y:S01]  /*0750*/  LOP3.LUT R0, R3, R0, RZ, 0xfc, !PT ;  /* 0x0000000003007212 */ /* 0x000fe200078efcff */
[----:B------:R-:W-:Y:S06]  /*0760*/  BRA `(.L_x_93) ;  /* 0x0000000000107947 */ /* 0x000fec0003800000 */
.L_x_92:
[----:B------:R-:W-:-:S04]  /*0770*/  LOP3.LUT R0, R0, 0x80000000, RZ, 0xc0, !PT ;  /* 0x8000000000007812 */ /* 0x000fc800078ec0ff */
[----:B------:R-:W-:Y:S01]  /*0780*/  LOP3.LUT R0, R0, 0x7f800000, RZ, 0xfc, !PT ;  /* 0x7f80000000007812 */ /* 0x000fe200078efcff */
[----:B------:R-:W-:Y:S06]  /*0790*/  BRA `(.L_x_93) ;  /* 0x0000000000047947 */ /* 0x000fec0003800000 */
.L_x_91:
[----:B------:R-:W-:-:S07]  /*07a0*/  IMAD R0, R6, 0x800000, R0 ;  /* 0x0080000006007824 */ /* 0x000fce00078e0200 */
.L_x_93:
[----:B------:R-:W-:Y:S05]  /*07b0*/  BSYNC.RECONVERGENT B2 ;  /* 0x0000000000027941 */ /* 0x000fea0003800200 */
.L_x_90:
[----:B------:R-:W-:Y:S05]  /*07c0*/  BRA `(.L_x_94) ;  /* 0x0000000000207947 */ /* 0x000fea0003800000 */
.L_x_89:
[----:B------:R-:W-:-:S04]  /*07d0*/  LOP3.LUT R0, R8, 0x80000000, R7, 0x48, !PT ;  /* 0x8000000008007812 */ /* 0x000fc800078e4807 */
[----:B------:R-:W-:Y:S01]  /*07e0*/  LOP3.LUT R0, R0, 0x7f800000, RZ, 0xfc, !PT ;  /* 0x7f80000000007812 */ /* 0x000fe200078efcff */
[----:B------:R-:W-:Y:S06]  /*07f0*/  BRA `(.L_x_94) ;  /* 0x0000000000147947 */ /* 0x000fec0003800000 */
.L_x_88:
[----:B------:R-:W-:Y:S01]  /*0800*/  LOP3.LUT R0, R8, 0x80000000, R7, 0x48, !PT ;  /* 0x8000000008007812 */ /* 0x000fe200078e4807 */
[----:B------:R-:W-:Y:S06]  /*0810*/  BRA `(.L_x_94) ;  /* 0x00000000000c7947 */ /* 0x000fec0003800000 */
.L_x_87:
[----:B------:R-:W0:Y:S01]  /*0820*/  MUFU.RSQ R0, -QNAN ;  /* 0xffc0000000007908 */ /* 0x000e220000001400 */
[----:B------:R-:W-:Y:S05]  /*0830*/  BRA `(.L_x_94) ;  /* 0x0000000000047947 */ /* 0x000fea0003800000 */
.L_x_86:
[----:B------:R-:W-:-:S07]  /*0840*/  FADD.FTZ R0, R0, R3 ;  /* 0x0000000300007221 */ /* 0x000fce0000010000 */
.L_x_94:
[----:B------:R-:W-:Y:S05]  /*0850*/  BSYNC.RECONVERGENT B1 ;  /* 0x0000000000017941 */ /* 0x000fea0003800200 */
.L_x_84:
[----:B------:R-:W-:-:S04]  /*0860*/  IMAD.MOV.U32 R5, RZ, RZ, 0x0 ;  /* 0x00000000ff057424 */ /* 0x000fc800078e00ff */
[----:B0-----:R-:W-:Y:S05]  /*0870*/  RET.REL.NODEC R4 `(div_f32) ;  /* 0xfffffff404e07950 */ /* 0x001fea0003c3ffff */
.L_x_95:
        /* <DEDUP_REMOVED lines=16> */
.L_x_103:


//--------------------- .text.mul_f32             --------------------------
	.section	.text.mul_f32,"ax",@progbits
	.align	128
        .global         mul_f32
        .type           mul_f32,@function
        .size           mul_f32,(.L_x_131 - mul_f32)
        .other          mul_f32,@"STO_CUDA_ENTRY STV_DEFAULT"
mul_f32:
.text.mul_f32:
        /* <DEDUP_REMOVED lines=17> */
[----:B----4-:R-:W-:-:S05]  /*0110*/  FMUL R9, R2, R5 ;  /* 0x0000000502097220 */ /* 0x010fca0000400000 */
[----:B------:R-:W-:Y:S01]  /*0120*/  STG.E desc[UR4][R6.64], R9 ;  /* 0x0000000906007986 */ /* 0x000fe2000c101904 */
[----:B------:R-:W-:Y:S05]  /*0130*/  EXIT ;  /* 0x000000000000794d */ /* 0x000fea0003800000 */
.L_x_96:
        /* <DEDUP_REMOVED lines=12> */
.L_x_131:


//--------------------- .text.sub_f32             --------------------------
	.section	.text.sub_f32,"ax",@progbits
	.align	128
        .global         sub_f32
        .type           sub_f32,@function
        .size           sub_f32,(.L_x_132 - sub_f32)
        .other          sub_f32,@"STO_CUDA_ENTRY STV_DEFAULT"
sub_f32:
.text.sub_f32:
        /* <DEDUP_REMOVED lines=17> */
[----:B----4-:R-:W-:-:S05]  /*0110*/  FADD R9, R2, -R5 ;  /* 0x8000000502097221 */ /* 0x010fca0000000000 */
[----:B------:R-:W-:Y:S01]  /*0120*/  STG.E desc[UR4][R6.64], R9 ;  /* 0x0000000906007986 */ /* 0x000fe2000c101904 */
[----:B------:R-:W-:Y:S05]  /*0130*/  EXIT ;  /* 0x000000000000794d */ /* 0x000fea0003800000 */
.L_x_97:
        /* <DEDUP_REMOVED lines=12> */
.L_x_132:


//--------------------- .text.add_f32             --------------------------
	.section	.text.add_f32,"ax",@progbits
	.align	128
        .global         add_f32
        .type           add_f32,@function
        .size           add_f32,(.L_x_133 - add_f32)
        .other          add_f32,@"STO_CUDA_ENTRY STV_DEFAULT"
add_f32:
.text.add_f32:
        /* <DEDUP_REMOVED lines=17> */
[----:B----4-:R-:W-:-:S05]  /*0110*/  FADD R9, R2, R5 ;  /* 0x0000000502097221 */ /* 0x010fca0000000000 */
[----:B------:R-:W-:Y:S01]  /*0120*/  STG.E desc[UR4][R6.64], R9 ;  /* 0x0000000906007986 */ /* 0x000fe2000c101904 */
[----:B------:R-:W-:Y:S05]  /*0130*/  EXIT ;  /* 0x000000000000794d */ /* 0x000fea0003800000 */
.L_x_98:
        /* <DEDUP_REMOVED lines=12> */
.L_x_133:


//--------------------- .nv.shared.reserved.0     --------------------------
	.section	.nv.shared.reserved.0,"aw",@nobits
	.weak		__nv_reservedSMEM_offset_0_alias
	.size		__nv_reservedSMEM_offset_0_alias, 0, 64
	.other		__nv_reservedSMEM_offset_0_alias,@"STO_CUDA_RESERVED_SHARED STV_DEFAULT"
__nv_reservedSMEM_offset_0_alias:
	.zero		0
	.zero		64


//--------------------- .nv.constant0.div_broadcast_f32 --------------------------
	.section	.nv.constant0.div_broadcast_f32,"a",@progbits
	.sectionflags	@""
	.align	4
.nv.constant0.div_broadcast_f32:
	.zero		960


//--------------------- .nv.constant0.mul_broadcast_f32 --------------------------
	.section	.nv.constant0.mul_broadcast_f32,"a",@progbits
	.sectionflags	@""
	.align	4
.nv.constant0.mul_broadcast_f32:
	.zero		960


//--------------------- .nv.constant0.sub_broadcast_f32 --------------------------
	.section	.nv.constant0.sub_broadcast_f32,"a",@progbits
	.sectionflags	@""
	.align	4
.nv.constant0.sub_broadcast_f32:
	.zero		960


//--------------------- .nv.constant0.add_broadcast_f32 --------------------------
	.section	.nv.constant0.add_broadcast_f32,"a",@progbits
	.sectionflags	@""
	.align	4
.nv.constant0.add_broadcast_f32:
	.zero		960


//--------------------- .nv.constant0.min_i64     --------------------------
	.section	.nv.constant0.min_i64,"a",@progbits
	.sectionflags	@""
	.align	4
.nv.constant0.min_i64:
	.zero		924


//--------------------- .nv.constant0.max_i64     --------------------------
	.section	.nv.constant0.max_i64,"a",@progbits
	.sectionflags	@""
	.align	4
.nv.constant0.max_i64:
	.zero		924


//--------------------- .nv.constant0.div_i64     --------------------------
	.section	.nv.constant0.div_i64,"a",@progbits
	.sectionflags	@""
	.align	4
.nv.constant0.div_i64:
	.zero		924


//--------------------- .nv.constant0.mul_i64     --------------------------
	.section	.nv.constant0.mul_i64,"a",@progbits
	.sectionflags	@""
	.align	4
.nv.constant0.mul_i64:
	.zero		924


//--------------------- .nv.constant0.sub_i64     --------------------------
	.section	.nv.constant0.sub_i64,"a",@progbits
	.sectionflags	@""
	.align	4
.nv.constant0.sub_i64:
	.zero		924


//--------------------- .nv.constant0.add_i64     --------------------------
	.section	.nv.constant0.add_i64,"a",@progbits
	.sectionflags	@""
	.align	4
.nv.constant0.add_i64:
	.zero		924


//--------------------- .nv.constant0.min_i32     --------------------------
	.section	.nv.constant0.min_i32,"a",@progbits
	.sectionflags	@""
	.align	4
.nv.constant0.min_i32:
	.zero		924


//--------------------- .nv.constant0.max_i32     --------------------------
	.section	.nv.constant0.max_i32,"a",@progbits
	.sectionflags	@""
	.align	4
.nv.constant0.max_i32:
	.zero		924


//--------------------- .nv.constant0.div_i32     --------------------------
	.section	.nv.constant0.div_i32,"a",@progbits
	.sectionflags	@""
	.align	4
.nv.constant0.div_i32:
	.zero		924


//--------------------- .nv.constant0.mul_i32     --------------------------
	.section	.nv.constant0.mul_i32,"a",@progbits
	.sectionflags	@""
	.align	4
.nv.constant0.mul_i32:
	.zero		924


//--------------------- .nv.constant0.sub_i32     --------------------------
	.section	.nv.constant0.sub_i32,"a",@progbits
	.sectionflags	@""
	.align	4
.nv.constant0.sub_i32:
	.zero		924


//--------------------- .nv.constant0.add_i32     --------------------------
	.section	.nv.constant0.add_i32,"a",@progbits
	.sectionflags	@""
	.align	4
.nv.constant0.add_i32:
	.zero		924


//--------------------- .nv.constant0.min_f64     --------------------------
	.section	.nv.constant0.min_f64,"a",@progbits
	.sectionflags	@""
	.align	4
.nv.constant0.min_f64:
	.zero		924


//--------------------- .nv.constant0.max_f64     --------------------------
	.section	.nv.constant0.max_f64,"a",@progbits
	.sectionflags	@""
	.align	4
.nv.constant0.max_f64:
	.zero		924


//--------------------- .nv.constant0.pow_f64     --------------------------
	.section	.nv.constant0.pow_f64,"a",@progbits
	.sectionflags	@""
	.align	4
.nv.constant0.pow_f64:
	.zero		924


//--------------------- .nv.constant0.div_f64     --------------------------
	.section	.nv.constant0.div_f64,"a",@progbits
	.sectionflags	@""
	.align	4
.nv.constant0.div_f64:
	.zero		924


//--------------------- .nv.constant0.mul_f64     --------------------------
	.section	.nv.constant0.mul_f64,"a",@progbits
	.sectionflags	@""
	.align	4
.nv.constant0.mul_f64:
	.zero		924


//--------------------- .nv.constant0.sub_f64     --------------------------
	.section	.nv.constant0.sub_f64,"a",@progbits
	.sectionflags	@""
	.align	4
.nv.constant0.sub_f64:
	.zero		924


//--------------------- .nv.constant0.add_f64     --------------------------
	.section	.nv.constant0.add_f64,"a",@progbits
	.sectionflags	@""
	.align	4
.nv.constant0.add_f64:
	.zero		924


//--------------------- .nv.constant0.min_f32     --------------------------
	.section	.nv.constant0.min_f32,"a",@progbits
	.sectionflags	@""
	.align	4
.nv.constant0.min_f32:
	.zero		924


//--------------------- .nv.constant0.max_f32     --------------------------
	.section	.nv.constant0.max_f32,"a",@progbits
	.sectionflags	@""
	.align	4
.nv.constant0.max_f32:
	.zero		924


//--------------------- .nv.constant0.pow_f32     --------------------------
	.section	.nv.constant0.pow_f32,"a",@progbits
	.sectionflags	@""
	.align	4
.nv.constant0.pow_f32:
	.zero		924


//--------------------- .nv.constant0.div_f32     --------------------------
	.section	.nv.constant0.div_f32,"a",@progbits
	.sectionflags	@""
	.align	4
.nv.constant0.div_f32:
	.zero		924


//--------------------- .nv.constant0.mul_f32     --------------------------
	.section	.nv.constant0.mul_f32,"a",@progbits
	.sectionflags	@""
	.align	4
.nv.constant0.mul_f32:
	.zero		924


//--------------------- .nv.constant0.sub_f32     --------------------------
	.section	.nv.constant0.sub_f32,"a",@progbits
	.sectionflags	@""
	.align	4
.nv.constant0.sub_f32:
	.zero		924


//--------------------- .nv.constant0.add_f32     --------------------------
	.section	.nv.constant0.add_f32,"a",@progbits
	.sectionflags	@""
	.align	4
.nv.constant0.add_f32:
	.zero		924


//--------------------- SYMBOLS --------------------------

	.type		.nv.reservedSmem.offset0,@object
	.size		.nv.reservedSmem.offset0,0x4
